	.target	sm_90a

	.elftype	@"ET_EXEC"


//--------------------- .note.nv.tkinfo           --------------------------
	.section	.note.nv.tkinfo,"",@"SHT_NOTE"
	.sectionflags	@"SHF_NOTE_NV_TKINFO"
	.tkinfo
        /*0018*/ 	.word	0x00000002
        /*0030*/ 	.string	""
        /*0030*/ 	.string	"ptxas"
        /*0030*/ 	.string	"Cuda compilation tools, release 13.0, V13.0.88"
        /*0030*/ 	.string	"Build cuda_13.0.r13.0/compiler.36424714_0"
        /*0030*/ 	.string	"-arch sm_90a -m 64 "



//--------------------- .note.nv.cuinfo           --------------------------
	.section	.note.nv.cuinfo,"",@"SHT_NOTE"
	.sectionflags	@"SHF_NOTE_NV_CUINFO"
        /*0018*/ 	.short	0x0002
        /*001a*/ 	.short	0x005a
        /*001c*/ 	.short	0x0082
	.zero		2


//--------------------- .nv.info                  --------------------------
	.section	.nv.info,"",@"SHT_CUDA_INFO"
	.align	4


	//----- nvinfo : EIATTR_REGCOUNT
	.align		4
        /*0000*/ 	.byte	0x04, 0x2f
        /*0002*/ 	.short	(.L_15 - .L_14)
	.align		4
.L_14:
        /*0004*/ 	.word	index@(_ZN7cutlass13device_kernelINS_4gemm6kernel13GemmUniversalINS1_17GroupProblemShapeIN4cute5tupleIJiiiEEEEENS1_10collective13CollectiveMmaINS1_39MainloopSm90ArrayTmaGmmaWarpSpecializedILi6ENS6_IJNS5_1CILi2EEENSC_ILi1EEESE_EEENS1_52KernelPtrArrayTmaWarpSpecializedPingpongFP8FastAccumEEENS6_IJNSC_ILi128EEESI_SI_EEENS_12float_e4m3_tEPNS6_IJlSE_NSC_ILi0EEEEEESK_SN_NS5_8TiledMMAINS5_8MMA_AtomIJNS5_4SM904GMMA31MMA_64x128x32_F32E4M3E4M3_SS_TNILNSR_7ScaleInE1ELST_1EEEEEENS5_6LayoutINS6_IJSE_SE_SE_EEENS6_IJSL_SL_SL_EEEEENS6_IJNS5_10UnderscoreES10_S10_EEEEENS5_13SM90_TMA_LOADENS5_14ComposedLayoutINS5_7SwizzleILi3ELi4ELi3EEENS5_18smem_ptr_flag_bitsILi8EEENSW_INS6_IJNSC_ILi8EEESI_EEENS6_IJSI_SE_EEEEEEEvNS5_8identityENS5_23SM90_TMA_LOAD_MULTICASTES1D_vS1E_EENS_8epilogue10collective18CollectiveEpilogueINS1H_30Sm90PtrArrayTmaWarpSpecializedILi4ELi2ELi16ELb1ELb0ELi2EEEJSJ_NS6_IJNSC_ILi64EEENSC_ILi32EEEEEENS_6half_tEPNS6_IJSE_lSL_EEES1P_S1R_NS1H_6fusion15FusionCallbacksIS1L_NS1S_17LinearCombinationIS1P_fS1P_fLNS_15FloatRoundStyleE2EEESJ_S1O_JEEES13_NS14_IS16_NS17_ILi16EEENSW_INS6_IJS1M_S19_EEENS6_IJSE_S1M_EEEEEEENS5_17SM75_U16x8_LDSM_TENS5_14SM90_TMA_STOREES22_NS5_17SM90_U16x8_STSM_TENS5_9Copy_AtomIJNS5_17SM90_U32x4_STSM_NES1P_EEEvEEEvvEEEEvNT_6ParamsE)
        /*0008*/ 	.word	0x000000a8


	//----- nvinfo : EIATTR_FRAME_SIZE
	.align		4
.L_15:
        /*000c*/ 	.byte	0x04, 0x11
        /*000e*/ 	.short	(.L_17 - .L_16)
	.align		4
.L_16:
        /*0010*/ 	.word	index@($__internal_0_$__cuda_sm20_div_u64)
        /*0014*/ 	.word	0x00000000


	//----- nvinfo : EIATTR_FRAME_SIZE
	.align		4
.L_17:
        /*0018*/ 	.byte	0x04, 0x11
        /*001a*/ 	.short	(.L_19 - .L_18)
	.align		4
.L_18:
        /*001c*/ 	.word	index@(_ZN7cutlass13device_kernelINS_4gemm6kernel13GemmUniversalINS1_17GroupProblemShapeIN4cute5tupleIJiiiEEEEENS1_10collective13CollectiveMmaINS1_39MainloopSm90ArrayTmaGmmaWarpSpecializedILi6ENS6_IJNS5_1CILi2EEENSC_ILi1EEESE_EEENS1_52KernelPtrArrayTmaWarpSpecializedPingpongFP8FastAccumEEENS6_IJNSC_ILi128EEESI_SI_EEENS_12float_e4m3_tEPNS6_IJlSE_NSC_ILi0EEEEEESK_SN_NS5_8TiledMMAINS5_8MMA_AtomIJNS5_4SM904GMMA31MMA_64x128x32_F32E4M3E4M3_SS_TNILNSR_7ScaleInE1ELST_1EEEEEENS5_6LayoutINS6_IJSE_SE_SE_EEENS6_IJSL_SL_SL_EEEEENS6_IJNS5_10UnderscoreES10_S10_EEEEENS5_13SM90_TMA_LOADENS5_14ComposedLayoutINS5_7SwizzleILi3ELi4ELi3EEENS5_18smem_ptr_flag_bitsILi8EEENSW_INS6_IJNSC_ILi8EEESI_EEENS6_IJSI_SE_EEEEEEEvNS5_8identityENS5_23SM90_TMA_LOAD_MULTICASTES1D_vS1E_EENS_8epilogue10collective18CollectiveEpilogueINS1H_30Sm90PtrArrayTmaWarpSpecializedILi4ELi2ELi16ELb1ELb0ELi2EEEJSJ_NS6_IJNSC_ILi64EEENSC_ILi32EEEEEENS_6half_tEPNS6_IJSE_lSL_EEES1P_S1R_NS1H_6fusion15FusionCallbacksIS1L_NS1S_17LinearCombinationIS1P_fS1P_fLNS_15FloatRoundStyleE2EEESJ_S1O_JEEES13_NS14_IS16_NS17_ILi16EEENSW_INS6_IJS1M_S19_EEENS6_IJSE_S1M_EEEEEEENS5_17SM75_U16x8_LDSM_TENS5_14SM90_TMA_STOREES22_NS5_17SM90_U16x8_STSM_TENS5_9Copy_AtomIJNS5_17SM90_U32x4_STSM_NES1P_EEEvEEEvvEEEEvNT_6ParamsE)
        /*0020*/ 	.word	0x00000000


	//----- nvinfo : EIATTR_MIN_STACK_SIZE
	.align		4
.L_19:
        /*0024*/ 	.byte	0x04, 0x12
        /*0026*/ 	.short	(.L_21 - .L_20)
	.align		4
.L_20:
        /*0028*/ 	.word	index@(_ZN7cutlass13device_kernelINS_4gemm6kernel13GemmUniversalINS1_17GroupProblemShapeIN4cute5tupleIJiiiEEEEENS1_10collective13CollectiveMmaINS1_39MainloopSm90ArrayTmaGmmaWarpSpecializedILi6ENS6_IJNS5_1CILi2EEENSC_ILi1EEESE_EEENS1_52KernelPtrArrayTmaWarpSpecializedPingpongFP8FastAccumEEENS6_IJNSC_ILi128EEESI_SI_EEENS_12float_e4m3_tEPNS6_IJlSE_NSC_ILi0EEEEEESK_SN_NS5_8TiledMMAINS5_8MMA_AtomIJNS5_4SM904GMMA31MMA_64x128x32_F32E4M3E4M3_SS_TNILNSR_7ScaleInE1ELST_1EEEEEENS5_6LayoutINS6_IJSE_SE_SE_EEENS6_IJSL_SL_SL_EEEEENS6_IJNS5_10UnderscoreES10_S10_EEEEENS5_13SM90_TMA_LOADENS5_14ComposedLayoutINS5_7SwizzleILi3ELi4ELi3EEENS5_18smem_ptr_flag_bitsILi8EEENSW_INS6_IJNSC_ILi8EEESI_EEENS6_IJSI_SE_EEEEEEEvNS5_8identityENS5_23SM90_TMA_LOAD_MULTICASTES1D_vS1E_EENS_8epilogue10collective18CollectiveEpilogueINS1H_30Sm90PtrArrayTmaWarpSpecializedILi4ELi2ELi16ELb1ELb0ELi2EEEJSJ_NS6_IJNSC_ILi64EEENSC_ILi32EEEEEENS_6half_tEPNS6_IJSE_lSL_EEES1P_S1R_NS1H_6fusion15FusionCallbacksIS1L_NS1S_17LinearCombinationIS1P_fS1P_fLNS_15FloatRoundStyleE2EEESJ_S1O_JEEES13_NS14_IS16_NS17_ILi16EEENSW_INS6_IJS1M_S19_EEENS6_IJSE_S1M_EEEEEEENS5_17SM75_U16x8_LDSM_TENS5_14SM90_TMA_STOREES22_NS5_17SM90_U16x8_STSM_TENS5_9Copy_AtomIJNS5_17SM90_U32x4_STSM_NES1P_EEEvEEEvvEEEEvNT_6ParamsE)
        /*002c*/ 	.word	0x00000000
.L_21:


//--------------------- .nv.compat                --------------------------
	.section	.nv.compat,"",@"SHT_CUDA_COMPAT_INFO"
	.align	4
        /*0000*/ 	.byte	0x02, 0x09, 0x01, 0x00, 0x02, 0x02, 0x04, 0x00, 0x02, 0x05, 0x05, 0x00, 0x03, 0x07, 0x01, 0x01
        /*0010*/ 	.byte	0x02, 0x03, 0x03, 0x00, 0x02, 0x06, 0x01, 0x00, 0x04, 0x0b, 0x08, 0x00, 0x00, 0x00, 0x00, 0x00
        /*0020*/ 	.byte	0x00, 0x00, 0x00, 0x00


//--------------------- .nv.info._ZN7cutlass13device_kernelINS_4gemm6kernel13GemmUniversalINS1_17GroupProblemShapeIN4cute5tupleIJiiiEEEEENS1_10collective13CollectiveMmaINS1_39MainloopSm90ArrayTmaGmmaWarpSpecializedILi6ENS6_IJNS5_1CILi2EEENSC_ILi1EEESE_EEENS1_52KernelPtrArrayTmaWarpSpecializedPingpongFP8FastAccumEEENS6_IJNSC_ILi128EEESI_SI_EEENS_12float_e4m3_tEPNS6_IJlSE_NSC_ILi0EEEEEESK_SN_NS5_8TiledMMAINS5_8MMA_AtomIJNS5_4SM904GMMA31MMA_64x128x32_F32E4M3E4M3_SS_TNILNSR_7ScaleInE1ELST_1EEEEEENS5_6LayoutINS6_IJSE_SE_SE_EEENS6_IJSL_SL_SL_EEEEENS6_IJNS5_10UnderscoreES10_S10_EEEEENS5_13SM90_TMA_LOADENS5_14ComposedLayoutINS5_7SwizzleILi3ELi4ELi3EEENS5_18smem_ptr_flag_bitsILi8EEENSW_INS6_IJNSC_ILi8EEESI_EEENS6_IJSI_SE_EEEEEEEvNS5_8identityENS5_23SM90_TMA_LOAD_MULTICASTES1D_vS1E_EENS_8epilogue10collective18CollectiveEpilogueINS1H_30Sm90PtrArrayTmaWarpSpecializedILi4ELi2ELi16ELb1ELb0ELi2EEEJSJ_NS6_IJNSC_ILi64EEENSC_ILi32EEEEEENS_6half_tEPNS6_IJSE_lSL_EEES1P_S1R_NS1H_6fusion15FusionCallbacksIS1L_NS1S_17LinearCombinationIS1P_fS1P_fLNS_15FloatRoundStyleE2EEESJ_S1O_JEEES13_NS14_IS16_NS17_ILi16EEENSW_INS6_IJS1M_S19_EEENS6_IJSE_S1M_EEEEEEENS5_17SM75_U16x8_LDSM_TENS5_14SM90_TMA_STOREES22_NS5_17SM90_U16x8_STSM_TENS5_9Copy_AtomIJNS5_17SM90_U32x4_STSM_NES1P_EEEvEEEvvEEEEvNT_6ParamsE --------------------------
	.section	.nv.info._ZN7cutlass13device_kernelINS_4gemm6kernel13GemmUniversalINS1_17GroupProblemShapeIN4cute5tupleIJiiiEEEEENS1_10collective13CollectiveMmaINS1_39MainloopSm90ArrayTmaGmmaWarpSpecializedILi6ENS6_IJNS5_1CILi2EEENSC_ILi1EEESE_EEENS1_52KernelPtrArrayTmaWarpSpecializedPingpongFP8FastAccumEEENS6_IJNSC_ILi128EEESI_SI_EEENS_12float_e4m3_tEPNS6_IJlSE_NSC_ILi0EEEEEESK_SN_NS5_8TiledMMAINS5_8MMA_AtomIJNS5_4SM904GMMA31MMA_64x128x32_F32E4M3E4M3_SS_TNILNSR_7ScaleInE1ELST_1EEEEEENS5_6LayoutINS6_IJSE_SE_SE_EEENS6_IJSL_SL_SL_EEEEENS6_IJNS5_10UnderscoreES10_S10_EEEEENS5_13SM90_TMA_LOADENS5_14ComposedLayoutINS5_7SwizzleILi3ELi4ELi3EEENS5_18smem_ptr_flag_bitsILi8EEENSW_INS6_IJNSC_ILi8EEESI_EEENS6_IJSI_SE_EEEEEEEvNS5_8identityENS5_23SM90_TMA_LOAD_MULTICASTES1D_vS1E_EENS_8epilogue10collective18CollectiveEpilogueINS1H_30Sm90PtrArrayTmaWarpSpecializedILi4ELi2ELi16ELb1ELb0ELi2EEEJSJ_NS6_IJNSC_ILi64EEENSC_ILi32EEEEEENS_6half_tEPNS6_IJSE_lSL_EEES1P_S1R_NS1H_6fusion15FusionCallbacksIS1L_NS1S_17LinearCombinationIS1P_fS1P_fLNS_15FloatRoundStyleE2EEESJ_S1O_JEEES13_NS14_IS16_NS17_ILi16EEENSW_INS6_IJS1M_S19_EEENS6_IJSE_S1M_EEEEEEENS5_17SM75_U16x8_LDSM_TENS5_14SM90_TMA_STOREES22_NS5_17SM90_U16x8_STSM_TENS5_9Copy_AtomIJNS5_17SM90_U32x4_STSM_NES1P_EEEvEEEvvEEEEvNT_6ParamsE,"",@"SHT_CUDA_INFO"
	.sectionflags	@""
	.align	4


	//----- nvinfo : EIATTR_CUDA_API_VERSION
	.align		4
        /*0000*/ 	.byte	0x04, 0x37
        /*0002*/ 	.short	(.L_23 - .L_22)
.L_22:
        /*0004*/ 	.word	0x00000082


	//----- nvinfo : EIATTR_KPARAM_INFO
	.align		4
.L_23:
        /*0008*/ 	.byte	0x04, 0x17
        /*000a*/ 	.short	(.L_25 - .L_24)
.L_24:
        /*000c*/ 	.word	0x00000000
        /*0010*/ 	.short	0x0000
        /*0012*/ 	.short	0x0070
        /*0014*/ 	.byte	0x00, 0xf0, 0x01, 0x1c


	//----- nvinfo : EIATTR_SPARSE_MMA_MASK
	.align		4
.L_25:
        /*0018*/ 	.byte	0x03, 0x50
        /*001a*/ 	.short	0x0000


	//----- nvinfo : EIATTR_MAXREG_COUNT
	.align		4
        /*001c*/ 	.byte	0x03, 0x1b
        /*001e*/ 	.short	0x00a8


	//----- nvinfo : EIATTR_NUM_BARRIERS
	.align		4
        /*0020*/ 	.byte	0x02, 0x4c
        /*0022*/ 	.byte	0x02
	.zero		1


	//----- nvinfo : EIATTR_EXTERNS
	.align		4
        /*0024*/ 	.byte	0x04, 0x0f
        /*0026*/ 	.short	(.L_27 - .L_26)


	//   ....[0]....
	.align		4
.L_26:
        /*0028*/ 	.word	index@(__assertfail)


	//----- nvinfo : EIATTR_MERCURY_ISA_VERSION
	.align		4
.L_27:
        /*002c*/ 	.byte	0x03, 0x5f
        /*002e*/ 	.short	0x0101


	//----- nvinfo : EIATTR_INT_WARP_WIDE_INSTR_OFFSETS
	.align		4
        /*0030*/ 	.byte	0x04, 0x31
        /*0032*/ 	.short	(.L_29 - .L_28)


	//   ....[0]....
.L_28:
        /*0034*/ 	.word	0x00001330


	//   ....[1]....
        /*0038*/ 	.word	0x00001360


	//   ....[2]....
        /*003c*/ 	.word	0x00001490


	//   ....[3]....
        /*0040*/ 	.word	0x00001520


	//   ....[4]....
        /*0044*/ 	.word	0x00001590


	//   ....[5]....
        /*0048*/ 	.word	0x000015c0


	//   ....[6]....
        /*004c*/ 	.word	0x00001610


	//   ....[7]....
        /*0050*/ 	.word	0x00001630


	//----- nvinfo : EIATTR_COOP_GROUP_MASK_REGIDS
	.align		4
.L_29:
        /*0054*/ 	.byte	0x04, 0x29
        /*0056*/ 	.short	(.L_31 - .L_30)


	//   ....[0]....
.L_30:
        /*0058*/ 	.word	0xffffffff


	//   ....[1]....
        /*005c*/ 	.word	0xffffffff


	//   ....[2]....
        /*0060*/ 	.word	0xffffffff


	//   ....[3]....
        /*0064*/ 	.word	0xffffffff


	//   ....[4]....
        /*0068*/ 	.word	0xffffffff


	//   ....[5]....
        /*006c*/ 	.word	0xffffffff


	//   ....[6]....
        /*0070*/ 	.word	0xffffffff


	//   ....[7]....
        /*0074*/ 	.word	0xffffffff


	//   ....[8]....
        /*0078*/ 	.word	0xffffffff


	//   ....[9]....
        /*007c*/ 	.word	0xffffffff


	//   ....[10]....
        /*0080*/ 	.word	0xffffffff


	//   ....[11]....
        /*0084*/ 	.word	0xffffffff


	//   ....[12]....
        /*0088*/ 	.word	0xffffffff


	//   ....[13]....
        /*008c*/ 	.word	0xffffffff


	//   ....[14]....
        /*0090*/ 	.word	0xffffffff


	//   ....[15]....
        /*0094*/ 	.word	0xffffffff


	//   ....[16]....
        /*0098*/ 	.word	0xffffffff


	//   ....[17]....
        /*009c*/ 	.word	0xffffffff


	//   ....[18]....
        /*00a0*/ 	.word	0xffffffff


	//   ....[19]....
        /*00a4*/ 	.word	0xffffffff


	//   ....[20]....
        /*00a8*/ 	.word	0xffffffff


	//   ....[21]....
        /*00ac*/ 	.word	0xffffffff


	//   ....[22]....
        /*00b0*/ 	.word	0xffffffff


	//   ....[23]....
        /*00b4*/ 	.word	0xffffffff


	//   ....[24]....
        /*00b8*/ 	.word	0xffffffff


	//   ....[25]....
        /*00bc*/ 	.word	0xffffffff


	//   ....[26]....
        /*00c0*/ 	.word	0xffffffff


	//   ....[27]....
        /*00c4*/ 	.word	0xffffffff


	//   ....[28]....
        /*00c8*/ 	.word	0xffffffff


	//   ....[29]....
        /*00cc*/ 	.word	0xffffffff


	//   ....[30]....
        /*00d0*/ 	.word	0xffffffff


	//   ....[31]....
        /*00d4*/ 	.word	0xffffffff


	//   ....[32]....
        /*00d8*/ 	.word	0xffffffff


	//   ....[33]....
        /*00dc*/ 	.word	0xffffffff


	//   ....[34]....
        /*00e0*/ 	.word	0xffffffff


	//   ....[35]....
        /*00e4*/ 	.word	0xffffffff


	//   ....[36]....
        /*00e8*/ 	.word	0xffffffff


	//   ....[37]....
        /*00ec*/ 	.word	0xffffffff


	//   ....[38]....
        /*00f0*/ 	.word	0xffffffff


	//   ....[39]....
        /*00f4*/ 	.word	0xffffffff


	//   ....[40]....
        /*00f8*/ 	.word	0xffffffff


	//   ....[41]....
        /*00fc*/ 	.word	0xffffffff


	//   ....[42]....
        /*0100*/ 	.word	0xffffffff


	//   ....[43]....
        /*0104*/ 	.word	0xffffffff


	//   ....[44]....
        /*0108*/ 	.word	0xffffffff


	//   ....[45]....
        /*010c*/ 	.word	0xffffffff


	//   ....[46]....
        /*0110*/ 	.word	0xffffffff


	//   ....[47]....
        /*0114*/ 	.word	0xffffffff


	//   ....[48]....
        /*0118*/ 	.word	0xffffffff


	//   ....[49]....
        /*011c*/ 	.word	0xffffffff


	//   ....[50]....
        /*0120*/ 	.word	0xffffffff


	//   ....[51]....
        /*0124*/ 	.word	0xffffffff


	//   ....[52]....
        /*0128*/ 	.word	0xffffffff


	//   ....[53]....
        /*012c*/ 	.word	0xffffffff


	//   ....[54]....
        /*0130*/ 	.word	0xffffffff


	//   ....[55]....
        /*0134*/ 	.word	0xffffffff


	//   ....[56]....
        /*0138*/ 	.word	0xffffffff


	//   ....[57]....
        /*013c*/ 	.word	0xffffffff


	//   ....[58]....
        /*0140*/ 	.word	0xffffffff


	//   ....[59]....
        /*0144*/ 	.word	0xffffffff


	//   ....[60]....
        /*0148*/ 	.word	0xffffffff


	//   ....[61]....
        /*014c*/ 	.word	0xffffffff


	//   ....[62]....
        /*0150*/ 	.word	0xffffffff


	//   ....[63]....
        /*0154*/ 	.word	0xffffffff


	//   ....[64]....
        /*0158*/ 	.word	0xffffffff


	//   ....[65]....
        /*015c*/ 	.word	0xffffffff


	//   ....[66]....
        /*0160*/ 	.word	0xffffffff


	//   ....[67]....
        /*0164*/ 	.word	0xffffffff


	//   ....[68]....
        /*0168*/ 	.word	0xffffffff


	//   ....[69]....
        /*016c*/ 	.word	0xffffffff


	//   ....[70]....
        /*0170*/ 	.word	0xffffffff


	//   ....[71]....
        /*0174*/ 	.word	0xffffffff


	//   ....[72]....
        /*0178*/ 	.word	0xffffffff


	//   ....[73]....
        /*017c*/ 	.word	0xffffffff


	//   ....[74]....
        /*0180*/ 	.word	0xffffffff


	//   ....[75]....
        /*0184*/ 	.word	0xffffffff


	//   ....[76]....
        /*0188*/ 	.word	0xffffffff


	//   ....[77]....
        /*018c*/ 	.word	0xffffffff


	//   ....[78]....
        /*0190*/ 	.word	0xffffffff


	//   ....[79]....
        /*0194*/ 	.word	0x0500000f


	//----- nvinfo : EIATTR_COOP_GROUP_INSTR_OFFSETS
	.align		4
.L_31:
        /*0198*/ 	.byte	0x04, 0x28
        /*019a*/ 	.short	(.L_33 - .L_32)


	//   ....[0]....
.L_32:
        /*019c*/ 	.word	0x000007d0


	//   ....[1]....
        /*01a0*/ 	.word	0x000008a0


	//   ....[2]....
        /*01a4*/ 	.word	0x00000d30


	//   ....[3]....
        /*01a8*/ 	.word	0x00000f70


	//   ....[4]....
        /*01ac*/ 	.word	0x000011d0


	//   ....[5]....
        /*01b0*/ 	.word	0x00001210


	//   ....[6]....
        /*01b4*/ 	.word	0x000016f0


	//   ....[7]....
        /*01b8*/ 	.word	0x00001e30


	//   ....[8]....
        /*01bc*/ 	.word	0x00001e60


	//   ....[9]....
        /*01c0*/ 	.word	0x00001ee0


	//   ....[10]....
        /*01c4*/ 	.word	0x00001ef0


	//   ....[11]....
        /*01c8*/ 	.word	0x00001f30


	//   ....[12]....
        /*01cc*/ 	.word	0x00001f50


	//   ....[13]....
        /*01d0*/ 	.word	0x00001f90


	//   ....[14]....
        /*01d4*/ 	.word	0x00001fb0


	//   ....[15]....
        /*01d8*/ 	.word	0x00001ff0


	//   ....[16]....
        /*01dc*/ 	.word	0x00002010


	//   ....[17]....
        /*01e0*/ 	.word	0x00002080


	//   ....[18]....
        /*01e4*/ 	.word	0x000021a0


	//   ....[19]....
        /*01e8*/ 	.word	0x000021c0


	//   ....[20]....
        /*01ec*/ 	.word	0x00002820


	//   ....[21]....
        /*01f0*/ 	.word	0x00002830


	//   ....[22]....
        /*01f4*/ 	.word	0x00002880


	//   ....[23]....
        /*01f8*/ 	.word	0x00002890


	//   ....[24]....
        /*01fc*/ 	.word	0x000028e0


	//   ....[25]....
        /*0200*/ 	.word	0x000028f0


	//   ....[26]....
        /*0204*/ 	.word	0x00002940


	//   ....[27]....
        /*0208*/ 	.word	0x00002950


	//   ....[28]....
        /*020c*/ 	.word	0x000029a0


	//   ....[29]....
        /*0210*/ 	.word	0x000029b0


	//   ....[30]....
        /*0214*/ 	.word	0x00002a40


	//   ....[31]....
        /*0218*/ 	.word	0x00002a90


	//   ....[32]....
        /*021c*/ 	.word	0x00002b20


	//   ....[33]....
        /*0220*/ 	.word	0x00002b40


	//   ....[34]....
        /*0224*/ 	.word	0x00002b50


	//   ....[35]....
        /*0228*/ 	.word	0x00002b60


	//   ....[36]....
        /*022c*/ 	.word	0x00002b70


	//   ....[37]....
        /*0230*/ 	.word	0x00002b80


	//   ....[38]....
        /*0234*/ 	.word	0x00003490


	//   ....[39]....
        /*0238*/ 	.word	0x00003730


	//   ....[40]....
        /*023c*/ 	.word	0x00003aa0


	//   ....[41]....
        /*0240*/ 	.word	0x00008b80


	//   ....[42]....
        /*0244*/ 	.word	0x00008f80


	//   ....[43]....
        /*0248*/ 	.word	0x00009320


	//   ....[44]....
        /*024c*/ 	.word	0x0000a650


	//   ....[45]....
        /*0250*/ 	.word	0x0000ad20


	//   ....[46]....
        /*0254*/ 	.word	0x0000b1b0


	//   ....[47]....
        /*0258*/ 	.word	0x0000bfc0


	//   ....[48]....
        /*025c*/ 	.word	0x0000cf20


	//   ....[49]....
        /*0260*/ 	.word	0x0000cf40


	//   ....[50]....
        /*0264*/ 	.word	0x0000cf90


	//   ....[51]....
        /*0268*/ 	.word	0x0000cfb0


	//   ....[52]....
        /*026c*/ 	.word	0x0000cff0


	//   ....[53]....
        /*0270*/ 	.word	0x0000d020


	//   ....[54]....
        /*0274*/ 	.word	0x0000d060


	//   ....[55]....
        /*0278*/ 	.word	0x0000d090


	//   ....[56]....
        /*027c*/ 	.word	0x0000d0d0


	//   ....[57]....
        /*0280*/ 	.word	0x0000d100


	//   ....[58]....
        /*0284*/ 	.word	0x0000d190


	//   ....[59]....
        /*0288*/ 	.word	0x0000d2b0


	//   ....[60]....
        /*028c*/ 	.word	0x0000d2d0


	//   ....[61]....
        /*0290*/ 	.word	0x0000d920


	//   ....[62]....
        /*0294*/ 	.word	0x0000d930


	//   ....[63]....
        /*0298*/ 	.word	0x0000d980


	//   ....[64]....
        /*029c*/ 	.word	0x0000d990


	//   ....[65]....
        /*02a0*/ 	.word	0x0000d9e0


	//   ....[66]....
        /*02a4*/ 	.word	0x0000d9f0


	//   ....[67]....
        /*02a8*/ 	.word	0x0000da40


	//   ....[68]....
        /*02ac*/ 	.word	0x0000da50


	//   ....[69]....
        /*02b0*/ 	.word	0x0000daa0


	//   ....[70]....
        /*02b4*/ 	.word	0x0000dab0


	//   ....[71]....
        /*02b8*/ 	.word	0x0000db40


	//   ....[72]....
        /*02bc*/ 	.word	0x0000dbb0


	//   ....[73]....
        /*02c0*/ 	.word	0x0000dc40


	//   ....[74]....
        /*02c4*/ 	.word	0x0000dc60


	//   ....[75]....
        /*02c8*/ 	.word	0x0000dc70


	//   ....[76]....
        /*02cc*/ 	.word	0x0000dc80


	//   ....[77]....
        /*02d0*/ 	.word	0x0000dc90


	//   ....[78]....
        /*02d4*/ 	.word	0x0000dca0


	//   ....[79]....
        /*02d8*/ 	.word	0x0000f570


	//----- nvinfo : EIATTR_REG_RECONFIG
	.align		4
.L_33:
        /*02dc*/ 	.byte	0x01, 0x54
	.zero		2


	//----- nvinfo : EIATTR_SYSCALL_OFFSETS
	.align		4
        /*02e0*/ 	.byte	0x04, 0x46
        /*02e2*/ 	.short	(.L_35 - .L_34)


	//   ....[0]....
.L_34:
        /*02e4*/ 	.word	0x000052d0


	//   ....[1]....
        /*02e8*/ 	.word	0x000053c0


	//----- nvinfo : EIATTR_MBARRIER_INSTR_OFFSETS
	.align		4
.L_35:
        /*02ec*/ 	.byte	0x04, 0x39
        /*02ee*/ 	.short	(.L_37 - .L_36)


	//   ....[0]....
.L_36:
        /*02f0*/ 	.word	0x00000c10
        /*02f4*/ 	.word	0x000000ff
        /*02f8*/ 	.word	0x00034400
        /*02fc*/ 	.short	0x0100
        /*02fe*/ 	.byte	0x0b
	.zero		1


	//   ....[1]....
        /*0300*/ 	.word	0x00000c20
        /*0304*/ 	.word	0x000000ff
        /*0308*/ 	.word	0x00034440
        /*030c*/ 	.short	0x0100
        /*030e*/ 	.byte	0x0b
	.zero		1


	//   ....[2]....
        /*0310*/ 	.word	0x00000c30
        /*0314*/ 	.word	0x000000ff
        /*0318*/ 	.word	0x00034408
        /*031c*/ 	.short	0x0100
        /*031e*/ 	.byte	0x0b
	.zero		1


	//   ....[3]....
        /*0320*/ 	.word	0x00000c40
        /*0324*/ 	.word	0x000000ff
        /*0328*/ 	.word	0x00034448
        /*032c*/ 	.short	0x0100
        /*032e*/ 	.byte	0x0b
	.zero		1


	//   ....[4]....
        /*0330*/ 	.word	0x00000c50
        /*0334*/ 	.word	0x000000ff
        /*0338*/ 	.word	0x00034410
        /*033c*/ 	.short	0x0100
        /*033e*/ 	.byte	0x0b
	.zero		1


	//   ....[5]....
        /*0340*/ 	.word	0x00000c60
        /*0344*/ 	.word	0x000000ff
        /*0348*/ 	.word	0x00034450
        /*034c*/ 	.short	0x0100
        /*034e*/ 	.byte	0x0b
	.zero		1


	//   ....[6]....
        /*0350*/ 	.word	0x00000c70
        /*0354*/ 	.word	0x000000ff
        /*0358*/ 	.word	0x00034418
        /*035c*/ 	.short	0x0100
        /*035e*/ 	.byte	0x0b
	.zero		1


	//   ....[7]....
        /*0360*/ 	.word	0x00000c80
        /*0364*/ 	.word	0x000000ff
        /*0368*/ 	.word	0x00034458
        /*036c*/ 	.short	0x0100
        /*036e*/ 	.byte	0x0b
	.zero		1


	//   ....[8]....
        /*0370*/ 	.word	0x00000c90
        /*0374*/ 	.word	0x000000ff
        /*0378*/ 	.word	0x00034420
        /*037c*/ 	.short	0x0100
        /*037e*/ 	.byte	0x0b
	.zero		1


	//   ....[9]....
        /*0380*/ 	.word	0x00000ca0
        /*0384*/ 	.word	0x000000ff
        /*0388*/ 	.word	0x00034460
        /*038c*/ 	.short	0x0100
        /*038e*/ 	.byte	0x0b
	.zero		1


	//   ....[10]....
        /*0390*/ 	.word	0x00000cb0
        /*0394*/ 	.word	0x000000ff
        /*0398*/ 	.word	0x00034428
        /*039c*/ 	.short	0x0100
        /*039e*/ 	.byte	0x0b
	.zero		1


	//   ....[11]....
        /*03a0*/ 	.word	0x00000cc0
        /*03a4*/ 	.word	0x000000ff
        /*03a8*/ 	.word	0x00034468
        /*03ac*/ 	.short	0x0100
        /*03ae*/ 	.byte	0x0b
	.zero		1


	//   ....[12]....
        /*03b0*/ 	.word	0x00000cd0
        /*03b4*/ 	.word	0x000000ff
        /*03b8*/ 	.word	0x00034430
        /*03bc*/ 	.short	0x0100
        /*03be*/ 	.byte	0x0b
	.zero		1


	//   ....[13]....
        /*03c0*/ 	.word	0x00000ce0
        /*03c4*/ 	.word	0x000000ff
        /*03c8*/ 	.word	0x00034470
        /*03cc*/ 	.short	0x0100
        /*03ce*/ 	.byte	0x0b
	.zero		1


	//   ....[14]....
        /*03d0*/ 	.word	0x00000cf0
        /*03d4*/ 	.word	0x000000ff
        /*03d8*/ 	.word	0x00034438
        /*03dc*/ 	.short	0x0100
        /*03de*/ 	.byte	0x0b
	.zero		1


	//   ....[15]....
        /*03e0*/ 	.word	0x00000d00
        /*03e4*/ 	.word	0x000000ff
        /*03e8*/ 	.word	0x00034478
        /*03ec*/ 	.short	0x0100
        /*03ee*/ 	.byte	0x0b
	.zero		1


	//   ....[16]....
        /*03f0*/ 	.word	0x00000ea0
        /*03f4*/ 	.word	0x000000ff
        /*03f8*/ 	.word	0x00034480
        /*03fc*/ 	.short	0x0100
        /*03fe*/ 	.byte	0x0b
	.zero		1


	//   ....[17]....
        /*0400*/ 	.word	0x00000eb0
        /*0404*/ 	.word	0x000000ff
        /*0408*/ 	.word	0x000344b0
        /*040c*/ 	.short	0x0100
        /*040e*/ 	.byte	0x0b
	.zero		1


	//   ....[18]....
        /*0410*/ 	.word	0x00000ec0
        /*0414*/ 	.word	0x000000ff
        /*0418*/ 	.word	0x00034488
        /*041c*/ 	.short	0x0100
        /*041e*/ 	.byte	0x0b
	.zero		1


	//   ....[19]....
        /*0420*/ 	.word	0x00000ed0
        /*0424*/ 	.word	0x000000ff
        /*0428*/ 	.word	0x000344b8
        /*042c*/ 	.short	0x0100
        /*042e*/ 	.byte	0x0b
	.zero		1


	//   ....[20]....
        /*0430*/ 	.word	0x00000ee0
        /*0434*/ 	.word	0x000000ff
        /*0438*/ 	.word	0x00034490
        /*043c*/ 	.short	0x0100
        /*043e*/ 	.byte	0x0b
	.zero		1


	//   ....[21]....
        /*0440*/ 	.word	0x00000ef0
        /*0444*/ 	.word	0x000000ff
        /*0448*/ 	.word	0x000344c0
        /*044c*/ 	.short	0x0100
        /*044e*/ 	.byte	0x0b
	.zero		1


	//   ....[22]....
        /*0450*/ 	.word	0x00000f00
        /*0454*/ 	.word	0x000000ff
        /*0458*/ 	.word	0x00034498
        /*045c*/ 	.short	0x0100
        /*045e*/ 	.byte	0x0b
	.zero		1


	//   ....[23]....
        /*0460*/ 	.word	0x00000f10
        /*0464*/ 	.word	0x000000ff
        /*0468*/ 	.word	0x000344c8
        /*046c*/ 	.short	0x0100
        /*046e*/ 	.byte	0x0b
	.zero		1


	//   ....[24]....
        /*0470*/ 	.word	0x00000f20
        /*0474*/ 	.word	0x000000ff
        /*0478*/ 	.word	0x000344a0
        /*047c*/ 	.short	0x0100
        /*047e*/ 	.byte	0x0b
	.zero		1


	//   ....[25]....
        /*0480*/ 	.word	0x00000f30
        /*0484*/ 	.word	0x000000ff
        /*0488*/ 	.word	0x000344d0
        /*048c*/ 	.short	0x0100
        /*048e*/ 	.byte	0x0b
	.zero		1


	//   ....[26]....
        /*0490*/ 	.word	0x00000f40
        /*0494*/ 	.word	0x000000ff
        /*0498*/ 	.word	0x000344a8
        /*049c*/ 	.short	0x0100
        /*049e*/ 	.byte	0x0b
	.zero		1


	//   ....[27]....
        /*04a0*/ 	.word	0x00000f50
        /*04a4*/ 	.word	0x000000ff
        /*04a8*/ 	.word	0x000344d8
        /*04ac*/ 	.short	0x0100
        /*04ae*/ 	.byte	0x0b
	.zero		1


	//   ....[28]....
        /*04b0*/ 	.word	0x00001140
        /*04b4*/ 	.word	0x000000ff
        /*04b8*/ 	.word	0x000344e0
        /*04bc*/ 	.short	0x0100
        /*04be*/ 	.byte	0x06
	.zero		1


	//   ....[29]....
        /*04c0*/ 	.word	0x00001150
        /*04c4*/ 	.word	0x000000ff
        /*04c8*/ 	.word	0x00034500
        /*04cc*/ 	.short	0x0100
        /*04ce*/ 	.byte	0x06
	.zero		1


	//   ....[30]....
        /*04d0*/ 	.word	0x00001160
        /*04d4*/ 	.word	0x000000ff
        /*04d8*/ 	.word	0x000344e8
        /*04dc*/ 	.short	0x0100
        /*04de*/ 	.byte	0x06
	.zero		1


	//   ....[31]....
        /*04e0*/ 	.word	0x00001170
        /*04e4*/ 	.word	0x000000ff
        /*04e8*/ 	.word	0x00034508
        /*04ec*/ 	.short	0x0100
        /*04ee*/ 	.byte	0x06
	.zero		1


	//   ....[32]....
        /*04f0*/ 	.word	0x00001180
        /*04f4*/ 	.word	0x000000ff
        /*04f8*/ 	.word	0x000344f0
        /*04fc*/ 	.short	0x0100
        /*04fe*/ 	.byte	0x06
	.zero		1


	//   ....[33]....
        /*0500*/ 	.word	0x00001190
        /*0504*/ 	.word	0x000000ff
        /*0508*/ 	.word	0x00034510
        /*050c*/ 	.short	0x0100
        /*050e*/ 	.byte	0x06
	.zero		1


	//   ....[34]....
        /*0510*/ 	.word	0x000011a0
        /*0514*/ 	.word	0x000000ff
        /*0518*/ 	.word	0x000344f8
        /*051c*/ 	.short	0x0100
        /*051e*/ 	.byte	0x06
	.zero		1


	//   ....[35]....
        /*0520*/ 	.word	0x000011b0
        /*0524*/ 	.word	0x000000ff
        /*0528*/ 	.word	0x00034518
        /*052c*/ 	.short	0x0100
        /*052e*/ 	.byte	0x06
	.zero		1


	//   ....[36]....
        /*0530*/ 	.word	0x00001580
        /*0534*/ 	.word	0x000000ff
        /*0538*/ 	.word	0x00034520
        /*053c*/ 	.short	0x0100
        /*053e*/ 	.byte	0x06
	.zero		1


	//   ....[37]....
        /*0540*/ 	.word	0x000015b0
        /*0544*/ 	.word	0x000000ff
        /*0548*/ 	.word	0x00034528
        /*054c*/ 	.short	0x0100
        /*054e*/ 	.byte	0x06
	.zero		1


	//   ....[38]....
        /*0550*/ 	.word	0x00001600
        /*0554*/ 	.word	0x000000ff
        /*0558*/ 	.word	0x00034530
        /*055c*/ 	.short	0x0100
        /*055e*/ 	.byte	0x0b
	.zero		1


	//   ....[39]....
        /*0560*/ 	.word	0x00001620
        /*0564*/ 	.word	0x000000ff
        /*0568*/ 	.word	0x00034538
        /*056c*/ 	.short	0x0100
        /*056e*/ 	.byte	0x0b
	.zero		1


	//   ....[40]....
        /*0570*/ 	.word	0x00001690
        /*0574*/ 	.word	0x000000ff
        /*0578*/ 	.word	0x00034540
        /*057c*/ 	.short	0x0100
        /*057e*/ 	.byte	0x0b
	.zero		1


	//   ....[41]....
        /*0580*/ 	.word	0x000016a0
        /*0584*/ 	.word	0x000000ff
        /*0588*/ 	.word	0x00034548
        /*058c*/ 	.short	0x0100
        /*058e*/ 	.byte	0x0b
	.zero		1


	//   ....[42]....
        /*0590*/ 	.word	0x000031c0
        /*0594*/ 	.word	0x000000ff
        /*0598*/ 	.word	0x00034400
        /*059c*/ 	.short	0x010a
        /*059e*/ 	.byte	0x0b
	.zero		1


	//   ....[43]....
        /*05a0*/ 	.word	0x000032d0
        /*05a4*/ 	.word	0x000000ff
        /*05a8*/ 	.word	0x00000000
        /*05ac*/ 	.short	0x0101
        /*05ae*/ 	.byte	0x0b
	.zero		1


	//   ....[44]....
        /*05b0*/ 	.word	0x00003ef0
        /*05b4*/ 	.word	0x0000000a
        /*05b8*/ 	.word	0x00000000
        /*05bc*/ 	.short	0x010a
        /*05be*/ 	.byte	0x30
	.zero		1


	//   ....[45]....
        /*05c0*/ 	.word	0x00004420
        /*05c4*/ 	.word	0x000000ff
        /*05c8*/ 	.word	0x00034480
        /*05cc*/ 	.short	0x010a
        /*05ce*/ 	.byte	0x04
	.zero		1


	//   ....[46]....
        /*05d0*/ 	.word	0x00004460
        /*05d4*/ 	.word	0x000000ff
        /*05d8*/ 	.word	0x00034480
        /*05dc*/ 	.short	0x010a
        /*05de*/ 	.byte	0x04
	.zero		1


	//   ....[47]....
        /*05e0*/ 	.word	0x00004940
        /*05e4*/ 	.word	0x000000ff
        /*05e8*/ 	.word	0x00034480
        /*05ec*/ 	.short	0x010a
        /*05ee*/ 	.byte	0x04
	.zero		1


	//   ....[48]....
        /*05f0*/ 	.word	0x00004980
        /*05f4*/ 	.word	0x000000ff
        /*05f8*/ 	.word	0x00034480
        /*05fc*/ 	.short	0x010a
        /*05fe*/ 	.byte	0x04
	.zero		1


	//   ....[49]....
        /*0600*/ 	.word	0x00004db0
        /*0604*/ 	.word	0x00000005
        /*0608*/ 	.word	0x00000000
        /*060c*/ 	.short	0x0101
        /*060e*/ 	.byte	0x3f
	.zero		1


	//   ....[50]....
        /*0610*/ 	.word	0x00004ec0
        /*0614*/ 	.word	0x00000003
        /*0618*/ 	.word	0x00000000
        /*061c*/ 	.short	0x0101
        /*061e*/ 	.byte	0x33
	.zero		1


	//   ....[51]....
        /*0620*/ 	.word	0x00004fb0
        /*0624*/ 	.word	0x00000003
        /*0628*/ 	.word	0x00000000
        /*062c*/ 	.short	0x0101
        /*062e*/ 	.byte	0x3f
	.zero		1


	//   ....[52]....
        /*0630*/ 	.word	0x00005010
        /*0634*/ 	.word	0x0000000a
        /*0638*/ 	.word	0x00000010
        /*063c*/ 	.short	0x010a
        /*063e*/ 	.byte	0x30
	.zero		1


	//   ....[53]....
        /*0640*/ 	.word	0x00005770
        /*0644*/ 	.word	0x000000ff
        /*0648*/ 	.word	0x000344e0
        /*064c*/ 	.short	0x010a
        /*064e*/ 	.byte	0x32
	.zero		1


	//   ....[54]....
        /*0650*/ 	.word	0x00005d30
        /*0654*/ 	.word	0x000000ff
        /*0658*/ 	.word	0x000344e8
        /*065c*/ 	.short	0x010a
        /*065e*/ 	.byte	0x32
	.zero		1


	//   ....[55]....
        /*0660*/ 	.word	0x00006280
        /*0664*/ 	.word	0x000000ff
        /*0668*/ 	.word	0x00000000
        /*066c*/ 	.short	0x0101
        /*066e*/ 	.byte	0x08
	.zero		1


	//   ....[56]....
        /*0670*/ 	.word	0x000062b0
        /*0674*/ 	.word	0x000000ff
        /*0678*/ 	.word	0x000344f0
        /*067c*/ 	.short	0x010a
        /*067e*/ 	.byte	0x32
	.zero		1


	//   ....[57]....
        /*0680*/ 	.word	0x00006800
        /*0684*/ 	.word	0x000000ff
        /*0688*/ 	.word	0x00000000
        /*068c*/ 	.short	0x0101
        /*068e*/ 	.byte	0x09
	.zero		1


	//   ....[58]....
        /*0690*/ 	.word	0x00006830
        /*0694*/ 	.word	0x000000ff
        /*0698*/ 	.word	0x000344f8
        /*069c*/ 	.short	0x010a
        /*069e*/ 	.byte	0x32
	.zero		1


	//   ....[59]....
        /*06a0*/ 	.word	0x00006d80
        /*06a4*/ 	.word	0x000000ff
        /*06a8*/ 	.word	0x00000000
        /*06ac*/ 	.short	0x0101
        /*06ae*/ 	.byte	0x0a
	.zero		1


	//   ....[60]....
        /*06b0*/ 	.word	0x00006dd0
        /*06b4*/ 	.word	0x000000ff
        /*06b8*/ 	.word	0x000344e0
        /*06bc*/ 	.short	0x010a
        /*06be*/ 	.byte	0x32
	.zero		1


	//   ....[61]....
        /*06c0*/ 	.word	0x00007320
        /*06c4*/ 	.word	0x000000ff
        /*06c8*/ 	.word	0x00000000
        /*06cc*/ 	.short	0x0101
        /*06ce*/ 	.byte	0x07
	.zero		1


	//   ....[62]....
        /*06d0*/ 	.word	0x00007350
        /*06d4*/ 	.word	0x000000ff
        /*06d8*/ 	.word	0x000344e8
        /*06dc*/ 	.short	0x010a
        /*06de*/ 	.byte	0x32
	.zero		1


	//   ....[63]....
        /*06e0*/ 	.word	0x00007880
        /*06e4*/ 	.word	0x000000ff
        /*06e8*/ 	.word	0x00000000
        /*06ec*/ 	.short	0x0101
        /*06ee*/ 	.byte	0x08
	.zero		1


	//   ....[64]....
        /*06f0*/ 	.word	0x000078b0
        /*06f4*/ 	.word	0x000000ff
        /*06f8*/ 	.word	0x000344f0
        /*06fc*/ 	.short	0x010a
        /*06fe*/ 	.byte	0x32
	.zero		1


	//   ....[65]....
        /*0700*/ 	.word	0x00007de0
        /*0704*/ 	.word	0x000000ff
        /*0708*/ 	.word	0x00000000
        /*070c*/ 	.short	0x0101
        /*070e*/ 	.byte	0x09
	.zero		1


	//   ....[66]....
        /*0710*/ 	.word	0x00007e10
        /*0714*/ 	.word	0x000000ff
        /*0718*/ 	.word	0x000344f8
        /*071c*/ 	.short	0x010a
        /*071e*/ 	.byte	0x32
	.zero		1


	//   ....[67]....
        /*0720*/ 	.word	0x00008350
        /*0724*/ 	.word	0x000000ff
        /*0728*/ 	.word	0x00000000
        /*072c*/ 	.short	0x0101
        /*072e*/ 	.byte	0x0a
	.zero		1


	//   ....[68]....
        /*0730*/ 	.word	0x000083d0
        /*0734*/ 	.word	0x000000ff
        /*0738*/ 	.word	0x00034400
        /*073c*/ 	.short	0x010a
        /*073e*/ 	.byte	0x04
	.zero		1


	//   ....[69]....
        /*0740*/ 	.word	0x000084f0
        /*0744*/ 	.word	0x000000ff
        /*0748*/ 	.word	0x00000000
        /*074c*/ 	.short	0x0101
        /*074e*/ 	.byte	0x04
	.zero		1


	//   ....[70]....
        /*0750*/ 	.word	0x000086a0
        /*0754*/ 	.word	0x000000ff
        /*0758*/ 	.word	0x00034400
        /*075c*/ 	.short	0x010a
        /*075e*/ 	.byte	0x04
	.zero		1


	//   ....[71]....
        /*0760*/ 	.word	0x000087b0
        /*0764*/ 	.word	0x000000ff
        /*0768*/ 	.word	0x00000000
        /*076c*/ 	.short	0x0101
        /*076e*/ 	.byte	0x04
	.zero		1


	//   ....[72]....
        /*0770*/ 	.word	0x00008c70
        /*0774*/ 	.word	0x000000ff
        /*0778*/ 	.word	0x00000000
        /*077c*/ 	.short	0x0101
        /*077e*/ 	.byte	0x07
	.zero		1


	//   ....[73]....
        /*0780*/ 	.word	0x00008c90
        /*0784*/ 	.word	0x00000000
        /*0788*/ 	.word	0x00000000
        /*078c*/ 	.short	0x0101
        /*078e*/ 	.byte	0x33
	.zero		1


	//   ....[74]....
        /*0790*/ 	.word	0x00009420
        /*0794*/ 	.word	0x000000ff
        /*0798*/ 	.word	0x00034528
        /*079c*/ 	.short	0x010a
        /*079e*/ 	.byte	0x06
	.zero		1


	//   ....[75]....
        /*07a0*/ 	.word	0x00009540
        /*07a4*/ 	.word	0x000000ff
        /*07a8*/ 	.word	0x00034400
        /*07ac*/ 	.short	0x010a
        /*07ae*/ 	.byte	0x07
	.zero		1


	//   ....[76]....
        /*07b0*/ 	.word	0x00009660
        /*07b4*/ 	.word	0x000000ff
        /*07b8*/ 	.word	0x00000000
        /*07bc*/ 	.short	0x0101
        /*07be*/ 	.byte	0x07
	.zero		1


	//   ....[77]....
        /*07c0*/ 	.word	0x00009850
        /*07c4*/ 	.word	0x000000ff
        /*07c8*/ 	.word	0x00034500
        /*07cc*/ 	.short	0x010a
        /*07ce*/ 	.byte	0x06
	.zero		1


	//   ....[78]....
        /*07d0*/ 	.word	0x00009910
        /*07d4*/ 	.word	0x000000ff
        /*07d8*/ 	.word	0x000344e0
        /*07dc*/ 	.short	0x010b
        /*07de*/ 	.byte	0x06
	.zero		1


	//   ....[79]....
        /*07e0*/ 	.word	0x00009970
        /*07e4*/ 	.word	0x000000ff
        /*07e8*/ 	.word	0x00000000
        /*07ec*/ 	.short	0x0101
        /*07ee*/ 	.byte	0x07
	.zero		1


	//   ....[80]....
        /*07f0*/ 	.word	0x000099a0
        /*07f4*/ 	.word	0x000000ff
        /*07f8*/ 	.word	0x00034508
        /*07fc*/ 	.short	0x010a
        /*07fe*/ 	.byte	0x06
	.zero		1


	//   ....[81]....
        /*0800*/ 	.word	0x00009a80
        /*0804*/ 	.word	0x000000ff
        /*0808*/ 	.word	0x000344e8
        /*080c*/ 	.short	0x010b
        /*080e*/ 	.byte	0x06
	.zero		1


	//   ....[82]....
        /*0810*/ 	.word	0x00009af0
        /*0814*/ 	.word	0x000000ff
        /*0818*/ 	.word	0x00000000
        /*081c*/ 	.short	0x0101
        /*081e*/ 	.byte	0x10
	.zero		1


	//   ....[83]....
        /*0820*/ 	.word	0x00009b20
        /*0824*/ 	.word	0x000000ff
        /*0828*/ 	.word	0x00034510
        /*082c*/ 	.short	0x010a
        /*082e*/ 	.byte	0x06
	.zero		1


	//   ....[84]....
        /*0830*/ 	.word	0x00009bf0
        /*0834*/ 	.word	0x000000ff
        /*0838*/ 	.word	0x000344f0
        /*083c*/ 	.short	0x010b
        /*083e*/ 	.byte	0x06
	.zero		1


	//   ....[85]....
        /*0840*/ 	.word	0x00009c50
        /*0844*/ 	.word	0x000000ff
        /*0848*/ 	.word	0x00000000
        /*084c*/ 	.short	0x0101
        /*084e*/ 	.byte	0x21
	.zero		1


	//   ....[86]....
        /*0850*/ 	.word	0x00009c80
        /*0854*/ 	.word	0x000000ff
        /*0858*/ 	.word	0x00034518
        /*085c*/ 	.short	0x010a
        /*085e*/ 	.byte	0x06
	.zero		1


	//   ....[87]....
        /*0860*/ 	.word	0x00009d50
        /*0864*/ 	.word	0x000000ff
        /*0868*/ 	.word	0x000344f8
        /*086c*/ 	.short	0x010b
        /*086e*/ 	.byte	0x06
	.zero		1


	//   ....[88]....
        /*0870*/ 	.word	0x00009dc0
        /*0874*/ 	.word	0x000000ff
        /*0878*/ 	.word	0x00000000
        /*087c*/ 	.short	0x0101
        /*087e*/ 	.byte	0x22
	.zero		1


	//   ....[89]....
        /*0880*/ 	.word	0x00009e00
        /*0884*/ 	.word	0x000000ff
        /*0888*/ 	.word	0x00034500
        /*088c*/ 	.short	0x010a
        /*088e*/ 	.byte	0x06
	.zero		1


	//   ....[90]....
        /*0890*/ 	.word	0x00009ec0
        /*0894*/ 	.word	0x000000ff
        /*0898*/ 	.word	0x000344e0
        /*089c*/ 	.short	0x010b
        /*089e*/ 	.byte	0x06
	.zero		1


	//   ....[91]....
        /*08a0*/ 	.word	0x00009f00
        /*08a4*/ 	.word	0x000000ff
        /*08a8*/ 	.word	0x00000000
        /*08ac*/ 	.short	0x0101
        /*08ae*/ 	.byte	0x07
	.zero		1


	//   ....[92]....
        /*08b0*/ 	.word	0x00009f30
        /*08b4*/ 	.word	0x000000ff
        /*08b8*/ 	.word	0x00034508
        /*08bc*/ 	.short	0x010a
        /*08be*/ 	.byte	0x06
	.zero		1


	//   ....[93]....
        /*08c0*/ 	.word	0x0000a000
        /*08c4*/ 	.word	0x000000ff
        /*08c8*/ 	.word	0x000344e8
        /*08cc*/ 	.short	0x010b
        /*08ce*/ 	.byte	0x06
	.zero		1


	//   ....[94]....
        /*08d0*/ 	.word	0x0000a040
        /*08d4*/ 	.word	0x000000ff
        /*08d8*/ 	.word	0x00000000
        /*08dc*/ 	.short	0x0101
        /*08de*/ 	.byte	0x10
	.zero		1


	//   ....[95]....
        /*08e0*/ 	.word	0x0000a080
        /*08e4*/ 	.word	0x000000ff
        /*08e8*/ 	.word	0x00034510
        /*08ec*/ 	.short	0x010a
        /*08ee*/ 	.byte	0x06
	.zero		1


	//   ....[96]....
        /*08f0*/ 	.word	0x0000a130
        /*08f4*/ 	.word	0x000000ff
        /*08f8*/ 	.word	0x000344f0
        /*08fc*/ 	.short	0x010b
        /*08fe*/ 	.byte	0x06
	.zero		1


	//   ....[97]....
        /*0900*/ 	.word	0x0000a170
        /*0904*/ 	.word	0x000000ff
        /*0908*/ 	.word	0x00000000
        /*090c*/ 	.short	0x0101
        /*090e*/ 	.byte	0x21
	.zero		1


	//   ....[98]....
        /*0910*/ 	.word	0x0000a1a0
        /*0914*/ 	.word	0x000000ff
        /*0918*/ 	.word	0x00034518
        /*091c*/ 	.short	0x010a
        /*091e*/ 	.byte	0x06
	.zero		1


	//   ....[99]....
        /*0920*/ 	.word	0x0000a270
        /*0924*/ 	.word	0x000000ff
        /*0928*/ 	.word	0x000344f8
        /*092c*/ 	.short	0x010b
        /*092e*/ 	.byte	0x06
	.zero		1


	//   ....[100]....
        /*0930*/ 	.word	0x0000a2c0
        /*0934*/ 	.word	0x000000ff
        /*0938*/ 	.word	0x00000000
        /*093c*/ 	.short	0x0101
        /*093e*/ 	.byte	0x22
	.zero		1


	//   ....[101]....
        /*0940*/ 	.word	0x0000a810
        /*0944*/ 	.word	0x000000ff
        /*0948*/ 	.word	0x00034500
        /*094c*/ 	.short	0x010a
        /*094e*/ 	.byte	0x06
	.zero		1


	//   ....[102]....
        /*0950*/ 	.word	0x0000a850
        /*0954*/ 	.word	0x000000ff
        /*0958*/ 	.word	0x00034508
        /*095c*/ 	.short	0x010a
        /*095e*/ 	.byte	0x06
	.zero		1


	//   ....[103]....
        /*0960*/ 	.word	0x0000a890
        /*0964*/ 	.word	0x000000ff
        /*0968*/ 	.word	0x00034510
        /*096c*/ 	.short	0x010a
        /*096e*/ 	.byte	0x06
	.zero		1


	//   ....[104]....
        /*0970*/ 	.word	0x0000a900
        /*0974*/ 	.word	0x00000003
        /*0978*/ 	.word	0x00034518
        /*097c*/ 	.short	0x010a
        /*097e*/ 	.byte	0x3f
	.zero		1


	//   ....[105]....
        /*0980*/ 	.word	0x0000b5b0
        /*0984*/ 	.word	0x0000000a
        /*0988*/ 	.word	0x000344b0
        /*098c*/ 	.short	0x010a
        /*098e*/ 	.byte	0x3f
	.zero		1


	//   ....[106]....
        /*0990*/ 	.word	0x0000b870
        /*0994*/ 	.word	0x000000ff
        /*0998*/ 	.word	0x00034528
        /*099c*/ 	.short	0x0101
        /*099e*/ 	.byte	0x11
	.zero		1


	//   ....[107]....
        /*09a0*/ 	.word	0x0000b930
        /*09a4*/ 	.word	0x00000008
        /*09a8*/ 	.word	0x00034400
        /*09ac*/ 	.short	0x010a
        /*09ae*/ 	.byte	0x3f
	.zero		1


	//   ....[108]....
        /*09b0*/ 	.word	0x0000ba70
        /*09b4*/ 	.word	0x00000004
        /*09b8*/ 	.word	0x00000000
        /*09bc*/ 	.short	0x0101
        /*09be*/ 	.byte	0x3f
	.zero		1


	//   ....[109]....
        /*09c0*/ 	.word	0x0000c250
        /*09c4*/ 	.word	0x00000007
        /*09c8*/ 	.word	0x00000000
        /*09cc*/ 	.short	0x010a
        /*09ce*/ 	.byte	0x3f
	.zero		1


	//   ....[110]....
        /*09d0*/ 	.word	0x0000c2d0
        /*09d4*/ 	.word	0x00000006
        /*09d8*/ 	.word	0x00000000
        /*09dc*/ 	.short	0x010a
        /*09de*/ 	.byte	0x3f
	.zero		1


	//   ....[111]....
        /*09e0*/ 	.word	0x0000c360
        /*09e4*/ 	.word	0x00000007
        /*09e8*/ 	.word	0x00000000
        /*09ec*/ 	.short	0x010a
        /*09ee*/ 	.byte	0x3f
	.zero		1


	//   ....[112]....
        /*09f0*/ 	.word	0x0000c3f0
        /*09f4*/ 	.word	0x00000006
        /*09f8*/ 	.word	0x00000000
        /*09fc*/ 	.short	0x010a
        /*09fe*/ 	.byte	0x3f
	.zero		1


	//   ....[113]....
        /*0a00*/ 	.word	0x0000c480
        /*0a04*/ 	.word	0x00000007
        /*0a08*/ 	.word	0x00000000
        /*0a0c*/ 	.short	0x010a
        /*0a0e*/ 	.byte	0x3f
	.zero		1


	//   ....[114]....
        /*0a10*/ 	.word	0x0000c510
        /*0a14*/ 	.word	0x00000005
        /*0a18*/ 	.word	0x00000000
        /*0a1c*/ 	.short	0x010a
        /*0a1e*/ 	.byte	0x3f
	.zero		1


	//   ....[115]....
        /*0a20*/ 	.word	0x0000e190
        /*0a24*/ 	.word	0x00000011
        /*0a28*/ 	.word	0x00034440
        /*0a2c*/ 	.short	0x010a
        /*0a2e*/ 	.byte	0x3f
	.zero		1


	//   ....[116]....
        /*0a30*/ 	.word	0x0000e2b0
        /*0a34*/ 	.word	0x00000011
        /*0a38*/ 	.word	0x00034400
        /*0a3c*/ 	.short	0x0101
        /*0a3e*/ 	.byte	0x3f
	.zero		1


	//   ....[117]....
        /*0a40*/ 	.word	0x0000e380
        /*0a44*/ 	.word	0x00000005
        /*0a48*/ 	.word	0x00034440
        /*0a4c*/ 	.short	0x010a
        /*0a4e*/ 	.byte	0x3f
	.zero		1


	//   ....[118]....
        /*0a50*/ 	.word	0x0000e430
        /*0a54*/ 	.word	0x00000007
        /*0a58*/ 	.word	0x00034440
        /*0a5c*/ 	.short	0x010a
        /*0a5e*/ 	.byte	0x3f
	.zero		1


	//   ....[119]....
        /*0a60*/ 	.word	0x0000e4e0
        /*0a64*/ 	.word	0x00000007
        /*0a68*/ 	.word	0x00034440
        /*0a6c*/ 	.short	0x010a
        /*0a6e*/ 	.byte	0x3f
	.zero		1


	//   ....[120]....
        /*0a70*/ 	.word	0x0000e590
        /*0a74*/ 	.word	0x00000007
        /*0a78*/ 	.word	0x00034440
        /*0a7c*/ 	.short	0x010a
        /*0a7e*/ 	.byte	0x3f
	.zero		1


	//   ....[121]....
        /*0a80*/ 	.word	0x0000e640
        /*0a84*/ 	.word	0x00000007
        /*0a88*/ 	.word	0x00034440
        /*0a8c*/ 	.short	0x010a
        /*0a8e*/ 	.byte	0x3f
	.zero		1


	//   ....[122]....
        /*0a90*/ 	.word	0x0000e6f0
        /*0a94*/ 	.word	0x00000007
        /*0a98*/ 	.word	0x00034440
        /*0a9c*/ 	.short	0x010a
        /*0a9e*/ 	.byte	0x3f
	.zero		1


	//   ....[123]....
        /*0aa0*/ 	.word	0x0000e7a0
        /*0aa4*/ 	.word	0x00000007
        /*0aa8*/ 	.word	0x00034440
        /*0aac*/ 	.short	0x010a
        /*0aae*/ 	.byte	0x3f
	.zero		1


	//   ....[124]....
        /*0ab0*/ 	.word	0x0000e850
        /*0ab4*/ 	.word	0x00000003
        /*0ab8*/ 	.word	0x00034440
        /*0abc*/ 	.short	0x010a
        /*0abe*/ 	.byte	0x3f
	.zero		1


	//   ....[125]....
        /*0ac0*/ 	.word	0x0000e8b0
        /*0ac4*/ 	.word	0x00000003
        /*0ac8*/ 	.word	0x00034400
        /*0acc*/ 	.short	0x010a
        /*0ace*/ 	.byte	0x3f
	.zero		1


	//   ....[126]....
        /*0ad0*/ 	.word	0x0000e920
        /*0ad4*/ 	.word	0x00000004
        /*0ad8*/ 	.word	0x00000000
        /*0adc*/ 	.short	0x010a
        /*0ade*/ 	.byte	0x3f
	.zero		1


	//   ....[127]....
        /*0ae0*/ 	.word	0x0000e980
        /*0ae4*/ 	.word	0x00000004
        /*0ae8*/ 	.word	0x00034480
        /*0aec*/ 	.short	0x010a
        /*0aee*/ 	.byte	0x3f
	.zero		1


	//   ....[128]....
        /*0af0*/ 	.word	0x0000e9e0
        /*0af4*/ 	.word	0x0000000c
        /*0af8*/ 	.word	0x00034480
        /*0afc*/ 	.short	0x010a
        /*0afe*/ 	.byte	0x3f
	.zero		1


	//   ....[129]....
        /*0b00*/ 	.word	0x0000ea50
        /*0b04*/ 	.word	0x00000004
        /*0b08*/ 	.word	0x00000010
        /*0b0c*/ 	.short	0x010a
        /*0b0e*/ 	.byte	0x3f
	.zero		1


	//   ....[130]....
        /*0b10*/ 	.word	0x0000eb10
        /*0b14*/ 	.word	0x00000005
        /*0b18*/ 	.word	0x000344e0
        /*0b1c*/ 	.short	0x010a
        /*0b1e*/ 	.byte	0x3f
	.zero		1


	//   ....[131]....
        /*0b20*/ 	.word	0x0000eb70
        /*0b24*/ 	.word	0x0000000d
        /*0b28*/ 	.word	0x000344e8
        /*0b2c*/ 	.short	0x010a
        /*0b2e*/ 	.byte	0x3f
	.zero		1


	//   ....[132]....
        /*0b30*/ 	.word	0x0000ebd0
        /*0b34*/ 	.word	0x0000000d
        /*0b38*/ 	.word	0x000344f0
        /*0b3c*/ 	.short	0x010a
        /*0b3e*/ 	.byte	0x3f
	.zero		1


	//   ....[133]....
        /*0b40*/ 	.word	0x0000ec30
        /*0b44*/ 	.word	0x0000000d
        /*0b48*/ 	.word	0x000344f8
        /*0b4c*/ 	.short	0x010a
        /*0b4e*/ 	.byte	0x3f
	.zero		1


	//   ....[134]....
        /*0b50*/ 	.word	0x0000ec90
        /*0b54*/ 	.word	0x0000000d
        /*0b58*/ 	.word	0x000344e0
        /*0b5c*/ 	.short	0x010a
        /*0b5e*/ 	.byte	0x3f
	.zero		1


	//   ....[135]....
        /*0b60*/ 	.word	0x0000ecf0
        /*0b64*/ 	.word	0x0000000d
        /*0b68*/ 	.word	0x000344e8
        /*0b6c*/ 	.short	0x010a
        /*0b6e*/ 	.byte	0x3f
	.zero		1


	//   ....[136]....
        /*0b70*/ 	.word	0x0000ed50
        /*0b74*/ 	.word	0x0000000d
        /*0b78*/ 	.word	0x000344f0
        /*0b7c*/ 	.short	0x010a
        /*0b7e*/ 	.byte	0x3f
	.zero		1


	//   ....[137]....
        /*0b80*/ 	.word	0x0000edb0
        /*0b84*/ 	.word	0x0000000d
        /*0b88*/ 	.word	0x000344f8
        /*0b8c*/ 	.short	0x010a
        /*0b8e*/ 	.byte	0x3f
	.zero		1


	//   ....[138]....
        /*0b90*/ 	.word	0x0000ee10
        /*0b94*/ 	.word	0x00000003
        /*0b98*/ 	.word	0x00034400
        /*0b9c*/ 	.short	0x010a
        /*0b9e*/ 	.byte	0x3f
	.zero		1


	//   ....[139]....
        /*0ba0*/ 	.word	0x0000ee70
        /*0ba4*/ 	.word	0x00000004
        /*0ba8*/ 	.word	0x00034400
        /*0bac*/ 	.short	0x010a
        /*0bae*/ 	.byte	0x3f
	.zero		1


	//   ....[140]....
        /*0bb0*/ 	.word	0x0000eed0
        /*0bb4*/ 	.word	0x00000003
        /*0bb8*/ 	.word	0x00034528
        /*0bbc*/ 	.short	0x010a
        /*0bbe*/ 	.byte	0x3f
	.zero		1


	//   ....[141]....
        /*0bc0*/ 	.word	0x0000ef30
        /*0bc4*/ 	.word	0x00000006
        /*0bc8*/ 	.word	0x00034400
        /*0bcc*/ 	.short	0x010a
        /*0bce*/ 	.byte	0x3f
	.zero		1


	//   ....[142]....
        /*0bd0*/ 	.word	0x0000ef90
        /*0bd4*/ 	.word	0x00000004
        /*0bd8*/ 	.word	0x00034500
        /*0bdc*/ 	.short	0x010a
        /*0bde*/ 	.byte	0x3f
	.zero		1


	//   ....[143]....
        /*0be0*/ 	.word	0x0000eff0
        /*0be4*/ 	.word	0x00000004
        /*0be8*/ 	.word	0x00034508
        /*0bec*/ 	.short	0x010a
        /*0bee*/ 	.byte	0x3f
	.zero		1


	//   ....[144]....
        /*0bf0*/ 	.word	0x0000f050
        /*0bf4*/ 	.word	0x00000004
        /*0bf8*/ 	.word	0x00034510
        /*0bfc*/ 	.short	0x010a
        /*0bfe*/ 	.byte	0x3f
	.zero		1


	//   ....[145]....
        /*0c00*/ 	.word	0x0000f0b0
        /*0c04*/ 	.word	0x00000004
        /*0c08*/ 	.word	0x00034518
        /*0c0c*/ 	.short	0x010a
        /*0c0e*/ 	.byte	0x3f
	.zero		1


	//   ....[146]....
        /*0c10*/ 	.word	0x0000f110
        /*0c14*/ 	.word	0x00000005
        /*0c18*/ 	.word	0x00034500
        /*0c1c*/ 	.short	0x010a
        /*0c1e*/ 	.byte	0x3f
	.zero		1


	//   ....[147]....
        /*0c20*/ 	.word	0x0000f170
        /*0c24*/ 	.word	0x00000005
        /*0c28*/ 	.word	0x00034508
        /*0c2c*/ 	.short	0x010a
        /*0c2e*/ 	.byte	0x3f
	.zero		1


	//   ....[148]....
        /*0c30*/ 	.word	0x0000f1d0
        /*0c34*/ 	.word	0x00000005
        /*0c38*/ 	.word	0x00034510
        /*0c3c*/ 	.short	0x010a
        /*0c3e*/ 	.byte	0x3f
	.zero		1


	//   ....[149]....
        /*0c40*/ 	.word	0x0000f230
        /*0c44*/ 	.word	0x00000005
        /*0c48*/ 	.word	0x00034518
        /*0c4c*/ 	.short	0x010a
        /*0c4e*/ 	.byte	0x3f
	.zero		1


	//   ....[150]....
        /*0c50*/ 	.word	0x0000f290
        /*0c54*/ 	.word	0x00000000
        /*0c58*/ 	.word	0x00034500
        /*0c5c*/ 	.short	0x010a
        /*0c5e*/ 	.byte	0x3f
	.zero		1


	//   ....[151]....
        /*0c60*/ 	.word	0x0000f2f0
        /*0c64*/ 	.word	0x00000000
        /*0c68*/ 	.word	0x00034508
        /*0c6c*/ 	.short	0x010a
        /*0c6e*/ 	.byte	0x3f
	.zero		1


	//   ....[152]....
        /*0c70*/ 	.word	0x0000f350
        /*0c74*/ 	.word	0x00000000
        /*0c78*/ 	.word	0x00034510
        /*0c7c*/ 	.short	0x010a
        /*0c7e*/ 	.byte	0x3f
	.zero		1


	//   ....[153]....
        /*0c80*/ 	.word	0x0000f420
        /*0c84*/ 	.word	0x0000000a
        /*0c88*/ 	.word	0x000344b0
        /*0c8c*/ 	.short	0x010a
        /*0c8e*/ 	.byte	0x3f
	.zero		1


	//   ....[154]....
        /*0c90*/ 	.word	0x0000f470
        /*0c94*/ 	.word	0x00000008
        /*0c98*/ 	.word	0x00034400
        /*0c9c*/ 	.short	0x010a
        /*0c9e*/ 	.byte	0x3f
	.zero		1


	//   ....[155]....
        /*0ca0*/ 	.word	0x0000f680
        /*0ca4*/ 	.word	0x00000007
        /*0ca8*/ 	.word	0x00000000
        /*0cac*/ 	.short	0x010a
        /*0cae*/ 	.byte	0x3f
	.zero		1


	//   ....[156]....
        /*0cb0*/ 	.word	0x0000f6d0
        /*0cb4*/ 	.word	0x00000006
        /*0cb8*/ 	.word	0x00000000
        /*0cbc*/ 	.short	0x010a
        /*0cbe*/ 	.byte	0x3f
	.zero		1


	//   ....[157]....
        /*0cc0*/ 	.word	0x0000f720
        /*0cc4*/ 	.word	0x00000007
        /*0cc8*/ 	.word	0x00000000
        /*0ccc*/ 	.short	0x010a
        /*0cce*/ 	.byte	0x3f
	.zero		1


	//   ....[158]....
        /*0cd0*/ 	.word	0x0000f770
        /*0cd4*/ 	.word	0x00000006
        /*0cd8*/ 	.word	0x00000000
        /*0cdc*/ 	.short	0x010a
        /*0cde*/ 	.byte	0x3f
	.zero		1


	//   ....[159]....
        /*0ce0*/ 	.word	0x0000f7c0
        /*0ce4*/ 	.word	0x00000007
        /*0ce8*/ 	.word	0x00000000
        /*0cec*/ 	.short	0x010a
        /*0cee*/ 	.byte	0x3f
	.zero		1


	//   ....[160]....
        /*0cf0*/ 	.word	0x0000f810
        /*0cf4*/ 	.word	0x00000011
        /*0cf8*/ 	.word	0x00034440
        /*0cfc*/ 	.short	0x010a
        /*0cfe*/ 	.byte	0x3f
	.zero		1


	//   ....[161]....
        /*0d00*/ 	.word	0x0000f860
        /*0d04*/ 	.word	0x00000005
        /*0d08*/ 	.word	0x00034440
        /*0d0c*/ 	.short	0x010a
        /*0d0e*/ 	.byte	0x3f
	.zero		1


	//   ....[162]....
        /*0d10*/ 	.word	0x0000f8b0
        /*0d14*/ 	.word	0x00000007
        /*0d18*/ 	.word	0x00034440
        /*0d1c*/ 	.short	0x010a
        /*0d1e*/ 	.byte	0x3f
	.zero		1


	//   ....[163]....
        /*0d20*/ 	.word	0x0000f900
        /*0d24*/ 	.word	0x00000007
        /*0d28*/ 	.word	0x00034440
        /*0d2c*/ 	.short	0x010a
        /*0d2e*/ 	.byte	0x3f
	.zero		1


	//   ....[164]....
        /*0d30*/ 	.word	0x0000f950
        /*0d34*/ 	.word	0x00000007
        /*0d38*/ 	.word	0x00034440
        /*0d3c*/ 	.short	0x010a
        /*0d3e*/ 	.byte	0x3f
	.zero		1


	//   ....[165]....
        /*0d40*/ 	.word	0x0000f9a0
        /*0d44*/ 	.word	0x00000007
        /*0d48*/ 	.word	0x00034440
        /*0d4c*/ 	.short	0x010a
        /*0d4e*/ 	.byte	0x3f
	.zero		1


	//   ....[166]....
        /*0d50*/ 	.word	0x0000f9f0
        /*0d54*/ 	.word	0x00000007
        /*0d58*/ 	.word	0x00034440
        /*0d5c*/ 	.short	0x010a
        /*0d5e*/ 	.byte	0x3f
	.zero		1


	//   ....[167]....
        /*0d60*/ 	.word	0x0000fa40
        /*0d64*/ 	.word	0x00000007
        /*0d68*/ 	.word	0x00034440
        /*0d6c*/ 	.short	0x010a
        /*0d6e*/ 	.byte	0x3f
	.zero		1


	//----- nvinfo : EIATTR_NUM_MBARRIERS
	.align		4
.L_37:
        /*0d70*/ 	.byte	0x03, 0x38
        /*0d72*/ 	.short	0x002a


	//----- nvinfo : EIATTR_EXIT_INSTR_OFFSETS
	.align		4
        /*0d74*/ 	.byte	0x04, 0x1c
        /*0d76*/ 	.short	(.L_39 - .L_38)


	//   ....[0]....
.L_38:
        /*0d78*/ 	.word	0x00003020


	//   ....[1]....
        /*0d7c*/ 	.word	0x000032e0


	//   ....[2]....
        /*0d80*/ 	.word	0x00003440


	//   ....[3]....
        /*0d84*/ 	.word	0x00008cc0


	//   ....[4]....
        /*0d88*/ 	.word	0x00008d60


	//   ....[5]....
        /*0d8c*/ 	.word	0x0000a950


	//   ....[6]....
        /*0d90*/ 	.word	0x0000c560


	//   ....[7]....
        /*0d94*/ 	.word	0x0000e880


	//----- nvinfo : EIATTR_MAX_THREADS
	.align		4
.L_39:
        /*0d98*/ 	.byte	0x04, 0x05
        /*0d9a*/ 	.short	(.L_41 - .L_40)
.L_40:
        /*0d9c*/ 	.word	0x00000180
        /*0da0*/ 	.word	0x00000001
        /*0da4*/ 	.word	0x00000001


	//----- nvinfo : EIATTR_CRS_STACK_SIZE
	.align		4
.L_41:
        /*0da8*/ 	.byte	0x04, 0x1e
        /*0daa*/ 	.short	(.L_43 - .L_42)
.L_42:
        /*0dac*/ 	.word	0x00000000


	//----- nvinfo : EIATTR_CBANK_PARAM_SIZE
	.align		4
.L_43:
        /*0db0*/ 	.byte	0x03, 0x19
        /*0db2*/ 	.short	0x0770


	//----- nvinfo : EIATTR_PARAM_CBANK
	.align		4
        /*0db4*/ 	.byte	0x04, 0x0a
        /*0db6*/ 	.short	(.L_45 - .L_44)
	.align		4
.L_44:
        /*0db8*/ 	.word	index@(.nv.constant0._ZN7cutlass13device_kernelINS_4gemm6kernel13GemmUniversalINS1_17GroupProblemShapeIN4cute5tupleIJiiiEEEEENS1_10collective13CollectiveMmaINS1_39MainloopSm90ArrayTmaGmmaWarpSpecializedILi6ENS6_IJNS5_1CILi2EEENSC_ILi1EEESE_EEENS1_52KernelPtrArrayTmaWarpSpecializedPingpongFP8FastAccumEEENS6_IJNSC_ILi128EEESI_SI_EEENS_12float_e4m3_tEPNS6_IJlSE_NSC_ILi0EEEEEESK_SN_NS5_8TiledMMAINS5_8MMA_AtomIJNS5_4SM904GMMA31MMA_64x128x32_F32E4M3E4M3_SS_TNILNSR_7ScaleInE1ELST_1EEEEEENS5_6LayoutINS6_IJSE_SE_SE_EEENS6_IJSL_SL_SL_EEEEENS6_IJNS5_10UnderscoreES10_S10_EEEEENS5_13SM90_TMA_LOADENS5_14ComposedLayoutINS5_7SwizzleILi3ELi4ELi3EEENS5_18smem_ptr_flag_bitsILi8EEENSW_INS6_IJNSC_ILi8EEESI_EEENS6_IJSI_SE_EEEEEEEvNS5_8identityENS5_23SM90_TMA_LOAD_MULTICASTES1D_vS1E_EENS_8epilogue10collective18CollectiveEpilogueINS1H_30Sm90PtrArrayTmaWarpSpecializedILi4ELi2ELi16ELb1ELb0ELi2EEEJSJ_NS6_IJNSC_ILi64EEENSC_ILi32EEEEEENS_6half_tEPNS6_IJSE_lSL_EEES1P_S1R_NS1H_6fusion15FusionCallbacksIS1L_NS1S_17LinearCombinationIS1P_fS1P_fLNS_15FloatRoundStyleE2EEESJ_S1O_JEEES13_NS14_IS16_NS17_ILi16EEENSW_INS6_IJS1M_S19_EEENS6_IJSE_S1M_EEEEEEENS5_17SM75_U16x8_LDSM_TENS5_14SM90_TMA_STOREES22_NS5_17SM90_U16x8_STSM_TENS5_9Copy_AtomIJNS5_17SM90_U32x4_STSM_NES1P_EEEvEEEvvEEEEvNT_6ParamsE)
        /*0dbc*/ 	.short	0x0210
        /*0dbe*/ 	.short	0x0770


	//----- nvinfo : EIATTR_SW_WAR
	.align		4
.L_45:
        /*0dc0*/ 	.byte	0x04, 0x36
        /*0dc2*/ 	.short	(.L_47 - .L_46)
.L_46:
        /*0dc4*/ 	.word	0x00000008
.L_47:


//--------------------- .nv.callgraph             --------------------------
	.section	.nv.callgraph,"",@"SHT_CUDA_CALLGRAPH"
	.align	4
	.sectionentsize	8
	.align		4
        /*0000*/ 	.word	0x00000000
	.align		4
        /*0004*/ 	.word	0xffffffff
	.align		4
        /*0008*/ 	.word	index@(_ZN7cutlass13device_kernelINS_4gemm6kernel13GemmUniversalINS1_17GroupProblemShapeIN4cute5tupleIJiiiEEEEENS1_10collective13CollectiveMmaINS1_39MainloopSm90ArrayTmaGmmaWarpSpecializedILi6ENS6_IJNS5_1CILi2EEENSC_ILi1EEESE_EEENS1_52KernelPtrArrayTmaWarpSpecializedPingpongFP8FastAccumEEENS6_IJNSC_ILi128EEESI_SI_EEENS_12float_e4m3_tEPNS6_IJlSE_NSC_ILi0EEEEEESK_SN_NS5_8TiledMMAINS5_8MMA_AtomIJNS5_4SM904GMMA31MMA_64x128x32_F32E4M3E4M3_SS_TNILNSR_7ScaleInE1ELST_1EEEEEENS5_6LayoutINS6_IJSE_SE_SE_EEENS6_IJSL_SL_SL_EEEEENS6_IJNS5_10UnderscoreES10_S10_EEEEENS5_13SM90_TMA_LOADENS5_14ComposedLayoutINS5_7SwizzleILi3ELi4ELi3EEENS5_18smem_ptr_flag_bitsILi8EEENSW_INS6_IJNSC_ILi8EEESI_EEENS6_IJSI_SE_EEEEEEEvNS5_8identityENS5_23SM90_TMA_LOAD_MULTICASTES1D_vS1E_EENS_8epilogue10collective18CollectiveEpilogueINS1H_30Sm90PtrArrayTmaWarpSpecializedILi4ELi2ELi16ELb1ELb0ELi2EEEJSJ_NS6_IJNSC_ILi64EEENSC_ILi32EEEEEENS_6half_tEPNS6_IJSE_lSL_EEES1P_S1R_NS1H_6fusion15FusionCallbacksIS1L_NS1S_17LinearCombinationIS1P_fS1P_fLNS_15FloatRoundStyleE2EEESJ_S1O_JEEES13_NS14_IS16_NS17_ILi16EEENSW_INS6_IJS1M_S19_EEENS6_IJSE_S1M_EEEEEEENS5_17SM75_U16x8_LDSM_TENS5_14SM90_TMA_STOREES22_NS5_17SM90_U16x8_STSM_TENS5_9Copy_AtomIJNS5_17SM90_U32x4_STSM_NES1P_EEEvEEEvvEEEEvNT_6ParamsE)
	.align		4
        /*000c*/ 	.word	index@(__assertfail)
	.align		4
        /*0010*/ 	.word	0x00000000
	.align		4
        /*0014*/ 	.word	0xfffffffe
	.align		4
        /*0018*/ 	.word	0x00000000
	.align		4
        /*001c*/ 	.word	0xfffffffd
	.align		4
        /*0020*/ 	.word	0x00000000
	.align		4
        /*0024*/ 	.word	0xfffffffc


//--------------------- .nv.constant4             --------------------------
	.section	.nv.constant4,"a",@progbits
	.align	8
	.align		8
.nv.constant4:
        /*0000*/ 	.dword	__assertfail
	.align		8
        /*0008*/ 	.dword	__unnamed_1
	.align		8
        /*0010*/ 	.dword	_ZN39_INTERNAL_181d453b_4_k_cu_1966bdb1_27584cuda3std3__45__cpo5beginE
	.align		8
        /*0018*/ 	.dword	_ZN39_INTERNAL_181d453b_4_k_cu_1966bdb1_27584cuda3std3__45__cpo3endE
	.align		8
        /*0020*/ 	.dword	_ZN39_INTERNAL_181d453b_4_k_cu_1966bdb1_27584cuda3std3__45__cpo6cbeginE
	.align		8
        /*0028*/ 	.dword	_ZN39_INTERNAL_181d453b_4_k_cu_1966bdb1_27584cuda3std3__45__cpo4cendE
	.align		8
        /*0030*/ 	.dword	_ZN39_INTERNAL_181d453b_4_k_cu_1966bdb1_27584cuda3std3__441_GLOBAL__N__181d453b_4_k_cu_1966bdb1_27586ignoreE
	.align		8
        /*0038*/ 	.dword	_ZN39_INTERNAL_181d453b_4_k_cu_1966bdb1_27584cuda3std3__419piecewise_constructE
	.align		8
        /*0040*/ 	.dword	_ZN39_INTERNAL_181d453b_4_k_cu_1966bdb1_27584cuda3std3__48in_placeE
	.align		8
        /*0048*/ 	.dword	_ZN39_INTERNAL_181d453b_4_k_cu_1966bdb1_27584cuda3std6ranges3__45__cpo4swapE
	.align		8
        /*0050*/ 	.dword	_ZN39_INTERNAL_181d453b_4_k_cu_1966bdb1_27584cuda3std6ranges3__45__cpo9iter_moveE
	.align		8
        /*0058*/ 	.dword	_ZN39_INTERNAL_181d453b_4_k_cu_1966bdb1_27584cute7productE
	.align		8
        /*0060*/ 	.dword	_ZN39_INTERNAL_181d453b_4_k_cu_1966bdb1_27584cute1_E
	.align		8
        /*0068*/ 	.dword	$str$24
	.align		8
        /*0070*/ 	.dword	$str$25


//--------------------- .text._ZN7cutlass13device_kernelINS_4gemm6kernel13GemmUniversalINS1_17GroupProblemShapeIN4cute5tupleIJiiiEEEEENS1_10collective13CollectiveMmaINS1_39MainloopSm90ArrayTmaGmmaWarpSpecializedILi6ENS6_IJNS5_1CILi2EEENSC_ILi1EEESE_EEENS1_52KernelPtrArrayTmaWarpSpecializedPingpongFP8FastAccumEEENS6_IJNSC_ILi128EEESI_SI_EEENS_12float_e4m3_tEPNS6_IJlSE_NSC_ILi0EEEEEESK_SN_NS5_8TiledMMAINS5_8MMA_AtomIJNS5_4SM904GMMA31MMA_64x128x32_F32E4M3E4M3_SS_TNILNSR_7ScaleInE1ELST_1EEEEEENS5_6LayoutINS6_IJSE_SE_SE_EEENS6_IJSL_SL_SL_EEEEENS6_IJNS5_10UnderscoreES10_S10_EEEEENS5_13SM90_TMA_LOADENS5_14ComposedLayoutINS5_7SwizzleILi3ELi4ELi3EEENS5_18smem_ptr_flag_bitsILi8EEENSW_INS6_IJNSC_ILi8EEESI_EEENS6_IJSI_SE_EEEEEEEvNS5_8identityENS5_23SM90_TMA_LOAD_MULTICASTES1D_vS1E_EENS_8epilogue10collective18CollectiveEpilogueINS1H_30Sm90PtrArrayTmaWarpSpecializedILi4ELi2ELi16ELb1ELb0ELi2EEEJSJ_NS6_IJNSC_ILi64EEENSC_ILi32EEEEEENS_6half_tEPNS6_IJSE_lSL_EEES1P_S1R_NS1H_6fusion15FusionCallbacksIS1L_NS1S_17LinearCombinationIS1P_fS1P_fLNS_15FloatRoundStyleE2EEESJ_S1O_JEEES13_NS14_IS16_NS17_ILi16EEENSW_INS6_IJS1M_S19_EEENS6_IJSE_S1M_EEEEEEENS5_17SM75_U16x8_LDSM_TENS5_14SM90_TMA_STOREES22_NS5_17SM90_U16x8_STSM_TENS5_9Copy_AtomIJNS5_17SM90_U32x4_STSM_NES1P_EEEvEEEvvEEEEvNT_6ParamsE --------------------------
	.section	.text._ZN7cutlass13device_kernelINS_4gemm6kernel13GemmUniversalINS1_17GroupProblemShapeIN4cute5tupleIJiiiEEEEENS1_10collective13CollectiveMmaINS1_39MainloopSm90ArrayTmaGmmaWarpSpecializedILi6ENS6_IJNS5_1CILi2EEENSC_ILi1EEESE_EEENS1_52KernelPtrArrayTmaWarpSpecializedPingpongFP8FastAccumEEENS6_IJNSC_ILi128EEESI_SI_EEENS_12float_e4m3_tEPNS6_IJlSE_NSC_ILi0EEEEEESK_SN_NS5_8TiledMMAINS5_8MMA_AtomIJNS5_4SM904GMMA31MMA_64x128x32_F32E4M3E4M3_SS_TNILNSR_7ScaleInE1ELST_1EEEEEENS5_6LayoutINS6_IJSE_SE_SE_EEENS6_IJSL_SL_SL_EEEEENS6_IJNS5_10UnderscoreES10_S10_EEEEENS5_13SM90_TMA_LOADENS5_14ComposedLayoutINS5_7SwizzleILi3ELi4ELi3EEENS5_18smem_ptr_flag_bitsILi8EEENSW_INS6_IJNSC_ILi8EEESI_EEENS6_IJSI_SE_EEEEEEEvNS5_8identityENS5_23SM90_TMA_LOAD_MULTICASTES1D_vS1E_EENS_8epilogue10collective18CollectiveEpilogueINS1H_30Sm90PtrArrayTmaWarpSpecializedILi4ELi2ELi16ELb1ELb0ELi2EEEJSJ_NS6_IJNSC_ILi64EEENSC_ILi32EEEEEENS_6half_tEPNS6_IJSE_lSL_EEES1P_S1R_NS1H_6fusion15FusionCallbacksIS1L_NS1S_17LinearCombinationIS1P_fS1P_fLNS_15FloatRoundStyleE2EEESJ_S1O_JEEES13_NS14_IS16_NS17_ILi16EEENSW_INS6_IJS1M_S19_EEENS6_IJSE_S1M_EEEEEEENS5_17SM75_U16x8_LDSM_TENS5_14SM90_TMA_STOREES22_NS5_17SM90_U16x8_STSM_TENS5_9Copy_AtomIJNS5_17SM90_U32x4_STSM_NES1P_EEEvEEEvvEEEEvNT_6ParamsE,"ax",@progbits
	.align	128
.text._ZN7cutlass13device_kernelINS_4gemm6kernel13GemmUniversalINS1_17GroupProblemShapeIN4cute5tupleIJiiiEEEEENS1_10collective13CollectiveMmaINS1_39MainloopSm90ArrayTmaGmmaWarpSpecializedILi6ENS6_IJNS5_1CILi2EEENSC_ILi1EEESE_EEENS1_52KernelPtrArrayTmaWarpSpecializedPingpongFP8FastAccumEEENS6_IJNSC_ILi128EEESI_SI_EEENS_12float_e4m3_tEPNS6_IJlSE_NSC_ILi0EEEEEESK_SN_NS5_8TiledMMAINS5_8MMA_AtomIJNS5_4SM904GMMA31MMA_64x128x32_F32E4M3E4M3_SS_TNILNSR_7ScaleInE1ELST_1EEEEEENS5_6LayoutINS6_IJSE_SE_SE_EEENS6_IJSL_SL_SL_EEEEENS6_IJNS5_10UnderscoreES10_S10_EEEEENS5_13SM90_TMA_LOADENS5_14ComposedLayoutINS5_7SwizzleILi3ELi4ELi3EEENS5_18smem_ptr_flag_bitsILi8EEENSW_INS6_IJNSC_ILi8EEESI_EEENS6_IJSI_SE_EEEEEEEvNS5_8identityENS5_23SM90_TMA_LOAD_MULTICASTES1D_vS1E_EENS_8epilogue10collective18CollectiveEpilogueINS1H_30Sm90PtrArrayTmaWarpSpecializedILi4ELi2ELi16ELb1ELb0ELi2EEEJSJ_NS6_IJNSC_ILi64EEENSC_ILi32EEEEEENS_6half_tEPNS6_IJSE_lSL_EEES1P_S1R_NS1H_6fusion15FusionCallbacksIS1L_NS1S_17LinearCombinationIS1P_fS1P_fLNS_15FloatRoundStyleE2EEESJ_S1O_JEEES13_NS14_IS16_NS17_ILi16EEENSW_INS6_IJS1M_S19_EEENS6_IJSE_S1M_EEEEEEENS5_17SM75_U16x8_LDSM_TENS5_14SM90_TMA_STOREES22_NS5_17SM90_U16x8_STSM_TENS5_9Copy_AtomIJNS5_17SM90_U32x4_STSM_NES1P_EEEvEEEvvEEEEvNT_6ParamsE:
        .type           _ZN7cutlass13device_kernelINS_4gemm6kernel13GemmUniversalINS1_17GroupProblemShapeIN4cute5tupleIJiiiEEEEENS1_10collective13CollectiveMmaINS1_39MainloopSm90ArrayTmaGmmaWarpSpecializedILi6ENS6_IJNS5_1CILi2EEENSC_ILi1EEESE_EEENS1_52KernelPtrArrayTmaWarpSpecializedPingpongFP8FastAccumEEENS6_IJNSC_ILi128EEESI_SI_EEENS_12float_e4m3_tEPNS6_IJlSE_NSC_ILi0EEEEEESK_SN_NS5_8TiledMMAINS5_8MMA_AtomIJNS5_4SM904GMMA31MMA_64x128x32_F32E4M3E4M3_SS_TNILNSR_7ScaleInE1ELST_1EEEEEENS5_6LayoutINS6_IJSE_SE_SE_EEENS6_IJSL_SL_SL_EEEEENS6_IJNS5_10UnderscoreES10_S10_EEEEENS5_13SM90_TMA_LOADENS5_14ComposedLayoutINS5_7SwizzleILi3ELi4ELi3EEENS5_18smem_ptr_flag_bitsILi8EEENSW_INS6_IJNSC_ILi8EEESI_EEENS6_IJSI_SE_EEEEEEEvNS5_8identityENS5_23SM90_TMA_LOAD_MULTICASTES1D_vS1E_EENS_8epilogue10collective18CollectiveEpilogueINS1H_30Sm90PtrArrayTmaWarpSpecializedILi4ELi2ELi16ELb1ELb0ELi2EEEJSJ_NS6_IJNSC_ILi64EEENSC_ILi32EEEEEENS_6half_tEPNS6_IJSE_lSL_EEES1P_S1R_NS1H_6fusion15FusionCallbacksIS1L_NS1S_17LinearCombinationIS1P_fS1P_fLNS_15FloatRoundStyleE2EEESJ_S1O_JEEES13_NS14_IS16_NS17_ILi16EEENSW_INS6_IJS1M_S19_EEENS6_IJSE_S1M_EEEEEEENS5_17SM75_U16x8_LDSM_TENS5_14SM90_TMA_STOREES22_NS5_17SM90_U16x8_STSM_TENS5_9Copy_AtomIJNS5_17SM90_U32x4_STSM_NES1P_EEEvEEEvvEEEEvNT_6ParamsE,@function
        .size           _ZN7cutlass13device_kernelINS_4gemm6kernel13GemmUniversalINS1_17GroupProblemShapeIN4cute5tupleIJiiiEEEEENS1_10collective13CollectiveMmaINS1_39MainloopSm90ArrayTmaGmmaWarpSpecializedILi6ENS6_IJNS5_1CILi2EEENSC_ILi1EEESE_EEENS1_52KernelPtrArrayTmaWarpSpecializedPingpongFP8FastAccumEEENS6_IJNSC_ILi128EEESI_SI_EEENS_12float_e4m3_tEPNS6_IJlSE_NSC_ILi0EEEEEESK_SN_NS5_8TiledMMAINS5_8MMA_AtomIJNS5_4SM904GMMA31MMA_64x128x32_F32E4M3E4M3_SS_TNILNSR_7ScaleInE1ELST_1EEEEEENS5_6LayoutINS6_IJSE_SE_SE_EEENS6_IJSL_SL_SL_EEEEENS6_IJNS5_10UnderscoreES10_S10_EEEEENS5_13SM90_TMA_LOADENS5_14ComposedLayoutINS5_7SwizzleILi3ELi4ELi3EEENS5_18smem_ptr_flag_bitsILi8EEENSW_INS6_IJNSC_ILi8EEESI_EEENS6_IJSI_SE_EEEEEEEvNS5_8identityENS5_23SM90_TMA_LOAD_MULTICASTES1D_vS1E_EENS_8epilogue10collective18CollectiveEpilogueINS1H_30Sm90PtrArrayTmaWarpSpecializedILi4ELi2ELi16ELb1ELb0ELi2EEEJSJ_NS6_IJNSC_ILi64EEENSC_ILi32EEEEEENS_6half_tEPNS6_IJSE_lSL_EEES1P_S1R_NS1H_6fusion15FusionCallbacksIS1L_NS1S_17LinearCombinationIS1P_fS1P_fLNS_15FloatRoundStyleE2EEESJ_S1O_JEEES13_NS14_IS16_NS17_ILi16EEENSW_INS6_IJS1M_S19_EEENS6_IJSE_S1M_EEEEEEENS5_17SM75_U16x8_LDSM_TENS5_14SM90_TMA_STOREES22_NS5_17SM90_U16x8_STSM_TENS5_9Copy_AtomIJNS5_17SM90_U32x4_STSM_NES1P_EEEvEEEvvEEEEvNT_6ParamsE,(.L_x_332 - _ZN7cutlass13device_kernelINS_4gemm6kernel13GemmUniversalINS1_17GroupProblemShapeIN4cute5tupleIJiiiEEEEENS1_10collective13CollectiveMmaINS1_39MainloopSm90ArrayTmaGmmaWarpSpecializedILi6ENS6_IJNS5_1CILi2EEENSC_ILi1EEESE_EEENS1_52KernelPtrArrayTmaWarpSpecializedPingpongFP8FastAccumEEENS6_IJNSC_ILi128EEESI_SI_EEENS_12float_e4m3_tEPNS6_IJlSE_NSC_ILi0EEEEEESK_SN_NS5_8TiledMMAINS5_8MMA_AtomIJNS5_4SM904GMMA31MMA_64x128x32_F32E4M3E4M3_SS_TNILNSR_7ScaleInE1ELST_1EEEEEENS5_6LayoutINS6_IJSE_SE_SE_EEENS6_IJSL_SL_SL_EEEEENS6_IJNS5_10UnderscoreES10_S10_EEEEENS5_13SM90_TMA_LOADENS5_14ComposedLayoutINS5_7SwizzleILi3ELi4ELi3EEENS5_18smem_ptr_flag_bitsILi8EEENSW_INS6_IJNSC_ILi8EEESI_EEENS6_IJSI_SE_EEEEEEEvNS5_8identityENS5_23SM90_TMA_LOAD_MULTICASTES1D_vS1E_EENS_8epilogue10collective18CollectiveEpilogueINS1H_30Sm90PtrArrayTmaWarpSpecializedILi4ELi2ELi16ELb1ELb0ELi2EEEJSJ_NS6_IJNSC_ILi64EEENSC_ILi32EEEEEENS_6half_tEPNS6_IJSE_lSL_EEES1P_S1R_NS1H_6fusion15FusionCallbacksIS1L_NS1S_17LinearCombinationIS1P_fS1P_fLNS_15FloatRoundStyleE2EEESJ_S1O_JEEES13_NS14_IS16_NS17_ILi16EEENSW_INS6_IJS1M_S19_EEENS6_IJSE_S1M_EEEEEEENS5_17SM75_U16x8_LDSM_TENS5_14SM90_TMA_STOREES22_NS5_17SM90_U16x8_STSM_TENS5_9Copy_AtomIJNS5_17SM90_U32x4_STSM_NES1P_EEEvEEEvvEEEEvNT_6ParamsE)
        .other          _ZN7cutlass13device_kernelINS_4gemm6kernel13GemmUniversalINS1_17GroupProblemShapeIN4cute5tupleIJiiiEEEEENS1_10collective13CollectiveMmaINS1_39MainloopSm90ArrayTmaGmmaWarpSpecializedILi6ENS6_IJNS5_1CILi2EEENSC_ILi1EEESE_EEENS1_52KernelPtrArrayTmaWarpSpecializedPingpongFP8FastAccumEEENS6_IJNSC_ILi128EEESI_SI_EEENS_12float_e4m3_tEPNS6_IJlSE_NSC_ILi0EEEEEESK_SN_NS5_8TiledMMAINS5_8MMA_AtomIJNS5_4SM904GMMA31MMA_64x128x32_F32E4M3E4M3_SS_TNILNSR_7ScaleInE1ELST_1EEEEEENS5_6LayoutINS6_IJSE_SE_SE_EEENS6_IJSL_SL_SL_EEEEENS6_IJNS5_10UnderscoreES10_S10_EEEEENS5_13SM90_TMA_LOADENS5_14ComposedLayoutINS5_7SwizzleILi3ELi4ELi3EEENS5_18smem_ptr_flag_bitsILi8EEENSW_INS6_IJNSC_ILi8EEESI_EEENS6_IJSI_SE_EEEEEEEvNS5_8identityENS5_23SM90_TMA_LOAD_MULTICASTES1D_vS1E_EENS_8epilogue10collective18CollectiveEpilogueINS1H_30Sm90PtrArrayTmaWarpSpecializedILi4ELi2ELi16ELb1ELb0ELi2EEEJSJ_NS6_IJNSC_ILi64EEENSC_ILi32EEEEEENS_6half_tEPNS6_IJSE_lSL_EEES1P_S1R_NS1H_6fusion15FusionCallbacksIS1L_NS1S_17LinearCombinationIS1P_fS1P_fLNS_15FloatRoundStyleE2EEESJ_S1O_JEEES13_NS14_IS16_NS17_ILi16EEENSW_INS6_IJS1M_S19_EEENS6_IJSE_S1M_EEEEEEENS5_17SM75_U16x8_LDSM_TENS5_14SM90_TMA_STOREES22_NS5_17SM90_U16x8_STSM_TENS5_9Copy_AtomIJNS5_17SM90_U32x4_STSM_NES1P_EEEvEEEvvEEEEvNT_6ParamsE,@"STO_CUDA_ENTRY STV_DEFAULT"
_ZN7cutlass13device_kernelINS_4gemm6kernel13GemmUniversalINS1_17GroupProblemShapeIN4cute5tupleIJiiiEEEEENS1_10collective13CollectiveMmaINS1_39MainloopSm90ArrayTmaGmmaWarpSpecializedILi6ENS6_IJNS5_1CILi2EEENSC_ILi1EEESE_EEENS1_52KernelPtrArrayTmaWarpSpecializedPingpongFP8FastAccumEEENS6_IJNSC_ILi128EEESI_SI_EEENS_12float_e4m3_tEPNS6_IJlSE_NSC_ILi0EEEEEESK_SN_NS5_8TiledMMAINS5_8MMA_AtomIJNS5_4SM904GMMA31MMA_64x128x32_F32E4M3E4M3_SS_TNILNSR_7ScaleInE1ELST_1EEEEEENS5_6LayoutINS6_IJSE_SE_SE_EEENS6_IJSL_SL_SL_EEEEENS6_IJNS5_10UnderscoreES10_S10_EEEEENS5_13SM90_TMA_LOADENS5_14ComposedLayoutINS5_7SwizzleILi3ELi4ELi3EEENS5_18smem_ptr_flag_bitsILi8EEENSW_INS6_IJNSC_ILi8EEESI_EEENS6_IJSI_SE_EEEEEEEvNS5_8identityENS5_23SM90_TMA_LOAD_MULTICASTES1D_vS1E_EENS_8epilogue10collective18CollectiveEpilogueINS1H_30Sm90PtrArrayTmaWarpSpecializedILi4ELi2ELi16ELb1ELb0ELi2EEEJSJ_NS6_IJNSC_ILi64EEENSC_ILi32EEEEEENS_6half_tEPNS6_IJSE_lSL_EEES1P_S1R_NS1H_6fusion15FusionCallbacksIS1L_NS1S_17LinearCombinationIS1P_fS1P_fLNS_15FloatRoundStyleE2EEESJ_S1O_JEEES13_NS14_IS16_NS17_ILi16EEENSW_INS6_IJS1M_S19_EEENS6_IJSE_S1M_EEEEEEENS5_17SM75_U16x8_LDSM_TENS5_14SM90_TMA_STOREES22_NS5_17SM90_U16x8_STSM_TENS5_9Copy_AtomIJNS5_17SM90_U32x4_STSM_NES1P_EEEvEEEvvEEEEvNT_6ParamsE:
[----:B------:R-:W1:Y:S08]  /*0000*/  LDC R1, c[0x0][0x28] ;  /* 0x00000a00ff017b82 */ /* 0x000e700000000800 */
[----:B------:R-:W2:Y:S01]  /*0010*/  LDC.64 R4, c[0x0][0x918] ;  /* 0x00024600ff047b82 */ /* 0x000ea20000000a00 */
[----:B------:R-:W-:Y:S01]  /*0020*/  ULDC.64 UR38, c[0x0][0x208] ;  /* 0x0000820000267ab9 */ /* 0x000fe20000000a00 */
[----:B------:R-:W3:Y:S01]  /*0030*/  S2R R19, SR_TID.X ;  /* 0x0000000000137919 */ /* 0x000ee20000002100 */
[----:B------:R-:W-:Y:S01]  /*0040*/  ULDC UR4, c[0x0][0x910] ;  /* 0x0002440000047ab9 */ /* 0x000fe20000000800 */
[----:B------:R-:W-:Y:S01]  /*0050*/  ULDC.64 UR20, c[0x0][0x8d0] ;  /* 0x0002340000147ab9 */ /* 0x000fe20000000a00 */
[----:B------:R-:W-:Y:S01]  /*0060*/  ULDC.64 UR14, c[0x0][0x8c8] ;  /* 0x00023200000e7ab9 */ /* 0x000fe20000000a00 */
[----:B------:R-:W-:Y:S01]  /*0070*/  IMAD.MOV.U32 R8, RZ, RZ, RZ ;  /* 0x000000ffff087224 */ /* 0x000fe200078e00ff */
[----:B------:R-:W-:Y:S01]  /*0080*/  ULDC.64 UR16, c[0x0][0x8e0] ;  /* 0x0002380000107ab9 */ /* 0x000fe20000000a00 */
[----:B------:R-:W4:Y:S01]  /*0090*/  S2UR UR24, SR_CTAID.Y ;  /* 0x00000000001879c3 */ /* 0x000f220000002600 */
[----:B------:R-:W-:Y:S01]  /*00a0*/  IMAD.MOV.U32 R10, RZ, RZ, RZ ;  /* 0x000000ffff0a7224 */ /* 0x000fe200078e00ff */
[----:B------:R-:W-:Y:S01]  /*00b0*/  ULDC.64 UR22, c[0x0][0x8e8] ;  /* 0x00023a0000167ab9 */ /* 0x000fe20000000a00 */
[----:B--2---:R-:W2:Y:S01]  /*00c0*/  LDG.E R7, desc[UR38][R4.64] ;  /* 0x0000002604077981 */ /* 0x004ea2000c1e1900 */
[----:B------:R-:W-:-:S03]  /*00d0*/  IMAD.U32 R0, RZ, RZ, UR4 ;  /* 0x00000004ff007e24 */ /* 0x000fc6000f8e00ff */
[----:B------:R-:W2:Y:S01]  /*00e0*/  LDG.E R6, desc[UR38][R4.64+0x4] ;  /* 0x0000042604067981 */ /* 0x000ea2000c1e1900 */
[----:B---3--:R-:W-:Y:S01]  /*00f0*/  LOP3.LUT R9, R19, 0x1f, RZ, 0xc0, !PT ;  /* 0x0000001f13097812 */ /* 0x008fe200078ec0ff */
[----:B------:R-:W-:Y:S01]  /*0100*/  UISETP.NE.U32.AND UP0, UPT, UR20, URZ, UPT ;  /* 0x0000003f1400728c */ /* 0x000fe2000bf05070 */
[----:B------:R-:W3:Y:S01]  /*0110*/  S2UR UR53, SR_CTAID.X ;  /* 0x00000000003579c3 */ /* 0x000ee20000002500 */
[----:B------:R-:W-:Y:S01]  /*0120*/  ULDC UR4, c[0x0][0x908] ;  /* 0x0002420000047ab9 */ /* 0x000fe20000000800 */
[----:B------:R-:W-:Y:S01]  /*0130*/  ISETP.GE.AND P0, PT, R9, R0, PT ;  /* 0x000000000900720c */ /* 0x000fe20003f06270 */
[----:B------:R-:W-:Y:S02]  /*0140*/  UISETP.NE.AND.EX UP0, UPT, UR21, URZ, UPT, UP0 ;  /* 0x0000003f1500728c */ /* 0x000fe4000bf05300 */
[----:B------:R-:W-:-:S09]  /*0150*/  UISETP.NE.AND UP3, UPT, UR4, 0x1, UPT ;  /* 0x000000010400788c */ /* 0x000fd2000bf65270 */
[----:B------:R-:W-:Y:S01]  /*0160*/  @UP0 ULDC UR26, c[0x0][0x8dc] ;  /* 0x00023700001a0ab9 */ /* 0x000fe20000000800 */
[----:B------:R-:W1:Y:S01]  /*0170*/  @!P0 LDC.64 R2, c[0x0][0x918] ;  /* 0x00024600ff028b82 */ /* 0x000e620000000a00 */
[----:B----4-:R-:W-:Y:S02]  /*0180*/  @UP3 UMOV UR6, UR24 ;  /* 0x0000001800063c82 */ /* 0x010fe40008000000 */
[----:B------:R-:W-:Y:S01]  /*0190*/  @UP3 UMOV UR4, UR6 ;  /* 0x0000000600043c82 */ /* 0x000fe20008000000 */
[----:B------:R-:W-:Y:S01]  /*01a0*/  @!UP3 UMOV UR6, UR24 ;  /* 0x000000180006bc82 */ /* 0x000fe20008000000 */
[----:B------:R-:W-:Y:S01]  /*01b0*/  @UP3 ULDC UR8, c[0x0][0x10] ;  /* 0x0000040000083ab9 */ /* 0x000fe20000000800 */
[----:B------:R-:W-:Y:S01]  /*01c0*/  @UP3 UMOV UR5, URZ ;  /* 0x0000003f00053c82 */ /* 0x000fe20008000000 */
[----:B------:R-:W-:Y:S01]  /*01d0*/  @UP3 UMOV UR7, URZ ;  /* 0x0000003f00073c82 */ /* 0x000fe20008000000 */
[----:B---3--:R-:W-:Y:S01]  /*01e0*/  @UP3 UIMAD.WIDE.U32 UR8, UR53, UR8, UR4 ;  /* 0x00000008350832a5 */ /* 0x008fe2000f8e0004 */
[----:B------:R-:W-:Y:S01]  /*01f0*/  @!UP3 ULDC UR10, c[0x0][0xc] ;  /* 0x00000300000abab9 */ /* 0x000fe20000000800 */
[----:B-1----:R-:W-:-:S05]  /*0200*/  @!P0 IMAD.WIDE.U32 R2, R9, 0xc, R2 ;  /* 0x0000000c09028825 */ /* 0x002fca00078e0002 */
[----:B------:R1:W5:Y:S04]  /*0210*/  @!P0 LDG.E R8, desc[UR38][R2.64] ;  /* 0x0000002602088981 */ /* 0x000368000c1e1900 */
[----:B------:R1:W5:Y:S01]  /*0220*/  @!P0 LDG.E R10, desc[UR38][R2.64+0x4] ;  /* 0x00000426020a8981 */ /* 0x000362000c1e1900 */
[----:B------:R-:W-:Y:S01]  /*0230*/  ISETP.NE.U32.AND P0, PT, RZ, UR22, PT ;  /* 0x00000016ff007c0c */ /* 0x000fe2000bf05070 */
[----:B------:R-:W-:-:S03]  /*0240*/  UMOV UR4, UR53 ;  /* 0x0000003500047c82 */ /* 0x000fc60008000000 */
[----:B------:R-:W-:Y:S01]  /*0250*/  ISETP.NE.AND.EX P0, PT, RZ, UR23, PT, P0 ;  /* 0x00000017ff007c0c */ /* 0x000fe2000bf05300 */
[----:B------:R-:W-:Y:S01]  /*0260*/  UMOV UR5, URZ ;  /* 0x0000003f00057c82 */ /* 0x000fe20008000000 */
[----:B------:R-:W-:Y:S02]  /*0270*/  @UP3 UIADD3 UR7, UR9, UR7, URZ ;  /* 0x0000000709073290 */ /* 0x000fe4000fffe03f */
[----:B------:R-:W-:-:S07]  /*0280*/  @!UP3 UIMAD.WIDE.U32 UR4, UR10, UR6, UR4 ;  /* 0x000000060a04b2a5 */ /* 0x000fce000f8e0004 */
[----:B------:R-:W-:Y:S01]  /*0290*/  @!UP3 UMOV UR8, UR4 ;  /* 0x000000040008bc82 */ /* 0x000fe20008000000 */
[----:B------:R-:W-:Y:S01]  /*02a0*/  @!UP3 UMOV UR7, UR5 ;  /* 0x000000050007bc82 */ /* 0x000fe20008000000 */
[----:B--2---:R-:W-:Y:S02]  /*02b0*/  R2UR UR12, R7 ;  /* 0x00000000070c72ca */ /* 0x004fe400000e0000 */
[----:B------:R-:W-:-:S11]  /*02c0*/  R2UR UR28, R6 ;  /* 0x00000000061c72ca */ /* 0x000fd600000e0000 */
[----:B------:R-:W-:-:S04]  /*02d0*/  UIADD3 UR11, UP1, UR12, UR14, URZ ;  /* 0x0000000e0c0b7290 */ /* 0x000fc8000ff3e03f */
[----:B------:R-:W-:Y:S02]  /*02e0*/  ULEA.HI.X.SX32 UR12, UR12, UR15, 0x1, UP1 ;  /* 0x0000000f0c0c7291 */ /* 0x000fe400088f0e3f */
[----:B------:R-:W-:-:S04]  /*02f0*/  UIADD3 UR11, UP1, UR11, -0x1, URZ ;  /* 0xffffffff0b0b7890 */ /* 0x000fc8000ff3e03f */
[----:B------:R-:W-:Y:S02]  /*0300*/  UIADD3.X UR12, UR12, -0x1, URZ, UP1, !UPT ;  /* 0xffffffff0c0c7890 */ /* 0x000fe40008ffe43f */
[----:B------:R-:W-:-:S04]  /*0310*/  @UP0 UIADD3 UR26, UP1, UR11, UR26, URZ ;  /* 0x0000001a0b1a0290 */ /* 0x000fc8000ff3e03f */
[----:B------:R-:W-:Y:S02]  /*0320*/  @UP0 UIADD3.X UR29, URZ, UR12, URZ, UP1, !UPT ;  /* 0x0000000c3f1d0290 */ /* 0x000fe40008ffe43f */
[----:B------:R-:W-:Y:S02]  /*0330*/  UIADD3 UR13, UP1, UR28, UR16, URZ ;  /* 0x000000101c0d7290 */ /* 0x000fe4000ff3e03f */
[----:B------:R-:W-:Y:S02]  /*0340*/  @UP0 UIMAD.WIDE.U32 UR18, UR29, UR20, URZ ;  /* 0x000000141d1202a5 */ /* 0x000fe4000f8e003f */
[----:B------:R-:W-:Y:S02]  /*0350*/  ULEA.HI.X.SX32 UR28, UR28, UR17, 0x1, UP1 ;  /* 0x000000111c1c7291 */ /* 0x000fe400088f0e3f */
[----:B------:R-:W-:Y:S02]  /*0360*/  @UP0 UIMAD.WIDE.U32 UR24, UP1, UR26, UR21, UR18 ;  /* 0x000000151a1802a5 */ /* 0x000fe4000f820012 */
[----:B------:R-:W-:-:S02]  /*0370*/  @UP0 UIMAD.WIDE.U32 UR18, UR26, UR20, URZ ;  /* 0x000000141a1202a5 */ /* 0x000fc4000f8e003f */
[----:B------:R-:W-:Y:S02]  /*0380*/  @UP0 UIADD3.X UR27, URZ, URZ, URZ, UP1, !UPT ;  /* 0x0000003f3f1b0290 */ /* 0x000fe40008ffe43f */
[----:B------:R-:W-:Y:S01]  /*0390*/  @UP0 UIADD3 URZ, UP1, UR19, UR24, URZ ;  /* 0x00000018133f0290 */ /* 0x000fe2000ff3e03f */
[----:B------:R-:W-:-:S03]  /*03a0*/  @UP0 UMOV UR26, UR25 ;  /* 0x00000019001a0c82 */ /* 0x000fc60008000000 */
[----:B------:R-:W-:Y:S02]  /*03b0*/  @UP0 UIMAD.WIDE.U32.X UR18, UR29, UR21, UR26, UP1 ;  /* 0x000000151d1202a5 */ /* 0x000fe400088e041a */
[----:B------:R-:W-:-:S04]  /*03c0*/  UIADD3 UR13, UP2, UR13, -0x1, URZ ;  /* 0xffffffff0d0d7890 */ /* 0x000fc8000ff5e03f */
[----:B------:R-:W-:Y:S01]  /*03d0*/  UIADD3.X UR24, UR28, -0x1, URZ, UP2, !UPT ;  /* 0xffffffff1c187890 */ /* 0x000fe200097fe43f */
[----:B------:R-:W-:Y:S01]  /*03e0*/  @UP0 UMOV UR11, UR18 ;  /* 0x00000012000b0c82 */ /* 0x000fe20008000000 */
[----:B------:R-:W-:Y:S01]  /*03f0*/  @UP0 UMOV UR12, UR19 ;  /* 0x00000013000c0c82 */ /* 0x000fe20008000000 */
[----:B-1----:R-:W-:Y:S09]  /*0400*/  @!P0 BRA `(.L_x_0) ;  /* 0x0000000000308947 */ /* 0x002ff20003800000 */
[----:B------:R-:W-:Y:S02]  /*0410*/  ULDC UR9, c[0x0][0x8f4] ;  /* 0x00023d0000097ab9 */ /* 0x000fe40000000800 */
[----:B------:R-:W-:-:S04]  /*0420*/  UIADD3 UR9, UP1, UR13, UR9, URZ ;  /* 0x000000090d097290 */ /* 0x000fc8000ff3e03f */
[----:B------:R-:W-:-:S04]  /*0430*/  UIADD3.X UR10, URZ, UR24, URZ, UP1, !UPT ;  /* 0x000000183f0a7290 */ /* 0x000fc80008ffe43f */
[----:B------:R-:W-:-:S04]  /*0440*/  UIMAD.WIDE.U32 UR4, UR10, UR22, URZ ;  /* 0x000000160a0472a5 */ /* 0x000fc8000f8e003f */
[----:B------:R-:W-:Y:S02]  /*0450*/  UIMAD.WIDE.U32 UR18, UP1, UR9, UR23, UR4 ;  /* 0x00000017091272a5 */ /* 0x000fe4000f820004 */
[----:B------:R-:W-:Y:S02]  /*0460*/  UIMAD.WIDE.U32 UR4, UR9, UR22, URZ ;  /* 0x00000016090472a5 */ /* 0x000fe4000f8e003f */
[----:B------:R-:W-:Y:S02]  /*0470*/  UIADD3.X UR25, URZ, URZ, URZ, UP1, !UPT ;  /* 0x0000003f3f197290 */ /* 0x000fe40008ffe43f */
[----:B------:R-:W-:Y:S01]  /*0480*/  UIADD3 URZ, UP1, UR5, UR18, URZ ;  /* 0x00000012053f7290 */ /* 0x000fe2000ff3e03f */
[----:B------:R-:W-:-:S03]  /*0490*/  UMOV UR24, UR19 ;  /* 0x0000001300187c82 */ /* 0x000fc60008000000 */
[----:B------:R-:W-:-:S07]  /*04a0*/  UIMAD.WIDE.U32.X UR4, UR10, UR23, UR24, UP1 ;  /* 0x000000170a0472a5 */ /* 0x000fce00088e0418 */
[----:B------:R-:W-:Y:S01]  /*04b0*/  UMOV UR13, UR4 ;  /* 0x00000004000d7c82 */ /* 0x000fe20008000000 */
[----:B------:R-:W-:-:S05]  /*04c0*/  UMOV UR24, UR5 ;  /* 0x0000000500187c82 */ /* 0x000fca0008000000 */
.L_x_0:
[----:B------:R-:W-:Y:S01]  /*04d0*/  ULDC UR9, c[0x0][0x934] ;  /* 0x00024d0000097ab9 */ /* 0x000fe20000000800 */
[----:B------:R-:W-:Y:S01]  /*04e0*/  ULDC UR10, c[0x0][0x904] ;  /* 0x00024100000a7ab9 */ /* 0x000fe20000000800 */
[----:B------:R-:W-:Y:S01]  /*04f0*/  ULDC UR4, c[0x0][0x938] ;  /* 0x00024e0000047ab9 */ /* 0x000fe20000000800 */
[----:B------:R-:W-:Y:S01]  /*0500*/  USHF.L.U32 UR9, UR9, UR10, URZ ;  /* 0x0000000a09097299 */ /* 0x000fe2000800063f */
[----:B------:R-:W-:Y:S01]  /*0510*/  SHF.R.U32.HI R24, RZ, 0x5, R19 ;  /* 0x00000005ff187819 */ /* 0x000fe20000011613 */
[----:B------:R-:W-:Y:S01]  /*0520*/  USHF.L.U32 UR10, UR4, UR10, URZ ;  /* 0x0000000a040a7299 */ /* 0x000fe2000800063f */
[----:B------:R-:W-:Y:S01]  /*0530*/  ULDC UR27, c[0x0][0x8d8] ;  /* 0x00023600001b7ab9 */ /* 0x000fe20000000800 */
[----:B------:R-:W-:Y:S02]  /*0540*/  ULDC UR31, c[0x0][0x8f0] ;  /* 0x00023c00001f7ab9 */ /* 0x000fe40000000800 */
[----:B------:R-:W-:Y:S01]  /*0550*/  IMAD.U32 R11, RZ, RZ, UR9 ;  /* 0x00000009ff0b7e24 */ /* 0x000fe2000f8e00ff */
[----:B------:R-:W-:Y:S01]  /*0560*/  USHF.R.U64 UR18, UR11, UR27, UR12 ;  /* 0x0000001b0b127299 */ /* 0x000fe2000800120c */
[----:B------:R-:W-:Y:S01]  /*0570*/  IMAD.U32 R20, RZ, RZ, UR10 ;  /* 0x0000000aff147e24 */ /* 0x000fe2000f8e00ff */
[----:B------:R-:W-:-:S02]  /*0580*/  USHF.R.U64 UR11, UR13, UR31, UR24 ;  /* 0x0000001f0d0b7299 */ /* 0x000fc40008001218 */
[----:B------:R-:W-:Y:S01]  /*0590*/  IABS R2, R11 ;  /* 0x0000000b00027213 */ /* 0x000fe20000000000 */
[----:B------:R-:W-:Y:S01]  /*05a0*/  UIADD3 UR18, UR18, -0x1, UR9 ;  /* 0xffffffff12127890 */ /* 0x000fe2000fffe009 */
[----:B------:R-:W-:Y:S01]  /*05b0*/  IABS R3, R20 ;  /* 0x0000001400037213 */ /* 0x000fe20000000000 */
[----:B------:R-:W-:Y:S01]  /*05c0*/  UIADD3 UR11, UR11, -0x1, UR10 ;  /* 0xffffffff0b0b7890 */ /* 0x000fe2000fffe00a */
[----:B------:R-:W-:Y:S01]  /*05d0*/  R2UR UR29, R2 ;  /* 0x00000000021d72ca */ /* 0x000fe200000e0000 */
[----:B------:R-:W-:Y:S01]  /*05e0*/  UMOV UR12, URZ ;  /* 0x0000003f000c7c82 */ /* 0x000fe20008000000 */
[----:B------:R-:W-:Y:S01]  /*05f0*/  UMOV UR4, URZ ;  /* 0x0000003f00047c82 */ /* 0x000fe20008000000 */
[----:B------:R-:W-:Y:S01]  /*0600*/  IMAD.MOV.U32 R2, RZ, RZ, R3 ;  /* 0x000000ffff027224 */ /* 0x000fe200078e0003 */
[----:B------:R-:W-:Y:S02]  /*0610*/  UISETP.GE.AND UP5, UPT, UR18, URZ, UPT ;  /* 0x0000003f1200728c */ /* 0x000fe4000bfa6270 */
[----:B------:R-:W-:-:S02]  /*0620*/  UISETP.NE.AND UP4, UPT, UR9, URZ, UPT ;  /* 0x0000003f0900728c */ /* 0x000fc4000bf85270 */
[----:B------:R-:W-:Y:S01]  /*0630*/  R2UR UR28, R2 ;  /* 0x00000000021c72ca */ /* 0x000fe200000e0000 */
[----:B------:R-:W-:-:S04]  /*0640*/  UMOV UR59, 0x1 ;  /* 0x00000001003b7882 */ /* 0x000fc80000000000 */
[----:B------:R-:W1:Y:S08]  /*0650*/  I2F.RP R2, UR29 ;  /* 0x0000001d00027d06 */ /* 0x000e700008209400 */
[----:B------:R-:W2:Y:S08]  /*0660*/  I2F.RP R4, UR28 ;  /* 0x0000001c00047d06 */ /* 0x000eb00008209400 */
[----:B-1----:R-:W1:Y:S08]  /*0670*/  MUFU.RCP R2, R2 ;  /* 0x0000000200027308 */ /* 0x002e700000001000 */
[----:B--2---:R-:W2:Y:S01]  /*0680*/  MUFU.RCP R4, R4 ;  /* 0x0000000400047308 */ /* 0x004ea20000001000 */
[----:B-1----:R-:W-:-:S02]  /*0690*/  VIADD R3, R2, 0xffffffe ;  /* 0x0ffffffe02037836 */ /* 0x002fc40000000000 */
[----:B------:R-:W-:-:S05]  /*06a0*/  IMAD.U32 R2, RZ, RZ, UR18 ;  /* 0x00000012ff027e24 */ /* 0x000fca000f8e00ff */
[----:B------:R-:W1:Y:S01]  /*06b0*/  F2I.FTZ.U32.TRUNC.NTZ R3, R3 ;  /* 0x0000000300037305 */ /* 0x000e62000021f000 */
[----:B------:R-:W-:Y:S01]  /*06c0*/  IABS R2, R2 ;  /* 0x0000000200027213 */ /* 0x000fe20000000000 */
[----:B--2---:R-:W-:Y:S01]  /*06d0*/  VIADD R5, R4, 0xffffffe ;  /* 0x0ffffffe04057836 */ /* 0x004fe20000000000 */
[----:B------:R-:W-:Y:S02]  /*06e0*/  IABS R4, R11 ;  /* 0x0000000b00047213 */ /* 0x000fe40000000000 */
[----:B------:R-:W-:-:S03]  /*06f0*/  R2UR UR26, R2 ;  /* 0x00000000021a72ca */ /* 0x000fc600000e0000 */
[----:B------:R-:W2:Y:S01]  /*0700*/  F2I.FTZ.U32.TRUNC.NTZ R5, R5 ;  /* 0x0000000500057305 */ /* 0x000ea2000021f000 */
[----:B------:R-:W-:Y:S01]  /*0710*/  IMAD.MOV R4, RZ, RZ, -R4 ;  /* 0x000000ffff047224 */ /* 0x000fe200078e0a04 */
[----:B-1----:R-:W-:Y:S02]  /*0720*/  R2UR UR13, R3 ;  /* 0x00000000030d72ca */ /* 0x002fe400000e0000 */
[----:B------:R-:W-:Y:S02]  /*0730*/  MOV R3, UR11 ;  /* 0x0000000b00037c02 */ /* 0x000fe40008000f00 */
[----:B--2---:R-:W-:Y:S02]  /*0740*/  R2UR UR5, R5 ;  /* 0x00000000050572ca */ /* 0x004fe400000e0000 */
[----:B------:R-:W-:Y:S01]  /*0750*/  IABS R5, R3 ;  /* 0x0000000300057213 */ /* 0x000fe20000000000 */
[----:B------:R-:W-:Y:S01]  /*0760*/  IMAD.MOV.U32 R3, RZ, RZ, R4 ;  /* 0x000000ffff037224 */ /* 0x000fe200078e0004 */
[----:B------:R-:W-:-:S05]  /*0770*/  IABS R4, R20 ;  /* 0x0000001400047213 */ /* 0x000fca0000000000 */
[----:B------:R-:W-:Y:S01]  /*0780*/  UIADD3 UR24, URZ, -UR13, URZ ;  /* 0x8000000d3f187290 */ /* 0x000fe2000fffe03f */
[----:B------:R-:W-:Y:S01]  /*0790*/  IMAD.MOV.U32 R2, RZ, RZ, R5 ;  /* 0x000000ffff027224 */ /* 0x000fe200078e0005 */
[----:B------:R-:W-:Y:S02]  /*07a0*/  R2UR UR30, R3 ;  /* 0x00000000031e72ca */ /* 0x000fe400000e0000 */
[----:B------:R-:W-:Y:S01]  /*07b0*/  UIMAD UR24, UR24, UR29, URZ ;  /* 0x0000001d181872a4 */ /* 0x000fe2000f8e023f */
[----:B------:R-:W-:Y:S01]  /*07c0*/  IMAD.MOV R4, RZ, RZ, -R4 ;  /* 0x000000ffff047224 */ /* 0x000fe200078e0a04 */
[----:B------:R-:W1:Y:S01]  /*07d0*/  SHFL.IDX PT, R3, R24, RZ, 0x1f ;  /* 0x00001fff18037589 */ /* 0x000e6200000e0000 */
[----:B------:R-:W-:Y:S01]  /*07e0*/  R2UR UR34, R2 ;  /* 0x00000000022272ca */ /* 0x000fe200000e0000 */
[----:B------:R-:W-:Y:S01]  /*07f0*/  UIADD3 UR32, URZ, -UR5, URZ ;  /* 0x800000053f207290 */ /* 0x000fe2000fffe03f */
[----:B------:R-:W-:Y:S01]  /*0800*/  IMAD.MOV.U32 R2, RZ, RZ, R4 ;  /* 0x000000ffff027224 */ /* 0x000fe200078e0004 */
[----:B------:R-:W-:-:S02]  /*0810*/  UIMAD.WIDE.U32 UR24, UR13, UR24, UR12 ;  /* 0x000000180d1872a5 */ /* 0x000fc4000f8e000c */
[----:B------:R-:W-:Y:S02]  /*0820*/  UIMAD UR32, UR32, UR28, URZ ;  /* 0x0000001c202072a4 */ /* 0x000fe4000f8e023f */
[----:B------:R-:W-:Y:S02]  /*0830*/  R2UR UR12, R2 ;  /* 0x00000000020c72ca */ /* 0x000fe400000e0000 */
[----:B------:R-:W-:Y:S01]  /*0840*/  UIMAD.WIDE.U32 UR32, UR5, UR32, UR4 ;  /* 0x00000020052072a5 */ /* 0x000fe2000f8e0004 */
[----:B------:R-:W-:Y:S01]  /*0850*/  SHF.R.U32.HI R2, RZ, 0x7, R19 ;  /* 0x00000007ff027819 */ /* 0x000fe20000011613 */
[----:B------:R-:W-:Y:S01]  /*0860*/  UMOV UR13, UR25 ;  /* 0x00000019000d7c82 */ /* 0x000fe20008000000 */
[----:B------:R-:W-:Y:S02]  /*0870*/  ULOP3.LUT UR32, URZ, UR9, URZ, 0x33, !UPT ;  /* 0x000000093f207292 */ /* 0x000fe4000f8e333f */
[----:B------:R-:W-:Y:S02]  /*0880*/  UIMAD.WIDE.U32 UR4, UR13, UR26, URZ ;  /* 0x0000001a0d0472a5 */ /* 0x000fe4000f8e003f */
[----:B------:R-:W-:Y:S01]  /*0890*/  UMOV UR19, UR33 ;  /* 0x0000002100137c82 */ /* 0x000fe20008000000 */
[----:B------:R-:W2:Y:S01]  /*08a0*/  SHFL.IDX PT, R2, R2, RZ, 0x1f ;  /* 0x00001fff02027589 */ /* 0x000ea200000e0000 */
[----:B------:R-:W-:-:S02]  /*08b0*/  UIMAD UR5, UR5, UR30, UR26 ;  /* 0x0000001e050572a4 */ /* 0x000fc4000f8e021a */
[----:B------:R-:W-:Y:S02]  /*08c0*/  UIMAD.WIDE.U32 UR24, UR19, UR34, URZ ;  /* 0x00000022131872a5 */ /* 0x000fe4000f8e003f */
[----:B------:R-:W-:Y:S02]  /*08d0*/  UISETP.GT.U32.AND UP1, UPT, UR29, UR5, UPT ;  /* 0x000000051d00728c */ /* 0x000fe4000bf24070 */
[----:B------:R-:W-:Y:S01]  /*08e0*/  UIMAD UR25, UR25, UR12, UR34 ;  /* 0x0000000c191972a4 */ /* 0x000fe2000f8e0222 */
[----:B-1----:R-:W-:Y:S01]  /*08f0*/  R2UR UR34, R3 ;  /* 0x00000000032272ca */ /* 0x002fe200000e0000 */
[----:B------:R-:W-:Y:S02]  /*0900*/  ULOP3.LUT UR33, URZ, UR10, URZ, 0x33, !UPT ;  /* 0x0000000a3f217292 */ /* 0x000fe4000f8e333f */
[----:B------:R-:W-:-:S05]  /*0910*/  UISETP.GT.U32.AND UP2, UPT, UR28, UR25, UPT ;  /* 0x000000191c00728c */ /* 0x000fca000bf44070 */
[----:B------:R-:W-:-:S04]  /*0920*/  @!UP1 UIADD3 UR5, UR5, -UR29, URZ ;  /* 0x8000001d05059290 */ /* 0x000fc8000fffe03f */
[----:B------:R-:W-:Y:S01]  /*0930*/  UISETP.GT.U32.AND UP6, UPT, UR29, UR5, UPT ;  /* 0x000000051d00728c */ /* 0x000fe2000bfc4070 */
[----:B------:R-:W-:Y:S01]  /*0940*/  ISETP.NE.AND P1, PT, RZ, UR34, PT ;  /* 0x00000022ff007c0c */ /* 0x000fe2000bf25270 */
[----:B------:R-:W-:Y:S02]  /*0950*/  @!UP2 UIADD3 UR25, UR25, -UR28, URZ ;  /* 0x8000001c1919a290 */ /* 0x000fe4000fffe03f */
[----:B------:R-:W-:Y:S01]  /*0960*/  USHF.R.S32.HI UR4, URZ, 0x1f, UR34 ;  /* 0x0000001f3f047899 */ /* 0x000fe20008011422 */
[----:B--2---:R-:W-:Y:S01]  /*0970*/  R2UR UR26, R2 ;  /* 0x00000000021a72ca */ /* 0x004fe200000e0000 */
[----:B------:R-:W-:Y:S02]  /*0980*/  UISETP.GT.U32.AND UP1, UPT, UR28, UR25, UPT ;  /* 0x000000191c00728c */ /* 0x000fe4000bf24070 */
[----:B------:R-:W-:Y:S02]  /*0990*/  UISETP.NE.AND UP2, UPT, UR10, URZ, UPT ;  /* 0x0000003f0a00728c */ /* 0x000fe4000bf45270 */
[----:B------:R-:W-:-:S02]  /*09a0*/  ULEA.HI UR4, UR4, UR34, URZ, 0x2 ;  /* 0x0000002204047291 */ /* 0x000fc4000f8f103f */
[----:B------:R-:W-:Y:S02]  /*09b0*/  @!UP6 UIADD3 UR5, UR5, -UR29, URZ ;  /* 0x8000001d0505e290 */ /* 0x000fe4000fffe03f */
[----:B------:R-:W-:Y:S02]  /*09c0*/  UISETP.GE.AND UP6, UPT, UR11, URZ, UPT ;  /* 0x0000003f0b00728c */ /* 0x000fe4000bfc6270 */
[----:B------:R-:W-:Y:S02]  /*09d0*/  @!UP5 UIADD3 UR5, -UR5, URZ, URZ ;  /* 0x0000003f0505d290 */ /* 0x000fe4000fffe13f */
[----:B------:R-:W-:Y:S02]  /*09e0*/  @!UP1 UIADD3 UR25, UR25, -UR28, URZ ;  /* 0x8000001c19199290 */ /* 0x000fe4000fffe03f */
[----:B------:R-:W-:Y:S02]  /*09f0*/  USEL UR5, UR32, UR5, !UP4 ;  /* 0x0000000520057287 */ /* 0x000fe4000e000000 */
[----:B------:R-:W-:-:S02]  /*0a00*/  ULOP3.LUT UR4, UR4, 0xfffffffc, URZ, 0xc0, !UPT ;  /* 0xfffffffc04047892 */ /* 0x000fc4000f8ec03f */
[----:B------:R-:W-:Y:S02]  /*0a10*/  UIADD3 UR5, UR18, -UR5, URZ ;  /* 0x8000000512057290 */ /* 0x000fe4000fffe03f */
[----:B------:R-:W-:Y:S02]  /*0a20*/  @!UP6 UIADD3 UR25, -UR25, URZ, URZ ;  /* 0x0000003f1919e290 */ /* 0x000fe4000fffe13f */
[----:B------:R-:W-:Y:S02]  /*0a30*/  UIADD3 UR47, UR34, -UR4, URZ ;  /* 0x80000004222f7290 */ /* 0x000fe4000fffe03f */
[----:B------:R-:W-:Y:S02]  /*0a40*/  USEL UR25, UR33, UR25, !UP2 ;  /* 0x0000001921197287 */ /* 0x000fe4000d000000 */
[----:B------:R-:W-:Y:S02]  /*0a50*/  UISETP.NE.AND UP1, UPT, UR26, URZ, UPT ;  /* 0x0000003f1a00728c */ /* 0x000fe4000bf25270 */
[----:B------:R-:W-:-:S02]  /*0a60*/  UIADD3 UR25, UR11, -UR25, URZ ;  /* 0x800000190b197290 */ /* 0x000fc4000fffe03f */
[----:B------:R-:W-:Y:S02]  /*0a70*/  UISETP.EQ.AND UP5, UPT, UR47, 0x3, !UP1 ;  /* 0x000000032f00788c */ /* 0x000fe4000cfa2270 */
[----:B------:R-:W-:Y:S02]  /*0a80*/  UIMAD UR24, UR5, UR25, URZ ;  /* 0x00000019051872a4 */ /* 0x000fe4000f8e023f */
[----:B------:R-:W-:Y:S02]  /*0a90*/  USEL UR4, UR25, UR5, !UP3 ;  /* 0x0000000519047287 */ /* 0x000fe4000d800000 */
[----:B------:R-:W-:Y:S02]  /*0aa0*/  USHF.R.S32.HI UR25, URZ, 0x1f, UR24 ;  /* 0x0000001f3f197899 */ /* 0x000fe40008011418 */
[----:B------:R-:W-:Y:S01]  /*0ab0*/  USHF.R.S32.HI UR5, URZ, 0x1f, UR4 ;  /* 0x0000001f3f057899 */ /* 0x000fe20008011404 */
[----:B------:R-:W-:Y:S01]  /*0ac0*/  IMAD.U32 R6, RZ, RZ, UR24 ;  /* 0x00000018ff067e24 */ /* 0x000fe2000f8e00ff */
[----:B------:R-:W-:Y:S01]  /*0ad0*/  USEL UR59, UR59, 0x2, UP5 ;  /* 0x000000023b3b7887 */ /* 0x000fe2000a800000 */
[----:B------:R-:W-:-:S02]  /*0ae0*/  IMAD.U32 R4, RZ, RZ, UR4 ;  /* 0x00000004ff047e24 */ /* 0x000fc4000f8e00ff */
[----:B------:R-:W-:Y:S02]  /*0af0*/  IMAD.U32 R7, RZ, RZ, UR25 ;  /* 0x00000019ff077e24 */ /* 0x000fe4000f8e00ff */
[----:B------:R-:W-:Y:S01]  /*0b00*/  IMAD.U32 R5, RZ, RZ, UR5 ;  /* 0x00000005ff057e24 */ /* 0x000fe2000f8e00ff */
[----:B------:R-:W-:Y:S06]  /*0b10*/  @P1 BRA `(.L_x_1) ;  /* 0x0000000000841947 */ /* 0x000fec0003800000 */
[----:B------:R-:W-:Y:S01]  /*0b20*/  ELECT P1, URZ, PT ;  /* 0x00000000003f782f */ /* 0x000fe20003820000 */
[----:B------:R-:W-:-:S12]  /*0b30*/  BSSY B0, `(.L_x_1) ;  /* 0x000001f000007945 */ /* 0x000fd80003800000 */
[----:B------:R-:W-:Y:S05]  /*0b40*/  @!P1 BRA `(.L_x_2) ;  /* 0x0000000000749947 */ /* 0x000fea0003800000 */
[----:B------:R-:W1:Y:S01]  /*0b50*/  S2UR UR11, SR_CgaCtaId ;  /* 0x00000000000b79c3 */ /* 0x000e620000008800 */
[----:B------:R-:W-:Y:S01]  /*0b60*/  UMOV UR4, 0x400 ;  /* 0x0000040000047882 */ /* 0x000fe20000000000 */
[----:B------:R-:W-:Y:S01]  /*0b70*/  UMOV UR5, 0x1 ;  /* 0x0000000100057882 */ /* 0x000fe20000000000 */
[----:B------:R-:W-:Y:S02]  /*0b80*/  UMOV UR24, 0x140 ;  /* 0x0000014000187882 */ /* 0x000fe40000000000 */
[----:B------:R-:W-:-:S04]  /*0b90*/  UIADD3 UR24, -UR24, 0x100000, URZ ;  /* 0x0010000018187890 */ /* 0x000fc8000fffe13f */
[----:B------:R-:W-:Y:S02]  /*0ba0*/  USHF.L.U32 UR25, UR24, 0xb, URZ ;  /* 0x0000000b18197899 */ /* 0x000fe4000800063f */
[----:B------:R-:W-:Y:S02]  /*0bb0*/  USHF.L.U32 UR24, UR24, 0x1, URZ ;  /* 0x0000000118187899 */ /* 0x000fe4000800063f */
[----:B-1----:R-:W-:Y:S02]  /*0bc0*/  ULEA UR11, UR11, UR4, 0x18 ;  /* 0x000000040b0b7291 */ /* 0x002fe4000f8ec03f */
[----:B------:R-:W-:-:S04]  /*0bd0*/  UIADD3 UR4, -UR5, 0x100000, URZ ;  /* 0x0010000005047890 */ /* 0x000fc8000fffe13f */
[----:B------:R-:W-:Y:S02]  /*0be0*/  USHF.L.U32 UR5, UR4, 0xb, URZ ;  /* 0x0000000b04057899 */ /* 0x000fe4000800063f */
[----:B------:R-:W-:Y:S01]  /*0bf0*/  USHF.L.U32 UR4, UR4, 0x1, URZ ;  /* 0x0000000104047899 */ /* 0x000fe2000800063f */
[----:B------:R-:W1:Y:S11]  /*0c00*/  FENCE.VIEW.ASYNC.S ;  /* 0x00000000000073c6 */ /* 0x000e760000000000 */
[----:B-1----:R1:W2:Y:S01]  /*0c10*/  SYNCS.EXCH.64 URZ, [UR11+0x34400], UR4 ;  /* 0x034400040b3f75b2 */ /* 0x0022a20008000100 */
[----:B------:R1:W3:Y:S01]  /*0c20*/  SYNCS.EXCH.64 URZ, [UR11+0x34440], UR24 ;  /* 0x034440180b3f75b2 */ /* 0x0002e20008000100 */
[----:B------:R1:W4:Y:S01]  /*0c30*/  SYNCS.EXCH.64 URZ, [UR11+0x34408], UR4 ;  /* 0x034408040b3f75b2 */ /* 0x0003220008000100 */
[----:B------:R1:W1:Y:S01]  /*0c40*/  SYNCS.EXCH.64 URZ, [UR11+0x34448], UR24 ;  /* 0x034448180b3f75b2 */ /* 0x0002620008000100 */
        /* <DEDUP_REMOVED lines=12> */
[----:B------:R-:W-:Y:S01]  /*0d10*/  NOP ;  /* 0x0000000000007918 */ /* 0x000fe20000000000 */
.L_x_2:
[----:B-1----:R-:W-:Y:S05]  /*0d20*/  BSYNC B0 ;  /* 0x0000000000007941 */ /* 0x002fea0003800000 */
.L_x_1:
[----:B------:R-:W1:Y:S01]  /*0d30*/  SHFL.IDX PT, R3, R24, RZ, 0x1f ;  /* 0x00001fff18037589 */ /* 0x000e6200000e0000 */
[----:B------:R-:W-:Y:S01]  /*0d40*/  UIADD3 UR18, UR26, -0x1, URZ ;  /* 0xffffffff1a127890 */ /* 0x000fe2000fffe03f */
[----:B------:R-:W-:Y:S01]  /*0d50*/  I2FP.F32.U32 R2, UR6 ;  /* 0x0000000600027c45 */ /* 0x000fe20008201000 */
[----:B------:R-:W-:Y:S01]  /*0d60*/  UISETP.LT.U32.AND UP6, UPT, UR47, 0x2, !UP1 ;  /* 0x000000022f00788c */ /* 0x000fe2000cfc1070 */
[----:B------:R-:W-:Y:S01]  /*0d70*/  NOP ;  /* 0x0000000000007918 */ /* 0x000fe20000000000 */
[----:B------:R-:W-:Y:S02]  /*0d80*/  UISETP.GE.U32.AND UP5, UPT, UR18, 0x2, UPT ;  /* 0x000000021200788c */ /* 0x000fe4000bfa6070 */
[----:B------:R-:W-:-:S04]  /*0d90*/  USEL UR43, URZ, 0x1, !UP6 ;  /* 0x000000013f2b7887 */ /* 0x000fc8000f000000 */
[----:B------:R-:W-:Y:S01]  /*0da0*/  USEL UR43, UR43, 0x2, UP5 ;  /* 0x000000022b2b7887 */ /* 0x000fe2000a800000 */
[----:B-1----:R-:W-:-:S13]  /*0db0*/  ISETP.NE.AND P1, PT, R3, RZ, PT ;  /* 0x000000ff0300720c */ /* 0x002fda0003f25270 */
[----:B------:R-:W-:Y:S05]  /*0dc0*/  @P1 BRA `(.L_x_3) ;  /* 0x0000000000681947 */ /* 0x000fea0003800000 */
[----:B------:R-:W1:Y:S01]  /*0dd0*/  S2UR UR5, SR_CgaCtaId ;  /* 0x00000000000579c3 */ /* 0x000e620000008800 */
[----:B------:R-:W-:Y:S01]  /*0de0*/  UMOV UR4, 0x400 ;  /* 0x0000040000047882 */ /* 0x000fe20000000000 */
[----:B------:R-:W-:Y:S01]  /*0df0*/  UMOV UR24, 0x1 ;  /* 0x0000000100187882 */ /* 0x000fe20000000000 */
[----:B------:R-:W-:Y:S01]  /*0e00*/  UMOV UR25, 0x2 ;  /* 0x0000000200197882 */ /* 0x000fe20000000000 */
[----:B------:R-:W-:Y:S01]  /*0e10*/  ELECT P1, URZ, PT ;  /* 0x00000000003f782f */ /* 0x000fe20003820000 */
[----:B-1----:R-:W-:Y:S02]  /*0e20*/  ULEA UR11, UR5, UR4, 0x18 ;  /* 0x00000004050b7291 */ /* 0x002fe4000f8ec03f */
[----:B------:R-:W-:-:S04]  /*0e30*/  UIADD3 UR4, -UR24, 0x100000, URZ ;  /* 0x0010000018047890 */ /* 0x000fc8000fffe13f */
[----:B------:R-:W-:Y:S02]  /*0e40*/  USHF.L.U32 UR5, UR4, 0xb, URZ ;  /* 0x0000000b04057899 */ /* 0x000fe4000800063f */
[----:B------:R-:W-:Y:S02]  /*0e50*/  USHF.L.U32 UR4, UR4, 0x1, URZ ;  /* 0x0000000104047899 */ /* 0x000fe4000800063f */
[----:B------:R-:W-:-:S04]  /*0e60*/  UIADD3 UR24, -UR25, 0x100000, URZ ;  /* 0x0010000019187890 */ /* 0x000fc8000fffe13f */
[----:B------:R-:W-:Y:S02]  /*0e70*/  USHF.L.U32 UR25, UR24, 0xb, URZ ;  /* 0x0000000b18197899 */ /* 0x000fe4000800063f */
[----:B------:R-:W-:Y:S01]  /*0e80*/  USHF.L.U32 UR24, UR24, 0x1, URZ ;  /* 0x0000000118187899 */ /* 0x000fe2000800063f */
[----:B------:R-:W1:Y:S03]  /*0e90*/  FENCE.VIEW.ASYNC.S ;  /* 0x00000000000073c6 */ /* 0x000e660000000000 */
[----:B-1----:R1:W1:Y:S08]  /*0ea0*/  SYNCS.EXCH.64 URZ, [UR11+0x34480], UR4 ;  /* 0x034480040b3f75b2 */ /* 0x0022700008000100 */
        /* <DEDUP_REMOVED lines=12> */
.L_x_3:
[----:B------:R-:W2:Y:S01]  /*0f70*/  SHFL.IDX PT, R15, R24, RZ, 0x1f ;  /* 0x00001fff180f7589 */ /* 0x000ea200000e0000 */
[----:B-1----:R-:W-:Y:S01]  /*0f80*/  ULDC UR4, c[0x0][0x154] ;  /* 0x0000550000047ab9 */ /* 0x002fe20000000800 */
[----:B------:R-:W1:Y:S01]  /*0f90*/  LDC R13, c[0x0][0x148] ;  /* 0x00005200ff0d7b82 */ /* 0x000e620000000800 */
[----:B------:R-:W-:Y:S01]  /*0fa0*/  FMUL R12, R2, UR4 ;  /* 0x00000004020c7c20 */ /* 0x000fe20008400000 */
[----:B------:R-:W-:Y:S01]  /*0fb0*/  UISETP.EQ.AND UP6, UPT, UR47, 0x2, !UP1 ;  /* 0x000000022f00788c */ /* 0x000fe2000cfc2270 */
[----:B------:R-:W-:Y:S01]  /*0fc0*/  I2FP.F32.U32 R2, UR53 ;  /* 0x0000003500027c45 */ /* 0x000fe20008201000 */
[----:B------:R-:W-:Y:S01]  /*0fd0*/  ULDC UR4, c[0x0][0x150] ;  /* 0x0000540000047ab9 */ /* 0x000fe20000000800 */
[----:B------:R-:W-:Y:S01]  /*0fe0*/  NOP ;  /* 0x0000000000007918 */ /* 0x000fe20000000000 */
[----:B------:R-:W-:Y:S01]  /*0ff0*/  USEL UR61, URZ, 0x1, !UP6 ;  /* 0x000000013f3d7887 */ /* 0x000fe2000f000000 */
[----:B------:R-:W3:Y:S01]  /*1000*/  F2I.U32.TRUNC.NTZ R12, R12 ;  /* 0x0000000c000c7305 */ /* 0x000ee2000020f000 */
[----:B------:R-:W-:-:S02]  /*1010*/  FMUL R16, R2, UR4 ;  /* 0x0000000402107c20 */ /* 0x000fc40008400000 */
[----:B------:R-:W-:Y:S01]  /*1020*/  USEL UR61, UR61, 0x2, UP5 ;  /* 0x000000023d3d7887 */ /* 0x000fe2000a800000 */
[----:B--2---:R-:W-:Y:S02]  /*1030*/  ISETP.NE.AND P1, PT, R15, RZ, PT ;  /* 0x000000ff0f00720c */ /* 0x004fe40003f25270 */
[----:B---3--:R-:W-:-:S05]  /*1040*/  IADD3 R14, -R12, RZ, RZ ;  /* 0x000000ff0c0e7210 */ /* 0x008fca0007ffe1ff */
[----:B-1----:R-:W-:-:S06]  /*1050*/  IMAD R21, R13, R14, UR6 ;  /* 0x000000060d157e24 */ /* 0x002fcc000f8e020e */
[----:B------:R-:W-:Y:S05]  /*1060*/  @P1 BRA `(.L_x_4) ;  /* 0x0000000000581947 */ /* 0x000fea0003800000 */
[----:B------:R-:W1:Y:S01]  /*1070*/  S2UR UR5, SR_CgaCtaId ;  /* 0x00000000000579c3 */ /* 0x000e620000008800 */
[----:B------:R-:W-:Y:S01]  /*1080*/  UMOV UR4, 0x400 ;  /* 0x0000040000047882 */ /* 0x000fe20000000000 */
[----:B------:R-:W-:Y:S01]  /*1090*/  UMOV UR11, 0x20 ;  /* 0x00000020000b7882 */ /* 0x000fe20000000000 */
[----:B------:R-:W-:Y:S01]  /*10a0*/  UMOV UR24, 0x80 ;  /* 0x0000008000187882 */ /* 0x000fe20000000000 */
[----:B------:R-:W-:Y:S01]  /*10b0*/  ELECT P1, URZ, PT ;  /* 0x00000000003f782f */ /* 0x000fe20003820000 */
        /* <DEDUP_REMOVED lines=10> */
[----:B------:R1:W1:Y:S01]  /*1160*/  SYNCS.EXCH.64 URZ, [UR6+0x344e8], UR4 ;  /* 0x0344e804063f75b2 */ /* 0x0002620008000100 */
[----:B------:R1:W1:Y:S01]  /*1170*/  SYNCS.EXCH.64 URZ, [UR6+0x34508], UR24 ;  /* 0x03450818063f75b2 */ /* 0x0002620008000100 */
[----:B------:R1:W1:Y:S01]  /*1180*/  SYNCS.EXCH.64 URZ, [UR6+0x344f0], UR4 ;  /* 0x0344f004063f75b2 */ /* 0x0002620008000100 */
[----:B------:R1:W1:Y:S01]  /*1190*/  SYNCS.EXCH.64 URZ, [UR6+0x34510], UR24 ;  /* 0x03451018063f75b2 */ /* 0x0002620008000100 */
[----:B------:R1:W1:Y:S01]  /*11a0*/  SYNCS.EXCH.64 URZ, [UR6+0x344f8], UR4 ;  /* 0x0344f804063f75b2 */ /* 0x0002620008000100 */
[----:B------:R1:W1:Y:S01]  /*11b0*/  SYNCS.EXCH.64 URZ, [UR6+0x34518], UR24 ;  /* 0x03451818063f75b2 */ /* 0x0002620008000100 */
[----:B------:R-:W-:Y:S01]  /*11c0*/  NOP ;  /* 0x0000000000007918 */ /* 0x000fe20000000000 */
.L_x_4:
[----:B------:R-:W4:Y:S01]  /*11d0*/  SHFL.IDX PT, R14, R24, RZ, 0x1f ;  /* 0x00001fff180e7589 */ /* 0x000f2200000e0000 */
[----:B------:R-:W-:Y:S02]  /*11e0*/  SHF.R.S32.HI R2, RZ, 0x1f, R19 ;  /* 0x0000001fff027819 */ /* 0x000fe40000011413 */
[----:B------:R-:W-:Y:S01]  /*11f0*/  ELECT P1, URZ, PT ;  /* 0x00000000003f782f */ /* 0x000fe20003820000 */
[----:B------:R-:W2:Y:S01]  /*1200*/  LDC R17, c[0x0][0x144] ;  /* 0x00005100ff117b82 */ /* 0x000ea20000000800 */
[----:B------:R-:W3:Y:S01]  /*1210*/  SHFL.IDX PT, R12, R24, RZ, 0x1f ;  /* 0x00001fff180c7589 */ /* 0x000ee200000e0000 */
[----:B------:R-:W-:Y:S02]  /*1220*/  LEA.HI R2, R2, R19, RZ, 0x7 ;  /* 0x0000001302027211 */ /* 0x000fe400078f38ff */
[----:B------:R-:W-:Y:S01]  /*1230*/  ELECT P2, URZ, PT ;  /* 0x00000000003f782f */ /* 0x000fe20003840000 */
[----:B------:R-:W3:Y:S01]  /*1240*/  F2I.U32.TRUNC.NTZ R16, R16 ;  /* 0x0000001000107305 */ /* 0x000ee2000020f000 */
[----:B------:R-:W-:Y:S01]  /*1250*/  UMOV UR11, 0x20 ;  /* 0x00000020000b7882 */ /* 0x000fe20000000000 */
[----:B------:R-:W-:Y:S01]  /*1260*/  LOP3.LUT R2, R2, 0xffffff80, RZ, 0xc0, !PT ;  /* 0xffffff8002027812 */ /* 0x000fe200078ec0ff */
[----:B-1----:R-:W-:Y:S01]  /*1270*/  UMOV UR25, 0x80 ;  /* 0x0000008000197882 */ /* 0x002fe20000000000 */
[----:B------:R-:W-:Y:S01]  /*1280*/  NOP ;  /* 0x0000000000007918 */ /* 0x000fe20000000000 */
[----:B------:R-:W-:Y:S01]  /*1290*/  IMAD.MOV.U32 R23, RZ, RZ, 0x1 ;  /* 0x00000001ff177424 */ /* 0x000fe200078e00ff */
[----:B------:R-:W-:Y:S01]  /*12a0*/  ULDC UR60, c[0x0][0xc] ;  /* 0x00000300003c7ab9 */ /* 0x000fe20000000800 */
[----:B------:R-:W-:Y:S01]  /*12b0*/  IMAD.IADD R13, R19, 0x1, -R2 ;  /* 0x00000001130d7824 */ /* 0x000fe200078e0a02 */
[----:B----4-:R-:W-:-:S04]  /*12c0*/  ISETP.NE.OR P1, PT, R14, RZ, !P1 ;  /* 0x000000ff0e00720c */ /* 0x010fc80004f25670 */
[----:B------:R-:W-:Y:S02]  /*12d0*/  SHF.R.S32.HI R14, RZ, 0x1f, R13 ;  /* 0x0000001fff0e7819 */ /* 0x000fe4000001140d */
[----:B---3--:R-:W-:Y:S02]  /*12e0*/  ISETP.NE.OR P2, PT, R12, RZ, !P2 ;  /* 0x000000ff0c00720c */ /* 0x008fe40005745670 */
[----:B------:R-:W-:Y:S02]  /*12f0*/  LEA.HI R2, R14, R13, RZ, 0x3 ;  /* 0x0000000d0e027211 */ /* 0x000fe400078f18ff */
[----:B------:R-:W-:Y:S02]  /*1300*/  SHF.R.S32.HI R12, RZ, 0x1f, R3 ;  /* 0x0000001fff0c7819 */ /* 0x000fe40000011403 */
[--C-:B------:R-:W-:Y:S02]  /*1310*/  SHF.R.S32.HI R15, RZ, 0x3, R2.reuse ;  /* 0x00000003ff0f7819 */ /* 0x100fe40000011402 */
[----:B------:R-:W-:Y:S01]  /*1320*/  SHF.R.S32.HI R2, RZ, 0x1f, R2 ;  /* 0x0000001fff027819 */ /* 0x000fe20000011402 */
[----:B------:R-:W-:Y:S01]  /*1330*/  VOTEU.ALL UP6, P1 ;  /* 0x00000000003f7886 */ /* 0x000fe200008c0000 */
[----:B------:R-:W-:-:S02]  /*1340*/  LEA.HI R12, R12, R3, RZ, 0x2 ;  /* 0x000000030c0c7211 */ /* 0x000fc400078f10ff */
[----:B------:R-:W-:Y:S01]  /*1350*/  LEA.HI R2, R2, R15, RZ, 0x2 ;  /* 0x0000000f02027211 */ /* 0x000fe200078f10ff */
[----:B------:R-:W-:Y:S01]  /*1360*/  VOTEU.ALL UP5, P2 ;  /* 0x00000000003f7886 */ /* 0x000fe200010a0000 */
[----:B------:R-:W-:Y:S01]  /*1370*/  LOP3.LUT R12, R12, 0x3ffffffc, RZ, 0xc0, !PT ;  /* 0x3ffffffc0c0c7812 */ /* 0x000fe200078ec0ff */
[----:B------:R-:W1:Y:S01]  /*1380*/  @!UP6 S2UR UR5, SR_CgaCtaId ;  /* 0x000000000005e9c3 */ /* 0x000e620000008800 */
[----:B------:R-:W-:Y:S01]  /*1390*/  LOP3.LUT R2, R2, 0xfffffffc, RZ, 0xc0, !PT ;  /* 0xfffffffc02027812 */ /* 0x000fe200078ec0ff */
[----:B------:R-:W-:Y:S02]  /*13a0*/  @!UP6 UMOV UR4, 0x400 ;  /* 0x000004000004e882 */ /* 0x000fe40000000000 */
[----:B------:R-:W-:Y:S02]  /*13b0*/  IMAD.IADD R3, R3, 0x1, -R12 ;  /* 0x0000000103037824 */ /* 0x000fe400078e0a0c */
[----:B------:R-:W-:Y:S02]  /*13c0*/  IMAD.IADD R2, R15, 0x1, -R2 ;  /* 0x000000010f027824 */ /* 0x000fe400078e0a02 */
[----:B------:R-:W3:Y:S01]  /*13d0*/  @!UP5 S2UR UR24, SR_CgaCtaId ;  /* 0x000000000018d9c3 */ /* 0x000ee20000008800 */
[----:B------:R-:W-:-:S02]  /*13e0*/  IMAD.MOV R12, RZ, RZ, -R16 ;  /* 0x000000ffff0c7224 */ /* 0x000fc400078e0a10 */
[----:B------:R-:W-:Y:S02]  /*13f0*/  IMAD R2, R3, 0x4, R2 ;  /* 0x0000000403027824 */ /* 0x000fe400078e0202 */
[----:B--2---:R-:W-:Y:S02]  /*1400*/  IMAD R12, R17, R12, UR53 ;  /* 0x00000035110c7e24 */ /* 0x004fe4000f8e020c */
[----:B------:R-:W-:Y:S01]  /*1410*/  IMAD.MOV.U32 R16, RZ, RZ, -0x1 ;  /* 0xffffffffff107424 */ /* 0x000fe200078e00ff */
[----:B------:R-:W-:-:S04]  /*1420*/  LEA.HI R3, R2, R2, RZ, 0x1 ;  /* 0x0000000202037211 */ /* 0x000fc800078f08ff */
[----:B------:R-:W-:Y:S01]  /*1430*/  LOP3.LUT R3, R3, 0xfffffffe, RZ, 0xc0, !PT ;  /* 0xfffffffe03037812 */ /* 0x000fe200078ec0ff */
[----:B-1----:R-:W-:-:S04]  /*1440*/  @!UP6 ULEA UR6, UR5, UR4, 0x18 ;  /* 0x000000040506e291 */ /* 0x002fc8000f8ec03f */
[----:B------:R-:W-:Y:S01]  /*1450*/  IMAD.IADD R3, R2, 0x1, -R3 ;  /* 0x0000000102037824 */ /* 0x000fe200078e0a03 */
[----:B------:R-:W-:-:S04]  /*1460*/  @!UP6 UIADD3 UR4, -UR11, 0x100000, URZ ;  /* 0x001000000b04e890 */ /* 0x000fc8000fffe13f */
[----:B------:R-:W-:Y:S02]  /*1470*/  @!UP6 USHF.L.U32 UR5, UR4, 0xb, URZ ;  /* 0x0000000b0405e899 */ /* 0x000fe4000800063f */
[----:B------:R-:W-:Y:S01]  /*1480*/  @!UP6 USHF.L.U32 UR4, UR4, 0x1, URZ ;  /* 0x000000010404e899 */ /* 0x000fe2000800063f */
[----:B------:R-:W-:Y:S01]  /*1490*/  VOTEU.ALL UP6, P1 ;  /* 0x00000000003f7886 */ /* 0x000fe200008c0000 */
[----:B------:R-:W-:Y:S01]  /*14a0*/  @!UP5 UMOV UR11, 0x400 ;  /* 0x00000400000bd882 */ /* 0x000fe20000000000 */
[----:B------:R-:W-:Y:S01]  /*14b0*/  ISETP.NE.AND P3, PT, R3, R12, PT ;  /* 0x0000000c0300720c */ /* 0x000fe20003f65270 */
[----:B------:R-:W-:Y:S01]  /*14c0*/  IMAD.SHL.U32 R3, R2, 0x4, RZ ;  /* 0x0000000402037824 */ /* 0x000fe200078e00ff */
[----:B---3--:R-:W-:Y:S02]  /*14d0*/  @!UP5 ULEA UR11, UR24, UR11, 0x18 ;  /* 0x0000000b180bd291 */ /* 0x008fe4000f8ec03f */
[----:B------:R-:W-:-:S04]  /*14e0*/  @!UP5 UIADD3 UR24, -UR25, 0x100000, URZ ;  /* 0x001000001918d890 */ /* 0x000fc8000fffe13f */
[----:B------:R-:W-:Y:S02]  /*14f0*/  @!UP5 USHF.L.U32 UR25, UR24, 0xb, URZ ;  /* 0x0000000b1819d899 */ /* 0x000fe4000800063f */
[----:B------:R-:W-:Y:S01]  /*1500*/  @!UP5 USHF.L.U32 UR24, UR24, 0x1, URZ ;  /* 0x000000011818d899 */ /* 0x000fe2000800063f */
[----:B------:R-:W-:Y:S01]  /*1510*/  LOP3.LUT R22, R2, 0xc, R3, 0x78, !PT ;  /* 0x0000000c02167812 */ /* 0x000fe200078e7803 */
[----:B------:R-:W-:Y:S01]  /*1520*/  VOTEU.ALL UP5, P1 ;  /* 0x00000000003f7886 */ /* 0x000fe200008a0000 */
[----:B------:R-:W1:Y:S01]  /*1530*/  LDC R3, c[0x0][0x140] ;  /* 0x00005000ff037b82 */ /* 0x000e620000000800 */
[----:B------:R-:W-:Y:S02]  /*1540*/  LOP3.LUT P1, RZ, R13, 0x7, RZ, 0xc0, !PT ;  /* 0x000000070dff7812 */ /* 0x000fe4000782c0ff */
[C---:B------:R-:W-:Y:S02]  /*1550*/  @P3 LEA.HI R2, R22.reuse, R22, RZ, 0x1 ;  /* 0x0000001616023211 */ /* 0x040fe400078f08ff */
[----:B------:R-:W-:Y:S01]  /*1560*/  ISETP.LT.U32.AND P1, PT, R22, 0x2, !P1 ;  /* 0x000000021600780c */ /* 0x000fe20004f21070 */
[----:B------:R-:W2:Y:S02]  /*1570*/  FENCE.VIEW.ASYNC.S ;  /* 0x00000000000073c6 */ /* 0x000ea40000000000 */
[----:B--2---:R-:W2:Y:S01]  /*1580*/  @!UP6 SYNCS.EXCH.64 URZ, [UR6+0x34520], UR4 ;  /* 0x03452004063fe5b2 */ /* 0x004ea20008000100 */
[----:B------:R-:W-:Y:S01]  /*1590*/  VOTEU.ALL UP6, P2 ;  /* 0x00000000003f7886 */ /* 0x000fe200010c0000 */
[----:B------:R-:W-:Y:S01]  /*15a0*/  @P3 SHF.R.S32.HI R2, RZ, 0x1, R2 ;  /* 0x00000001ff023819 */ /* 0x000fe20000011402 */
[----:B------:R3:W4:Y:S01]  /*15b0*/  @!UP5 SYNCS.EXCH.64 URZ, [UR6+0x34528], UR4 ;  /* 0x03452804063fd5b2 */ /* 0x0007220008000100 */
[----:B------:R-:W-:Y:S01]  /*15c0*/  VOTEU.ALL UP5, P2 ;  /* 0x00000000003f7886 */ /* 0x000fe200010a0000 */
[----:B------:R-:W-:Y:S01]  /*15d0*/  NOP ;  /* 0x0000000000007918 */ /* 0x000fe20000000000 */
[----:B---3--:R-:W-:Y:S01]  /*15e0*/  UMOV UR4, URZ ;  /* 0x0000003f00047c82 */ /* 0x008fe20008000000 */
[----:B------:R-:W-:Y:S01]  /*15f0*/  ULDC.U8 UR5, c[0x0][0x900] ;  /* 0x0002400000057ab9 */ /* 0x000fe20000000000 */
[----:B------:R3:W1:Y:S01]  /*1600*/  @!UP6 SYNCS.EXCH.64 URZ, [UR11+0x34530], UR24 ;  /* 0x034530180b3fe5b2 */ /* 0x0006620008000100 */
[----:B------:R-:W-:Y:S01]  /*1610*/  VOTEU.ALL UP6, P2 ;  /* 0x00000000003f7886 */ /* 0x000fe200010c0000 */
[----:B------:R3:W1:Y:S01]  /*1620*/  @!UP5 SYNCS.EXCH.64 URZ, [UR11+0x34538], UR24 ;  /* 0x034538180b3fd5b2 */ /* 0x0006620008000100 */
[----:B------:R-:W-:Y:S01]  /*1630*/  VOTEU.ALL UP5, P2 ;  /* 0x00000000003f7886 */ /* 0x000fe200010a0000 */
[----:B------:R-:W-:-:S02]  /*1640*/  @P3 ISETP.NE.AND P2, PT, R2, R21, PT ;  /* 0x000000150200320c */ /* 0x000fc40003f45270 */
[----:B------:R-:W-:Y:S02]  /*1650*/  SEL R2, RZ, 0x1, !P1 ;  /* 0x00000001ff027807 */ /* 0x000fe40004800000 */
[----:B-1----:R-:W-:Y:S02]  /*1660*/  ISETP.EQ.U32.AND P1, PT, R3, 0x1, PT ;  /* 0x000000010300780c */ /* 0x002fe40003f22070 */
[----:B------:R-:W-:-:S04]  /*1670*/  @P3 SEL R23, RZ, 0x1, P2 ;  /* 0x00000001ff173807 */ /* 0x000fc80001000000 */
[----:B------:R-:W-:Y:S01]  /*1680*/  LOP3.LUT R23, R23, R2, RZ, 0xc0, !PT ;  /* 0x0000000217177212 */ /* 0x000fe200078ec0ff */
[----:B------:R3:W1:Y:S01]  /*1690*/  @!UP6 SYNCS.EXCH.64 URZ, [UR11+0x34540], UR24 ;  /* 0x034540180b3fe5b2 */ /* 0x0006620008000100 */
[----:B------:R3:W1:Y:S01]  /*16a0*/  @!UP5 SYNCS.EXCH.64 URZ, [UR11+0x34548], UR24 ;  /* 0x034548180b3fd5b2 */ /* 0x0006620008000100 */
[----:B------:R-:W-:-:S04]  /*16b0*/  NOP ;  /* 0x0000000000007918 */ /* 0x000fc80000000000 */
[----:B--234-:R-:W-:Y:S05]  /*16c0*/  @!P1 BRA `(.L_x_5) ;  /* 0x0000000000089947 */ /* 0x01cfea0003800000 */
[----:B-1----:R-:W-:Y:S01]  /*16d0*/  UCGABAR_ARV ;  /* 0x00000000000079c7 */ /* 0x002fe20008000000 */
[----:B------:R-:W-:Y:S05]  /*16e0*/  BRA `(.L_x_6) ;  /* 0x0000000000047947 */ /* 0x000fea0003800000 */
.L_x_5:
[----:B-1----:R-:W-:Y:S01]  /*16f0*/  NOP ;  /* 0x0000000000007918 */ /* 0x002fe20000000000 */
.L_x_6:
[----:B------:R-:W-:Y:S05]  /*1700*/  @!P1 BRA `(.L_x_7) ;  /* 0x00000000000c9947 */ /* 0x000fea0003800000 */
[----:B------:R-:W-:Y:S01]  /*1710*/  UCGABAR_WAIT ;  /* 0x0000000000007dc7 */ /* 0x000fe20008000000 */
[----:B------:R-:W-:Y:S01]  /*1720*/  CCTL.IVALL ;  /* 0x00000000ff00798f */ /* 0x000fe20002000000 */
[----:B------:R-:W-:Y:S05]  /*1730*/  BRA `(.L_x_8) ;  /* 0x0000000000047947 */ /* 0x000fea0003800000 */
.L_x_7:
[----:B------:R-:W-:Y:S06]  /*1740*/  BAR.SYNC.DEFER_BLOCKING 0x0 ;  /* 0x0000000000007b1d */ /* 0x000fec0000010000 */
.L_x_8:
[----:B------:R-:W1:Y:S01]  /*1750*/  LDC.64 R26, c[0x0][0x8f8] ;  /* 0x00023e00ff1a7b82 */ /* 0x000e620000000a00 */
[----:B------:R-:W-:Y:S01]  /*1760*/  MOV R2, UR7 ;  /* 0x0000000700027c02 */ /* 0x000fe20008000f00 */
[----:B------:R-:W-:Y:S01]  /*1770*/  UMOV UR6, URZ ;  /* 0x0000003f00067c82 */ /* 0x000fe20008000000 */
[----:B------:R-:W-:Y:S01]  /*1780*/  ISETP.NE.AND P2, PT, RZ, UR5, PT ;  /* 0x00000005ff007c0c */ /* 0x000fe2000bf45270 */
[----:B------:R-:W-:Y:S01]  /*1790*/  UMOV UR5, URZ ;  /* 0x0000003f00057c82 */ /* 0x000fe20008000000 */
[----:B------:R-:W-:Y:S01]  /*17a0*/  UMOV UR11, URZ ;  /* 0x0000003f000b7c82 */ /* 0x000fe20008000000 */
[----:B------:R-:W-:Y:S01]  /*17b0*/  IMAD.MOV.U32 R17, RZ, RZ, -0x1 ;  /* 0xffffffffff117424 */ /* 0x000fe200078e00ff */
[----:B------:R-:W-:Y:S01]  /*17c0*/  P2R R21, PR, RZ, 0x4 ;  /* 0x00000004ff157803 */ /* 0x000fe20000000000 */
[----:B------:R-:W-:Y:S01]  /*17d0*/  IMAD.MOV.U32 R18, RZ, RZ, -0x1 ;  /* 0xffffffffff127424 */ /* 0x000fe200078e00ff */
[----:B-1----:R-:W-:-:S04]  /*17e0*/  ISETP.LE.U32.AND P1, PT, R26, UR8, PT ;  /* 0x000000081a007c0c */ /* 0x002fc8000bf23070 */
[----:B------:R-:W-:-:S13]  /*17f0*/  ISETP.GE.U32.AND.EX P1, PT, R2, R27, PT, P1 ;  /* 0x0000001b0200720c */ /* 0x000fda0003f26110 */
[----:B------:R-:W-:Y:S05]  /*1800*/  @P2 BRA P1, `(.L_x_9) ;  /* 0x0000001800002947 */ /* 0x000fea0000800000 */
[----:B------:R-:W-:Y:S01]  /*1810*/  IMAD.U32 R3, RZ, RZ, UR7 ;  /* 0x00000007ff037e24 */ /* 0x000fe2000f8e00ff */
[----:B------:R-:W-:Y:S01]  /*1820*/  ISETP.LE.U32.AND P1, PT, R6, UR8, PT ;  /* 0x0000000806007c0c */ /* 0x000fe2000bf23070 */
[----:B------:R-:W-:Y:S01]  /*1830*/  UMOV UR5, URZ ;  /* 0x0000003f00057c82 */ /* 0x000fe20008000000 */
[----:B------:R-:W-:Y:S01]  /*1840*/  UMOV UR6, URZ ;  /* 0x0000003f00067c82 */ /* 0x000fe20008000000 */
[----:B------:R-:W-:Y:S01]  /*1850*/  UMOV UR11, URZ ;  /* 0x0000003f000b7c82 */ /* 0x000fe20008000000 */
[----:B------:R-:W-:Y:S01]  /*1860*/  ISETP.GE.U32.AND.EX P1, PT, R3, R7, PT, P1 ;  /* 0x000000070300720c */ /* 0x000fe20003f26110 */
[----:B------:R-:W-:-:S12]  /*1870*/  UMOV UR4, URZ ;  /* 0x0000003f00047c82 */ /* 0x000fd80008000000 */
[----:B------:R-:W-:Y:S05]  /*1880*/  @!P1 BRA `(.L_x_10) ;  /* 0x0000001000cc9947 */ /* 0x000fea0003800000 */
[----:B------:R-:W-:Y:S02]  /*1890*/  VIADD R7, R9, 0x20 ;  /* 0x0000002009077836 */ /* 0x000fe40000000000 */
[----:B------:R-:W-:Y:S02]  /*18a0*/  IMAD.MOV.U32 R3, RZ, RZ, R9 ;  /* 0x000000ffff037224 */ /* 0x000fe400078e0009 */
[----:B-----5:R-:W-:Y:S01]  /*18b0*/  IMAD.MOV.U32 R12, RZ, RZ, R8 ;  /* 0x000000ffff0c7224 */ /* 0x020fe200078e0008 */
[----:B------:R-:W-:-:S13]  /*18c0*/  ISETP.GE.AND P1, PT, R7, R0, PT ;  /* 0x000000000700720c */ /* 0x000fda0003f26270 */
[----:B------:R-:W1:Y:S01]  /*18d0*/  @!P1 LDC.64 R26, c[0x0][0x918] ;  /* 0x00024600ff1a9b82 */ /* 0x000e620000000a00 */
[----:B------:R-:W-:Y:S01]  /*18e0*/  @!P1 VIADD R17, R3, 0x20 ;  /* 0x0000002003119836 */ /* 0x000fe20000000000 */
[----:B------:R-:W-:Y:S02]  /*18f0*/  UIADD3 UR16, UP5, UR16, -0x1, URZ ;  /* 0xffffffff10107890 */ /* 0x000fe4000ffbe03f */
[----:B------:R-:W-:Y:S01]  /*1900*/  UIADD3 UR14, UP6, UR14, -0x1, URZ ;  /* 0xffffffff0e0e7890 */ /* 0x000fe2000ffde03f */
[----:B------:R-:W-:Y:S01]  /*1910*/  BSSY B0, `(.L_x_11) ;  /* 0x0000051000007945 */ /* 0x000fe20003800000 */
[----:B------:R-:W-:Y:S01]  /*1920*/  UIADD3.X UR17, UR17, -0x1, URZ, UP5, !UPT ;  /* 0xffffffff11117890 */ /* 0x000fe2000affe43f */
[----:B-1----:R-:W-:-:S04]  /*1930*/  @!P1 IMAD.WIDE R26, R17, 0xc, R26 ;  /* 0x0000000c111a9825 */ /* 0x002fc800078e021a */
[----:B------:R-:W-:Y:S01]  /*1940*/  IMAD.MOV.U32 R17, RZ, RZ, R10 ;  /* 0x000000ffff117224 */ /* 0x000fe200078e000a */
[----:B------:R1:W5:Y:S04]  /*1950*/  @!P1 LDG.E R8, desc[UR38][R26.64] ;  /* 0x000000261a089981 */ /* 0x000368000c1e1900 */
[----:B------:R1:W5:Y:S01]  /*1960*/  @!P1 LDG.E R10, desc[UR38][R26.64+0x4] ;  /* 0x000004261a0a9981 */ /* 0x000362000c1e1900 */
[----:B------:R-:W-:Y:S01]  /*1970*/  ISETP.GE.AND P1, PT, R3, R0, PT ;  /* 0x000000000300720c */ /* 0x000fe20003f26270 */
[----:B------:R-:W-:Y:S01]  /*1980*/  UIADD3.X UR15, UR15, -0x1, URZ, UP6, !UPT ;  /* 0xffffffff0f0f7890 */ /* 0x000fe2000b7fe43f */
[----:B------:R-:W-:Y:S01]  /*1990*/  IMAD.MOV.U32 R6, RZ, RZ, RZ ;  /* 0x000000ffff067224 */ /* 0x000fe200078e00ff */
[----:B------:R-:W-:Y:S01]  /*19a0*/  UIADD3 UR4, UR9, -0x1, URZ ;  /* 0xffffffff09047890 */ /* 0x000fe2000fffe03f */
[----:B------:R-:W-:Y:S01]  /*19b0*/  MOV R2, RZ ;  /* 0x000000ff00027202 */ /* 0x000fe20000000f00 */
[----:B------:R-:W-:Y:S01]  /*19c0*/  UIADD3 UR5, UR10, -0x1, URZ ;  /* 0xffffffff0a057890 */ /* 0x000fe2000fffe03f */
[----:B------:R-:W-:-:S02]  /*19d0*/  IMAD.MOV.U32 R30, RZ, RZ, 0x7fffffff ;  /* 0x7fffffffff1e7424 */ /* 0x000fc400078e00ff */
[----:B------:R-:W-:-:S05]  /*19e0*/  IMAD.MOV.U32 R31, RZ, RZ, RZ ;  /* 0x000000ffff1f7224 */ /* 0x000fca00078e00ff */
[----:B-1----:R-:W-:Y:S05]  /*19f0*/  @P1 BRA `(.L_x_12) ;  /* 0x0000000400081947 */ /* 0x002fea0003800000 */
[----:B------:R-:W-:Y:S02]  /*1a00*/  PLOP3.LUT P3, PT, PT, PT, UP0, 0x80, 0x0 ;  /* 0x000000000000781c */ /* 0x000fe40003f6f008 */
[C---:B------:R-:W-:Y:S02]  /*1a10*/  IADD3 R18, P2, R17.reuse, UR16, RZ ;  /* 0x0000001011127c10 */ /* 0x040fe4000ff5e0ff */
[C---:B------:R-:W-:Y:S02]  /*1a20*/  IADD3 R30, P1, R12.reuse, UR14, RZ ;  /* 0x0000000e0c1e7c10 */ /* 0x040fe4000ff3e0ff */
[----:B------:R-:W-:Y:S02]  /*1a30*/  LEA.HI.X.SX32 R25, R17, UR17, 0x1, P2 ;  /* 0x0000001111197c11 */ /* 0x000fe400090f0eff */
[----:B------:R-:W-:-:S05]  /*1a40*/  LEA.HI.X.SX32 R31, R12, UR15, 0x1, P1 ;  /* 0x0000000f0c1f7c11 */ /* 0x000fca00088f0eff */
[----:B------:R-:W-:Y:S05]  /*1a50*/  @!P3 BRA `(.L_x_13) ;  /* 0x000000000030b947 */ /* 0x000fea0003800000 */
[----:B------:R-:W-:Y:S02]  /*1a60*/  ULDC UR6, c[0x0][0x8dc] ;  /* 0x0002370000067ab9 */ /* 0x000fe40000000800 */
[----:B------:R-:W-:-:S05]  /*1a70*/  IADD3 R17, P1, R30, UR6, RZ ;  /* 0x000000061e117c10 */ /* 0x000fca000ff3e0ff */
[----:B------:R-:W-:-:S04]  /*1a80*/  IMAD.X R31, RZ, RZ, R31, P1 ;  /* 0x000000ffff1f7224 */ /* 0x000fc800008e061f */
[----:B------:R-:W-:-:S04]  /*1a90*/  IMAD.WIDE.U32 R4, R31, UR20, RZ ;  /* 0x000000141f047c25 */ /* 0x000fc8000f8e00ff */
[----:B------:R-:W-:-:S04]  /*1aa0*/  IMAD.WIDE.U32 R26, P1, R17, UR21, R4 ;  /* 0x00000015111a7c25 */ /* 0x000fc8000f820004 */
[----:B------:R-:W-:-:S04]  /*1ab0*/  IMAD.WIDE.U32 R4, R17, UR20, RZ ;  /* 0x0000001411047c25 */ /* 0x000fc8000f8e00ff */
[----:B------:R-:W-:Y:S01]  /*1ac0*/  IMAD.X R29, RZ, RZ, RZ, P1 ;  /* 0x000000ffff1d7224 */ /* 0x000fe200008e06ff */
[----:B------:R-:W-:Y:S01]  /*1ad0*/  IADD3 RZ, P1, R5, R26, RZ ;  /* 0x0000001a05ff7210 */ /* 0x000fe20007f3e0ff */
[----:B------:R-:W-:-:S04]  /*1ae0*/  IMAD.MOV.U32 R28, RZ, RZ, R27 ;  /* 0x000000ffff1c7224 */ /* 0x000fc800078e001b */
[----:B------:R-:W-:-:S04]  /*1af0*/  IMAD.WIDE.U32.X R4, R31, UR21, R28, P1 ;  /* 0x000000151f047c25 */ /* 0x000fc800088e041c */
[----:B------:R-:W-:Y:S02]  /*1b00*/  IMAD.MOV.U32 R30, RZ, RZ, R4 ;  /* 0x000000ffff1e7224 */ /* 0x000fe400078e0004 */
[----:B------:R-:W-:-:S07]  /*1b10*/  IMAD.MOV.U32 R31, RZ, RZ, R5 ;  /* 0x000000ffff1f7224 */ /* 0x000fce00078e0005 */
.L_x_13:
[----:B------:R-:W-:Y:S05]  /*1b20*/  @!P0 BRA `(.L_x_14) ;  /* 0x0000000000308947 */ /* 0x000fea0003800000 */
[----:B------:R-:W-:Y:S02]  /*1b30*/  ULDC UR6, c[0x0][0x8f4] ;  /* 0x00023d0000067ab9 */ /* 0x000fe40000000800 */
[----:B------:R-:W-:-:S05]  /*1b40*/  IADD3 R17, P1, R18, UR6, RZ ;  /* 0x0000000612117c10 */ /* 0x000fca000ff3e0ff */
[----:B------:R-:W-:-:S04]  /*1b50*/  IMAD.X R25, RZ, RZ, R25, P1 ;  /* 0x000000ffff197224 */ /* 0x000fc800008e0619 */
[----:B------:R-:W-:-:S04]  /*1b60*/  IMAD.WIDE.U32 R4, R25, UR22, RZ ;  /* 0x0000001619047c25 */ /* 0x000fc8000f8e00ff */
[----:B------:R-:W-:-:S04]  /*1b70*/  IMAD.WIDE.U32 R26, P1, R17, UR23, R4 ;  /* 0x00000017111a7c25 */ /* 0x000fc8000f820004 */
[----:B------:R-:W-:Y:S01]  /*1b80*/  IMAD.WIDE.U32 R4, R17, UR22, RZ ;  /* 0x0000001611047c25 */ /* 0x000fe2000f8e00ff */
[----:B------:R-:W-:-:S03]  /*1b90*/  MOV R28, R27 ;  /* 0x0000001b001c7202 */ /* 0x000fc60000000f00 */
[----:B------:R-:W-:Y:S01]  /*1ba0*/  IMAD.X R29, RZ, RZ, RZ, P1 ;  /* 0x000000ffff1d7224 */ /* 0x000fe200008e06ff */
[----:B------:R-:W-:-:S05]  /*1bb0*/  IADD3 RZ, P1, R5, R26, RZ ;  /* 0x0000001a05ff7210 */ /* 0x000fca0007f3e0ff */
[----:B------:R-:W-:-:S04]  /*1bc0*/  IMAD.WIDE.U32.X R4, R25, UR23, R28, P1 ;  /* 0x0000001719047c25 */ /* 0x000fc800088e041c */
[----:B------:R-:W-:Y:S02]  /*1bd0*/  IMAD.MOV.U32 R18, RZ, RZ, R4 ;  /* 0x000000ffff127224 */ /* 0x000fe400078e0004 */
[----:B------:R-:W-:-:S07]  /*1be0*/  IMAD.MOV.U32 R25, RZ, RZ, R5 ;  /* 0x000000ffff197224 */ /* 0x000fce00078e0005 */
.L_x_14:
[----:B------:R-:W-:Y:S02]  /*1bf0*/  SHF.R.U64 R5, R30, UR27, R31 ;  /* 0x0000001b1e057c19 */ /* 0x000fe4000800121f */
[----:B------:R-:W-:-:S03]  /*1c00*/  SHF.R.U64 R4, R18, UR31, R25 ;  /* 0x0000001f12047c19 */ /* 0x000fc60008001219 */
[----:B------:R-:W-:Y:S02]  /*1c10*/  VIADD R25, R5, UR4 ;  /* 0x0000000405197c36 */ /* 0x000fe40008000000 */
[----:B------:R-:W-:-:S03]  /*1c20*/  VIADD R18, R4, UR5 ;  /* 0x0000000504127c36 */ /* 0x000fc60008000000 */
[----:B------:R-:W-:Y:S02]  /*1c30*/  IABS R17, R25 ;  /* 0x0000001900117213 */ /* 0x000fe40000000000 */
[----:B------:R-:W-:-:S03]  /*1c40*/  IABS R12, R18 ;  /* 0x00000012000c7213 */ /* 0x000fc60000000000 */
[----:B------:R-:W-:-:S04]  /*1c50*/  IMAD.HI.U32 R4, R17, UR13, RZ ;  /* 0x0000000d11047c27 */ /* 0x000fc8000f8e00ff */
[----:B------:R-:W-:-:S04]  /*1c60*/  IMAD.HI.U32 R5, R12, UR19, RZ ;  /* 0x000000130c057c27 */ /* 0x000fc8000f8e00ff */
[----:B------:R-:W-:Y:S02]  /*1c70*/  IMAD R4, R4, UR30, R17 ;  /* 0x0000001e04047c24 */ /* 0x000fe4000f8e0211 */
[----:B------:R-:W-:Y:S01]  /*1c80*/  IMAD R5, R5, UR12, R12 ;  /* 0x0000000c05057c24 */ /* 0x000fe2000f8e020c */
[----:B------:R-:W-:Y:S01]  /*1c90*/  MOV R12, UR33 ;  /* 0x00000021000c7c02 */ /* 0x000fe20008000f00 */
[----:B------:R-:W-:Y:S01]  /*1ca0*/  IMAD.U32 R17, RZ, RZ, UR32 ;  /* 0x00000020ff117e24 */ /* 0x000fe2000f8e00ff */
[----:B------:R-:W-:Y:S02]  /*1cb0*/  ISETP.LT.U32.AND P1, PT, R4, UR29, PT ;  /* 0x0000001d04007c0c */ /* 0x000fe4000bf21070 */
[----:B------:R-:W-:-:S11]  /*1cc0*/  ISETP.LT.U32.AND P2, PT, R5, UR28, PT ;  /* 0x0000001c05007c0c */ /* 0x000fd6000bf41070 */
[----:B------:R-:W-:Y:S01]  /*1cd0*/  @!P1 VIADD R4, R4, -UR29 ;  /* 0x8000001d04049c36 */ /* 0x000fe20008000000 */
[----:B------:R-:W-:Y:S01]  /*1ce0*/  ISETP.GE.AND P1, PT, R18, RZ, PT ;  /* 0x000000ff1200720c */ /* 0x000fe20003f26270 */
[----:B------:R-:W-:Y:S01]  /*1cf0*/  @!P2 VIADD R5, R5, -UR28 ;  /* 0x8000001c0505ac36 */ /* 0x000fe20008000000 */
[----:B------:R-:W-:Y:S02]  /*1d00*/  ISETP.GE.AND P2, PT, R25, RZ, PT ;  /* 0x000000ff1900720c */ /* 0x000fe40003f46270 */
[----:B------:R-:W-:Y:S02]  /*1d10*/  ISETP.LT.U32.AND P3, PT, R4, UR29, PT ;  /* 0x0000001d04007c0c */ /* 0x000fe4000bf61070 */
[----:B------:R-:W-:-:S11]  /*1d20*/  ISETP.LT.U32.AND P4, PT, R5, UR28, PT ;  /* 0x0000001c05007c0c */ /* 0x000fd6000bf81070 */
[----:B------:R-:W-:Y:S01]  /*1d30*/  @!P3 VIADD R4, R4, -UR29 ;  /* 0x8000001d0404bc36 */ /* 0x000fe20008000000 */
[----:B------:R-:W-:Y:S01]  /*1d40*/  PLOP3.LUT P3, PT, PT, PT, UP4, 0x80, 0x0 ;  /* 0x000000000000781c */ /* 0x000fe20003f6f048 */
[----:B------:R-:W-:Y:S01]  /*1d50*/  @!P4 VIADD R5, R5, -UR28 ;  /* 0x8000001c0505cc36 */ /* 0x000fe20008000000 */
[----:B------:R-:W-:Y:S01]  /*1d60*/  PLOP3.LUT P4, PT, PT, PT, UP2, 0x80, 0x0 ;  /* 0x000000000000781c */ /* 0x000fe20003f8f028 */
[----:B------:R-:W-:Y:S02]  /*1d70*/  @!P2 IMAD.MOV R4, RZ, RZ, -R4 ;  /* 0x000000ffff04a224 */ /* 0x000fe400078e0a04 */
[----:B------:R-:W-:Y:S01]  /*1d80*/  @!P1 IMAD.MOV R5, RZ, RZ, -R5 ;  /* 0x000000ffff059224 */ /* 0x000fe200078e0a05 */
[----:B------:R-:W-:Y:S02]  /*1d90*/  PLOP3.LUT P1, PT, PT, PT, UP3, 0x80, 0x0 ;  /* 0x000000000000781c */ /* 0x000fe40003f2f038 */
[----:B------:R-:W-:Y:S02]  /*1da0*/  SEL R4, R17, R4, !P3 ;  /* 0x0000000411047207 */ /* 0x000fe40005800000 */
[----:B------:R-:W-:-:S03]  /*1db0*/  SEL R5, R12, R5, !P4 ;  /* 0x000000050c057207 */ /* 0x000fc60006000000 */
[----:B------:R-:W-:Y:S02]  /*1dc0*/  IMAD.IADD R30, R25, 0x1, -R4 ;  /* 0x00000001191e7824 */ /* 0x000fe400078e0a04 */
[----:B------:R-:W-:-:S05]  /*1dd0*/  IMAD.IADD R5, R18, 0x1, -R5 ;  /* 0x0000000112057824 */ /* 0x000fca00078e0a05 */
[----:B------:R-:W-:Y:S01]  /*1de0*/  SEL R4, R5, R30, !P1 ;  /* 0x0000001e05047207 */ /* 0x000fe20004800000 */
[----:B------:R-:W-:-:S03]  /*1df0*/  IMAD R30, R30, R5, RZ ;  /* 0x000000051e1e7224 */ /* 0x000fc600078e02ff */
[----:B------:R-:W-:Y:S02]  /*1e00*/  SHF.R.S32.HI R5, RZ, 0x1f, R4 ;  /* 0x0000001fff057819 */ /* 0x000fe40000011404 */
[----:B------:R-:W-:-:S07]  /*1e10*/  SHF.R.S32.HI R31, RZ, 0x1f, R30 ;  /* 0x0000001fff1f7819 */ /* 0x000fce000001141e */
.L_x_12:
[----:B------:R-:W-:Y:S05]  /*1e20*/  BSYNC B0 ;  /* 0x0000000000007941 */ /* 0x000fea0003800000 */
.L_x_11:
[----:B------:R-:W1:Y:S01]  /*1e30*/  SHFL.UP PT, R17, R30, 0x1, RZ ;  /* 0x042000001e117989 */ /* 0x000e6200000e00ff */
[C---:B------:R-:W-:Y:S02]  /*1e40*/  ISETP.NE.AND P2, PT, R9.reuse, RZ, PT ;  /* 0x000000ff0900720c */ /* 0x040fe40003f45270 */
[C---:B------:R-:W-:Y:S01]  /*1e50*/  ISETP.GE.U32.AND P3, PT, R9.reuse, 0x2, PT ;  /* 0x000000020900780c */ /* 0x040fe20003f66070 */
[----:B------:R-:W2:Y:S01]  /*1e60*/  SHFL.UP PT, R12, R31, 0x1, RZ ;  /* 0x042000001f0c7989 */ /* 0x000ea200000e00ff */
[C---:B------:R-:W-:Y:S02]  /*1e70*/  ISETP.GE.U32.AND P4, PT, R9.reuse, 0x4, PT ;  /* 0x000000040900780c */ /* 0x040fe40003f86070 */
[C---:B------:R-:W-:Y:S02]  /*1e80*/  ISETP.GE.U32.AND P5, PT, R9.reuse, 0x8, PT ;  /* 0x000000080900780c */ /* 0x040fe40003fa6070 */
[----:B------:R-:W-:Y:S02]  /*1e90*/  ISETP.GE.U32.AND P6, PT, R9, 0x10, PT ;  /* 0x000000100900780c */ /* 0x000fe40003fc6070 */
[----:B-1----:R-:W-:-:S02]  /*1ea0*/  SEL R17, R17, RZ, P2 ;  /* 0x000000ff11117207 */ /* 0x002fc40001000000 */
[----:B--2---:R-:W-:Y:S02]  /*1eb0*/  SEL R12, R12, RZ, P2 ;  /* 0x000000ff0c0c7207 */ /* 0x004fe40001000000 */
[----:B------:R-:W-:-:S05]  /*1ec0*/  IADD3 R26, P1, R17, R30, RZ ;  /* 0x0000001e111a7210 */ /* 0x000fca0007f3e0ff */
[----:B------:R-:W-:Y:S01]  /*1ed0*/  IMAD.X R25, R12, 0x1, R31, P1 ;  /* 0x000000010c197824 */ /* 0x000fe200008e061f */
[----:B------:R-:W1:Y:S04]  /*1ee0*/  SHFL.UP PT, R17, R26, 0x2, RZ ;  /* 0x044000001a117989 */ /* 0x000e6800000e00ff */
[----:B------:R-:W2:Y:S01]  /*1ef0*/  SHFL.UP PT, R12, R25, 0x2, RZ ;  /* 0x04400000190c7989 */ /* 0x000ea200000e00ff */
[----:B-1----:R-:W-:-:S04]  /*1f00*/  SEL R17, R17, RZ, P3 ;  /* 0x000000ff11117207 */ /* 0x002fc80001800000 */
[----:B------:R-:W-:Y:S02]  /*1f10*/  IADD3 R18, P1, R17, R26, RZ ;  /* 0x0000001a11127210 */ /* 0x000fe40007f3e0ff */
[----:B--2---:R-:W-:-:S03]  /*1f20*/  SEL R12, R12, RZ, P3 ;  /* 0x000000ff0c0c7207 */ /* 0x004fc60001800000 */
[----:B------:R-:W1:Y:S02]  /*1f30*/  SHFL.UP PT, R17, R18, 0x4, RZ ;  /* 0x0480000012117989 */ /* 0x000e6400000e00ff */
[----:B------:R-:W-:-:S05]  /*1f40*/  IMAD.X R27, R12, 0x1, R25, P1 ;  /* 0x000000010c1b7824 */ /* 0x000fca00008e0619 */
        /* <DEDUP_REMOVED lines=15> */
[----:B--2---:R-:W-:-:S05]  /*2040*/  SEL R12, R12, RZ, P6 ;  /* 0x000000ff0c0c7207 */ /* 0x004fca0003000000 */
[----:B------:R-:W-:Y:S01]  /*2050*/  IMAD.X R25, R12, 0x1, R27, P1 ;  /* 0x000000010c197824 */ /* 0x000fe200008e061b */
[----:B------:R-:W-:-:S04]  /*2060*/  ISETP.GT.U32.AND P1, PT, R17, UR8, PT ;  /* 0x0000000811007c0c */ /* 0x000fc8000bf24070 */
[----:B------:R-:W-:-:S13]  /*2070*/  ISETP.GT.U32.AND.EX P1, PT, R25, UR7, PT, P1 ;  /* 0x0000000719007c0c */ /* 0x000fda000bf24110 */
[----:B------:R-:W-:-:S04]  /*2080*/  VOTE.ANY R12, PT, P1 ;  /* 0x00000000000c7806 */ /* 0x000fc800008e0100 */
[----:B------:R-:W-:-:S13]  /*2090*/  ISETP.NE.AND P1, PT, R12, RZ, PT ;  /* 0x000000ff0c00720c */ /* 0x000fda0003f25270 */
[----:B------:R-:W-:Y:S05]  /*20a0*/  @P1 BRA `(.L_x_15) ;  /* 0x0000000800701947 */ /* 0x000fea0003800000 */
[----:B------:R-:W1:Y:S01]  /*20b0*/  LDC R0, c[0x0][0x910] ;  /* 0x00024400ff007b82 */ /* 0x000e620000000800 */
[----:B------:R-:W-:Y:S01]  /*20c0*/  MOV R28, R17 ;  /* 0x00000011001c7202 */ /* 0x000fe20000000f00 */
[----:B------:R-:W-:Y:S01]  /*20d0*/  IMAD.MOV.U32 R29, RZ, RZ, R25 ;  /* 0x000000ffff1d7224 */ /* 0x000fe200078e0019 */
[----:B------:R-:W-:Y:S01]  /*20e0*/  ULDC UR19, c[0x0][0x8f4] ;  /* 0x00023d0000137ab9 */ /* 0x000fe20000000800 */
[----:B------:R-:W-:Y:S01]  /*20f0*/  ULDC UR6, c[0x0][0x8dc] ;  /* 0x0002370000067ab9 */ /* 0x000fe20000000800 */
[----:B------:R-:W-:Y:S01]  /*2100*/  ULDC UR22, c[0x0][0x8d8] ;  /* 0x0002360000167ab9 */ /* 0x000fe20000000800 */
[----:B------:R-:W-:Y:S01]  /*2110*/  ULDC UR23, c[0x0][0x8f0] ;  /* 0x00023c0000177ab9 */ /* 0x000fe20000000800 */
[----:B------:R-:W-:Y:S01]  /*2120*/  ULDC.64 UR12, c[0x0][0x8d0] ;  /* 0x00023400000c7ab9 */ /* 0x000fe20000000a00 */
[----:B------:R-:W-:-:S05]  /*2130*/  ULDC.64 UR20, c[0x0][0x8e8] ;  /* 0x00023a0000147ab9 */ /* 0x000fca0000000a00 */
.L_x_20:
[----:B------:R-:W-:Y:S02]  /*2140*/  IMAD.MOV.U32 R3, RZ, RZ, R7 ;  /* 0x000000ffff037224 */ /* 0x000fe400078e0007 */
[----:B------:R-:W-:Y:S02]  /*2150*/  VIADD R7, R7, 0x20 ;  /* 0x0000002007077836 */ /* 0x000fe40000000000 */
[----:B-----5:R-:W-:-:S03]  /*2160*/  IMAD.MOV.U32 R12, RZ, RZ, R8 ;  /* 0x000000ffff0c7224 */ /* 0x020fc600078e0008 */
[----:B-1----:R-:W-:-:S13]  /*2170*/  ISETP.GE.AND P1, PT, R7, R0, PT ;  /* 0x000000000700720c */ /* 0x002fda0003f26270 */
[----:B------:R-:W1:Y:S01]  /*2180*/  @!P1 LDC.64 R26, c[0x0][0x918] ;  /* 0x00024600ff1a9b82 */ /* 0x000e620000000a00 */
[----:B------:R-:W-:Y:S01]  /*2190*/  @!P1 VIADD R17, R3, 0x20 ;  /* 0x0000002003119836 */ /* 0x000fe20000000000 */
[----:B------:R2:W3:Y:S01]  /*21a0*/  SHFL.IDX PT, R2, R29, 0x1f, 0x1f ;  /* 0x03e01f001d027f89 */ /* 0x0004e200000e0000 */
[----:B------:R-:W-:Y:S03]  /*21b0*/  BSSY B0, `(.L_x_16) ;  /* 0x0000066000007945 */ /* 0x000fe60003800000 */
[----:B------:R2:W4:Y:S01]  /*21c0*/  SHFL.IDX PT, R6, R28, 0x1f, 0x1f ;  /* 0x03e01f001c067f89 */ /* 0x00052200000e0000 */
[----:B-1----:R-:W-:-:S04]  /*21d0*/  @!P1 IMAD.WIDE R26, R17, 0xc, R26 ;  /* 0x0000000c111a9825 */ /* 0x002fc800078e021a */
[----:B------:R-:W-:Y:S01]  /*21e0*/  IMAD.MOV.U32 R17, RZ, RZ, R10 ;  /* 0x000000ffff117224 */ /* 0x000fe200078e000a */
[----:B------:R2:W5:Y:S04]  /*21f0*/  @!P1 LDG.E R8, desc[UR38][R26.64] ;  /* 0x000000261a089981 */ /* 0x000568000c1e1900 */
[----:B------:R2:W5:Y:S01]  /*2200*/  @!P1 LDG.E R10, desc[UR38][R26.64+0x4] ;  /* 0x000004261a0a9981 */ /* 0x000562000c1e1900 */
[----:B------:R-:W-:Y:S01]  /*2210*/  ISETP.GE.AND P1, PT, R3, R0, PT ;  /* 0x000000000300720c */ /* 0x000fe20003f26270 */
[----:B------:R-:W-:Y:S02]  /*2220*/  IMAD.MOV.U32 R30, RZ, RZ, 0x7fffffff ;  /* 0x7fffffffff1e7424 */ /* 0x000fe400078e00ff */
[----:B------:R-:W-:-:S10]  /*2230*/  IMAD.MOV.U32 R31, RZ, RZ, RZ ;  /* 0x000000ffff1f7224 */ /* 0x000fd400078e00ff */
[----:B--234-:R-:W-:Y:S05]  /*2240*/  @P1 BRA `(.L_x_17) ;  /* 0x0000000400701947 */ /* 0x01cfea0003800000 */
[----:B------:R-:W-:Y:S02]  /*2250*/  IABS R33, R20 ;  /* 0x0000001400217213 */ /* 0x000fe40000000000 */
[C---:B------:R-:W-:Y:S02]  /*2260*/  IADD3 R18, P1, R12.reuse, UR14, RZ ;  /* 0x0000000e0c127c10 */ /* 0x040fe4000ff3e0ff */
[----:B------:R-:W1:Y:S02]  /*2270*/  I2F.RP R4, R33 ;  /* 0x0000002100047306 */ /* 0x000e640000209400 */
[----:B------:R-:W-:Y:S02]  /*2280*/  LEA.HI.X.SX32 R25, R12, UR15, 0x1, P1 ;  /* 0x0000000f0c197c11 */ /* 0x000fe400088f0eff */
[----:B------:R-:W-:-:S04]  /*2290*/  IADD3 R12, P1, R17, UR16, RZ ;  /* 0x00000010110c7c10 */ /* 0x000fc8000ff3e0ff */
[----:B------:R-:W-:Y:S02]  /*22a0*/  LEA.HI.X.SX32 R17, R17, UR17, 0x1, P1 ;  /* 0x0000001111117c11 */ /* 0x000fe400088f0eff */
[----:B------:R-:W-:Y:S01]  /*22b0*/  PLOP3.LUT P1, PT, PT, PT, UP0, 0x80, 0x0 ;  /* 0x000000000000781c */ /* 0x000fe20003f2f008 */
[----:B-1----:R-:W1:Y:S02]  /*22c0*/  MUFU.RCP R4, R4 ;  /* 0x0000000400047308 */ /* 0x002e640000001000 */
[----:B-1----:R-:W-:-:S06]  /*22d0*/  VIADD R5, R4, 0xffffffe ;  /* 0x0ffffffe04057836 */ /* 0x002fcc0000000000 */
[----:B------:R-:W1:Y:S02]  /*22e0*/  F2I.FTZ.U32.TRUNC.NTZ R35, R5 ;  /* 0x0000000500237305 */ /* 0x000e64000021f000 */
[----:B-1----:R-:W-:Y:S02]  /*22f0*/  IADD3 R30, RZ, -R35, RZ ;  /* 0x80000023ff1e7210 */ /* 0x002fe40007ffe0ff */
[----:B------:R-:W-:Y:S05]  /*2300*/  @!P1 BRA `(.L_x_18) ;  /* 0x00000000002c9947 */ /* 0x000fea0003800000 */
        /* <DEDUP_REMOVED lines=11> */
.L_x_18:
        /* <DEDUP_REMOVED lines=10> */
[----:B------:R-:W-:Y:S01]  /*2460*/  IMAD.MOV.U32 R12, RZ, RZ, R4 ;  /* 0x000000ffff0c7224 */ /* 0x000fe200078e0004 */
[----:B------:R-:W-:-:S07]  /*2470*/  MOV R17, R5 ;  /* 0x0000000500117202 */ /* 0x000fce0000000f00 */
.L_x_19:
[----:B------:R-:W-:Y:S01]  /*2480*/  SHF.R.U64 R12, R12, UR23, R17 ;  /* 0x000000170c0c7c19 */ /* 0x000fe20008001211 */
[----:B------:R-:W-:Y:S01]  /*2490*/  IMAD.MOV.U32 R4, RZ, RZ, R30 ;  /* 0x000000ffff047224 */ /* 0x000fe200078e001e */
[----:B------:R-:W-:Y:S02]  /*24a0*/  IABS R5, R20 ;  /* 0x0000001400057213 */ /* 0x000fe40000000000 */
[----:B------:R-:W-:Y:S01]  /*24b0*/  SHF.R.U64 R18, R18, UR22, R25 ;  /* 0x0000001612127c19 */ /* 0x000fe20008001219 */
[----:B------:R-:W-:Y:S01]  /*24c0*/  VIADD R17, R12, UR5 ;  /* 0x000000050c117c36 */ /* 0x000fe20008000000 */
[----:B------:R-:W-:Y:S01]  /*24d0*/  IABS R30, R11 ;  /* 0x0000000b001e7213 */ /* 0x000fe20000000000 */
[----:B------:R-:W-:Y:S02]  /*24e0*/  IMAD R12, R4, R33, RZ ;  /* 0x00000021040c7224 */ /* 0x000fe400078e02ff */
[----:B------:R-:W-:Y:S01]  /*24f0*/  IMAD.MOV R27, RZ, RZ, -R5 ;  /* 0x000000ffff1b7224 */ /* 0x000fe200078e0a05 */
[----:B------:R-:W-:Y:S01]  /*2500*/  IABS R26, R17 ;  /* 0x00000011001a7213 */ /* 0x000fe20000000000 */
[----:B------:R-:W-:-:S02]  /*2510*/  IMAD.MOV.U32 R4, RZ, RZ, RZ ;  /* 0x000000ffff047224 */ /* 0x000fc400078e00ff */
[----:B------:R-:W-:Y:S02]  /*2520*/  IMAD.MOV.U32 R5, RZ, RZ, R35 ;  /* 0x000000ffff057224 */ /* 0x000fe400078e0023 */
[----:B------:R-:W-:Y:S02]  /*2530*/  VIADD R18, R18, UR4 ;  /* 0x0000000412127c36 */ /* 0x000fe40008000000 */
[----:B------:R-:W-:-:S03]  /*2540*/  IMAD.HI.U32 R4, R35, R12, R4 ;  /* 0x0000000c23047227 */ /* 0x000fc600078e0004 */
[----:B------:R-:W-:Y:S01]  /*2550*/  IABS R29, R18 ;  /* 0x00000012001d7213 */ /* 0x000fe20000000000 */
[----:B------:R-:W-:Y:S01]  /*2560*/  IMAD.MOV.U32 R5, RZ, RZ, R26 ;  /* 0x000000ffff057224 */ /* 0x000fe200078e001a */
[----:B------:R-:W-:Y:S01]  /*2570*/  IABS R26, R11 ;  /* 0x0000000b001a7213 */ /* 0x000fe20000000000 */
[----:B------:R-:W-:Y:S02]  /*2580*/  IMAD.MOV.U32 R12, RZ, RZ, R27 ;  /* 0x000000ffff0c7224 */ /* 0x000fe400078e001b */
[----:B------:R-:W-:Y:S01]  /*2590*/  IMAD.HI.U32 R4, R4, R5, RZ ;  /* 0x0000000504047227 */ /* 0x000fe200078e00ff */
[----:B------:R-:W1:Y:S03]  /*25a0*/  I2F.RP R27, R26 ;  /* 0x0000001a001b7306 */ /* 0x000e660000209400 */
[----:B------:R-:W-:-:S05]  /*25b0*/  IMAD R12, R4, R12, R5 ;  /* 0x0000000c040c7224 */ /* 0x000fca00078e0205 */
[----:B------:R-:W-:Y:S01]  /*25c0*/  ISETP.GT.U32.AND P1, PT, R33, R12, PT ;  /* 0x0000000c2100720c */ /* 0x000fe20003f24070 */
[----:B-1----:R-:W1:-:S12]  /*25d0*/  MUFU.RCP R27, R27 ;  /* 0x0000001b001b7308 */ /* 0x002e580000001000 */
[----:B------:R-:W-:Y:S02]  /*25e0*/  @!P1 IMAD.IADD R12, R12, 0x1, -R33 ;  /* 0x000000010c0c9824 */ /* 0x000fe400078e0a21 */
[----:B-1----:R-:W-:-:S04]  /*25f0*/  VIADD R4, R27, 0xffffffe ;  /* 0x0ffffffe1b047836 */ /* 0x002fc80000000000 */
[----:B------:R1:W2:Y:S02]  /*2600*/  F2I.FTZ.U32.TRUNC.NTZ R5, R4 ;  /* 0x0000000400057305 */ /* 0x0002a4000021f000 */
[----:B-1----:R-:W-:Y:S01]  /*2610*/  IMAD.MOV.U32 R4, RZ, RZ, RZ ;  /* 0x000000ffff047224 */ /* 0x002fe200078e00ff */
[----:B--2---:R-:W-:-:S05]  /*2620*/  IADD3 R28, RZ, -R5, RZ ;  /* 0x80000005ff1c7210 */ /* 0x004fca0007ffe0ff */
[----:B------:R-:W-:-:S04]  /*2630*/  IMAD.MOV.U32 R25, RZ, RZ, R28 ;  /* 0x000000ffff197224 */ /* 0x000fc800078e001c */
[----:B------:R-:W-:-:S04]  /*2640*/  IMAD R25, R25, R26, RZ ;  /* 0x0000001a19197224 */ /* 0x000fc800078e02ff */
[----:B------:R-:W-:-:S04]  /*2650*/  IMAD.HI.U32 R28, R5, R25, R4 ;  /* 0x00000019051c7227 */ /* 0x000fc800078e0004 */
[----:B------:R-:W-:Y:S02]  /*2660*/  IMAD.MOV.U32 R5, RZ, RZ, R29 ;  /* 0x000000ffff057224 */ /* 0x000fe400078e001d */
[----:B------:R-:W-:Y:S02]  /*2670*/  IMAD.MOV R25, RZ, RZ, -R30 ;  /* 0x000000ffff197224 */ /* 0x000fe400078e0a1e */
[----:B------:R-:W-:-:S04]  /*2680*/  IMAD.HI.U32 R4, R28, R5, RZ ;  /* 0x000000051c047227 */ /* 0x000fc800078e00ff */
[----:B------:R-:W-:-:S05]  /*2690*/  IMAD R5, R4, R25, R5 ;  /* 0x0000001904057224 */ /* 0x000fca00078e0205 */
[----:B------:R-:W-:-:S13]  /*26a0*/  ISETP.GT.U32.AND P1, PT, R26, R5, PT ;  /* 0x000000051a00720c */ /* 0x000fda0003f24070 */
[----:B------:R-:W-:Y:S01]  /*26b0*/  @!P1 IMAD.IADD R5, R5, 0x1, -R26 ;  /* 0x0000000105059824 */ /* 0x000fe200078e0a1a */
[----:B------:R-:W-:-:S13]  /*26c0*/  ISETP.GT.U32.AND P1, PT, R33, R12, PT ;  /* 0x0000000c2100720c */ /* 0x000fda0003f24070 */
[----:B------:R-:W-:Y:S01]  /*26d0*/  @!P1 IMAD.IADD R12, R12, 0x1, -R33 ;  /* 0x000000010c0c9824 */ /* 0x000fe200078e0a21 */
[----:B------:R-:W-:-:S03]  /*26e0*/  ISETP.GT.U32.AND P1, PT, R26, R5, PT ;  /* 0x000000051a00720c */ /* 0x000fc60003f24070 */
[----:B------:R-:W-:-:S10]  /*26f0*/  IMAD.MOV.U32 R4, RZ, RZ, R12 ;  /* 0x000000ffff047224 */ /* 0x000fd400078e000c */
[----:B------:R-:W-:Y:S01]  /*2700*/  @!P1 IMAD.IADD R5, R5, 0x1, -R26 ;  /* 0x0000000105059824 */ /* 0x000fe200078e0a1a */
[----:B------:R-:W-:-:S13]  /*2710*/  ISETP.GE.AND P1, PT, R17, RZ, PT ;  /* 0x000000ff1100720c */ /* 0x000fda0003f26270 */
[----:B------:R-:W-:Y:S02]  /*2720*/  @!P1 IADD3 R4, -R4, RZ, RZ ;  /* 0x000000ff04049210 */ /* 0x000fe40007ffe1ff */
[----:B------:R-:W-:-:S13]  /*2730*/  ISETP.GE.AND P1, PT, R18, RZ, PT ;  /* 0x000000ff1200720c */ /* 0x000fda0003f26270 */
[----:B------:R-:W-:Y:S01]  /*2740*/  @!P1 IMAD.MOV R5, RZ, RZ, -R5 ;  /* 0x000000ffff059224 */ /* 0x000fe200078e0a05 */
[----:B------:R-:W-:-:S13]  /*2750*/  ISETP.NE.AND P1, PT, RZ, UR10, PT ;  /* 0x0000000aff007c0c */ /* 0x000fda000bf25270 */
[----:B------:R-:W-:Y:S02]  /*2760*/  @!P1 LOP3.LUT R4, RZ, UR10, RZ, 0x33, !PT ;  /* 0x0000000aff049c12 */ /* 0x000fe4000f8e33ff */
[----:B------:R-:W-:-:S03]  /*2770*/  ISETP.NE.AND P1, PT, RZ, UR9, PT ;  /* 0x00000009ff007c0c */ /* 0x000fc6000bf25270 */
[----:B------:R-:W-:-:S10]  /*2780*/  IMAD.IADD R4, R17, 0x1, -R4 ;  /* 0x0000000111047824 */ /* 0x000fd400078e0a04 */
[----:B------:R-:W-:Y:S02]  /*2790*/  @!P1 LOP3.LUT R5, RZ, UR9, RZ, 0x33, !PT ;  /* 0x00000009ff059c12 */ /* 0x000fe4000f8e33ff */
[----:B------:R-:W-:-:S03]  /*27a0*/  PLOP3.LUT P1, PT, PT, PT, UP3, 0x80, 0x0 ;  /* 0x000000000000781c */ /* 0x000fc60003f2f038 */
[----:B------:R-:W-:-:S04]  /*27b0*/  IMAD.IADD R5, R18, 0x1, -R5 ;  /* 0x0000000112057824 */ /* 0x000fc800078e0a05 */
[CC--:B------:R-:W-:Y:S01]  /*27c0*/  IMAD R30, R4.reuse, R5.reuse, RZ ;  /* 0x00000005041e7224 */ /* 0x0c0fe200078e02ff */
[----:B------:R-:W-:-:S04]  /*27d0*/  SEL R17, R4, R5, !P1 ;  /* 0x0000000504117207 */ /* 0x000fc80004800000 */
[--C-:B------:R-:W-:Y:S01]  /*27e0*/  SHF.R.S32.HI R5, RZ, 0x1f, R17.reuse ;  /* 0x0000001fff057819 */ /* 0x100fe20000011411 */
[----:B------:R-:W-:Y:S01]  /*27f0*/  IMAD.MOV.U32 R4, RZ, RZ, R17 ;  /* 0x000000ffff047224 */ /* 0x000fe200078e0011 */
[----:B------:R-:W-:-:S07]  /*2800*/  SHF.R.S32.HI R31, RZ, 0x1f, R30 ;  /* 0x0000001fff1f7819 */ /* 0x000fce000001141e */
.L_x_17:
[----:B------:R-:W-:Y:S05]  /*2810*/  BSYNC B0 ;  /* 0x0000000000007941 */ /* 0x000fea0003800000 */
.L_x_16:
[----:B------:R-:W1:Y:S04]  /*2820*/  SHFL.UP PT, R17, R30, 0x1, RZ ;  /* 0x042000001e117989 */ /* 0x000e6800000e00ff */
[----:B------:R-:W2:Y:S01]  /*2830*/  SHFL.UP PT, R12, R31, 0x1, RZ ;  /* 0x042000001f0c7989 */ /* 0x000ea200000e00ff */
[----:B-1----:R-:W-:Y:S02]  /*2840*/  SEL R17, R17, RZ, P2 ;  /* 0x000000ff11117207 */ /* 0x002fe40001000000 */
[----:B--2---:R-:W-:Y:S02]  /*2850*/  SEL R12, R12, RZ, P2 ;  /* 0x000000ff0c0c7207 */ /* 0x004fe40001000000 */
[----:B------:R-:W-:-:S05]  /*2860*/  IADD3 R18, P1, R17, R30, RZ ;  /* 0x0000001e11127210 */ /* 0x000fca0007f3e0ff */
[----:B------:R-:W-:Y:S01]  /*2870*/  IMAD.X R27, R12, 0x1, R31, P1 ;  /* 0x000000010c1b7824 */ /* 0x000fe200008e061f */
        /* <DEDUP_REMOVED lines=24> */
[----:B------:R-:W-:-:S04]  /*2a00*/  IADD3 R28, P1, R17, R6, RZ ;  /* 0x00000006111c7210 */ /* 0x000fc80007f3e0ff */
[----:B------:R-:W-:Y:S02]  /*2a10*/  IADD3.X R29, R25, R2, RZ, P1, !PT ;  /* 0x00000002191d7210 */ /* 0x000fe40000ffe4ff */
[----:B------:R-:W-:-:S04]  /*2a20*/  ISETP.GT.U32.AND P1, PT, R28, UR8, PT ;  /* 0x000000081c007c0c */ /* 0x000fc8000bf24070 */
[----:B------:R-:W-:-:S13]  /*2a30*/  ISETP.GT.U32.AND.EX P1, PT, R29, UR7, PT, P1 ;  /* 0x000000071d007c0c */ /* 0x000fda000bf24110 */
[----:B------:R-:W-:-:S04]  /*2a40*/  VOTE.ANY R12, PT, P1 ;  /* 0x00000000000c7806 */ /* 0x000fc800008e0100 */
[----:B------:R-:W-:-:S13]  /*2a50*/  ISETP.NE.AND P1, PT, R12, RZ, PT ;  /* 0x000000ff0c00720c */ /* 0x000fda0003f25270 */
[----:B------:R-:W-:Y:S05]  /*2a60*/  @!P1 BRA `(.L_x_20) ;  /* 0xfffffff400b49947 */ /* 0x000fea000383ffff */
.L_x_15:
[----:B------:R-:W1:Y:S08]  /*2a70*/  BREV R12, R12 ;  /* 0x0000000c000c7301 */ /* 0x000e700000000000 */
[----:B-1----:R-:W1:Y:S02]  /*2a80*/  FLO.U32.SH R7, R12 ;  /* 0x0000000c00077300 */ /* 0x002e6400000e0400 */
[----:B-1----:R-:W1:Y:S02]  /*2a90*/  SHFL.IDX PT, R3, R3, R7, 0x1f ;  /* 0x00001f0703037589 */ /* 0x002e6400000e0000 */
[----:B-1----:R-:W-:-:S13]  /*2aa0*/  R2UR UR4, R3 ;  /* 0x00000000030472ca */ /* 0x002fda00000e0000 */
[----:B------:R-:W-:-:S05]  /*2ab0*/  VIADD R29, R9, UR4 ;  /* 0x00000004091d7c36 */ /* 0x000fca0008000000 */
[----:B------:R-:W-:-:S13]  /*2ac0*/  ISETP.GE.AND P1, PT, R29, R0, PT ;  /* 0x000000001d00720c */ /* 0x000fda0003f26270 */
[----:B------:R-:W1:Y:S02]  /*2ad0*/  @!P1 LDC.64 R26, c[0x0][0x918] ;  /* 0x00024600ff1a9b82 */ /* 0x000e640000000a00 */
[----:B-1----:R-:W-:-:S05]  /*2ae0*/  @!P1 IMAD.WIDE R26, R29, 0xc, R26 ;  /* 0x0000000c1d1a9825 */ /* 0x002fca00078e021a */
[----:B-----5:R1:W5:Y:S04]  /*2af0*/  @!P1 LDG.E R8, desc[UR38][R26.64] ;  /* 0x000000261a089981 */ /* 0x020368000c1e1900 */
[----:B------:R1:W5:Y:S01]  /*2b00*/  @!P1 LDG.E R10, desc[UR38][R26.64+0x4] ;  /* 0x000004261a0a9981 */ /* 0x000362000c1e1900 */
[----:B------:R-:W-:-:S03]  /*2b10*/  IADD3 R18, P1, P2, R17, R6, -R30 ;  /* 0x0000000611127210 */ /* 0x000fc60007a3e81e */
[----:B------:R-:W-:Y:S01]  /*2b20*/  SHFL.IDX PT, R6, R30, R7, 0x1f ;  /* 0x00001f071e067589 */ /* 0x000fe200000e0000 */
[----:B------:R-:W-:-:S03]  /*2b30*/  IADD3.X R28, R25, R2, ~R31, P1, P2 ;  /* 0x00000002191c7210 */ /* 0x000fc60000fe4c1f */
[----:B------:R-:W2:Y:S04]  /*2b40*/  SHFL.IDX PT, R18, R18, R7, 0x1f ;  /* 0x00001f0712127589 */ /* 0x000ea800000e0000 */
[----:B------:R-:W3:Y:S04]  /*2b50*/  SHFL.IDX PT, R28, R28, R7, 0x1f ;  /* 0x00001f071c1c7589 */ /* 0x000ee800000e0000 */
[----:B------:R-:W4:Y:S04]  /*2b60*/  SHFL.IDX PT, R2, R31, R7, 0x1f ;  /* 0x00001f071f027589 */ /* 0x000f2800000e0000 */
[----:B------:R-:W1:Y:S04]  /*2b70*/  SHFL.IDX PT, R5, R5, R7, 0x1f ;  /* 0x00001f0705057589 */ /* 0x000e6800000e0000 */
[----:B------:R4:W1:Y:S01]  /*2b80*/  SHFL.IDX PT, R4, R4, R7, 0x1f ;  /* 0x00001f0704047589 */ /* 0x00086200000e0000 */
[----:B--2---:R-:W-:-:S02]  /*2b90*/  R2UR UR5, R18 ;  /* 0x00000000120572ca */ /* 0x004fc400000e0000 */
[----:B---3--:R-:W-:Y:S01]  /*2ba0*/  R2UR UR6, R28 ;  /* 0x000000001c0672ca */ /* 0x008fe200000e0000 */
[----:B----4-:R-:W-:-:S14]  /*2bb0*/  IMAD.MOV.U32 R7, RZ, RZ, R2 ;  /* 0x000000ffff077224 */ /* 0x010fdc00078e0002 */
.L_x_10:
[----:B------:R-:W-:Y:S01]  /*2bc0*/  ISETP.LE.AND P1, PT, R0, UR4, PT ;  /* 0x0000000400007c0c */ /* 0x000fe2000bf23270 */
[----:B------:R-:W-:Y:S02]  /*2bd0*/  IMAD.MOV.U32 R17, RZ, RZ, -0x1 ;  /* 0xffffffffff117424 */ /* 0x000fe400078e00ff */
[----:B------:R-:W-:-:S10]  /*2be0*/  IMAD.MOV.U32 R18, RZ, RZ, -0x1 ;  /* 0xffffffffff127424 */ /* 0x000fd400078e00ff */
[----:B------:R-:W-:Y:S05]  /*2bf0*/  @P1 BRA `(.L_x_9) ;  /* 0x0000000400041947 */ /* 0x000fea0003800000 */
[----:B------:R-:W-:Y:S01]  /*2c00*/  UIADD3 UR14, UP2, -UR5, UR8, URZ ;  /* 0x00000008050e7290 */ /* 0x000fe2000ff5e13f */
[----:B------:R-:W2:Y:S01]  /*2c10*/  S2UR UR17, SR_CTAID.Y ;  /* 0x00000000001179c3 */ /* 0x000ea20000002600 */
[----:B------:R-:W-:Y:S01]  /*2c20*/  ULDC UR16, c[0x0][0x8c0] ;  /* 0x0002300000107ab9 */ /* 0x000fe20000000800 */
[----:B------:R-:W-:Y:S01]  /*2c30*/  ULDC UR20, c[0x0][0x8b0] ;  /* 0x00022c0000147ab9 */ /* 0x000fe20000000800 */
[----:B------:R-:W-:Y:S01]  /*2c40*/  UIADD3.X UR11, ~UR6, UR7, URZ, UP2, !UPT ;  /* 0x00000007060b7290 */ /* 0x000fe200097fe53f */
[--C-:B-1----:R-:W-:Y:S01]  /*2c50*/  SHF.R.U32.HI R27, RZ, UR20, R5.reuse ;  /* 0x00000014ff1b7c19 */ /* 0x102fe20008011605 */
[----:B------:R-:W-:Y:S01]  /*2c60*/  ULDC UR19, c[0x0][0x904] ;  /* 0x0002410000137ab9 */ /* 0x000fe20000000800 */
[----:B------:R-:W-:Y:S01]  /*2c70*/  ULDC UR12, c[0x0][0x8a8] ;  /* 0x00022a00000c7ab9 */ /* 0x000fe20000000800 */
[----:B------:R-:W-:Y:S01]  /*2c80*/  USHF.R.U32.HI UR15, URZ, UR16, UR11 ;  /* 0x000000103f0f7299 */ /* 0x000fe2000801160b */
[----:B------:R-:W-:Y:S01]  /*2c90*/  SHF.R.U64 R26, R4, UR20, R5 ;  /* 0x00000014041a7c19 */ /* 0x000fe20008001205 */
[----:B------:R-:W-:-:S02]  /*2ca0*/  USHF.R.U64 UR14, UR14, UR16, UR11 ;  /* 0x000000100e0e7299 */ /* 0x000fc4000800120b */
[----:B------:R-:W-:Y:S02]  /*2cb0*/  USHF.R.U32.HI UR13, URZ, UR20, UR15 ;  /* 0x000000143f0d7299 */ /* 0x000fe4000801160f */
[----:B------:R-:W-:Y:S02]  /*2cc0*/  UIADD3 UR12, UR12, -0x1, URZ ;  /* 0xffffffff0c0c7890 */ /* 0x000fe4000fffe03f */
[----:B------:R-:W-:Y:S02]  /*2cd0*/  USHF.R.U32.HI UR21, URZ, UR19, UR13 ;  /* 0x000000133f157299 */ /* 0x000fe4000801160d */
[----:B------:R-:W-:Y:S02]  /*2ce0*/  USHF.R.U64 UR15, UR14, UR20, UR15 ;  /* 0x000000140e0f7299 */ /* 0x000fe4000800120f */
[----:B------:R-:W-:Y:S02]  /*2cf0*/  ULOP3.LUT UR14, UR14, UR12, URZ, 0xc0, !UPT ;  /* 0x0000000c0e0e7292 */ /* 0x000fe4000f8ec03f */
[----:B------:R-:W-:Y:S01]  /*2d00*/  LOP3.LUT R0, R27, UR21, RZ, 0xfc, !PT ;  /* 0x000000151b007c12 */ /* 0x000fe2000f8efcff */
[----:B------:R-:W-:-:S02]  /*2d10*/  USHF.R.U64 UR13, UR15, UR19, UR13 ;  /* 0x000000130f0d7299 */ /* 0x000fc4000800120d */
[----:B--2---:R-:W-:Y:S01]  /*2d20*/  USEL UR11, UR53, UR17, !UP3 ;  /* 0x00000011350b7287 */ /* 0x004fe2000d800000 */
[----:B------:R-:W-:-:S13]  /*2d30*/  ISETP.NE.U32.AND P1, PT, R0, RZ, PT ;  /* 0x000000ff0000720c */ /* 0x000fda0003f25070 */
[----:B------:R-:W-:Y:S05]  /*2d40*/  @!P1 BRA `(.L_x_21) ;  /* 0x0000000000149947 */ /* 0x000fea0003800000 */
[----:B------:R-:W-:-:S07]  /*2d50*/  MOV R12, 0x2d70 ;  /* 0x00002d70000c7802 */ /* 0x000fce0000000f00 */
[----:B-----5:R-:W-:Y:S05]  /*2d60*/  CALL.REL.NOINC `($__internal_0_$__cuda_sm20_div_u64) ;  /* 0x000000cc00487944 */ /* 0x020fea0003c00000 */
[----:B------:R-:W-:-:S04]  /*2d70*/  IMAD.MOV R12, RZ, RZ, -R0 ;  /* 0x000000ffff0c7224 */ /* 0x000fc800078e0a00 */
[----:B------:R-:W-:Y:S01]  /*2d80*/  IMAD R12, R26, R12, UR13 ;  /* 0x0000000d1a0c7e24 */ /* 0x000fe2000f8e020c */
[----:B------:R-:W-:Y:S06]  /*2d90*/  BRA `(.L_x_22) ;  /* 0x0000000000507947 */ /* 0x000fec0003800000 */
.L_x_21:
[----:B------:R-:W1:Y:S01]  /*2da0*/  I2F.U32.RP R0, R26 ;  /* 0x0000001a00007306 */ /* 0x000e620000209000 */
[----:B------:R-:W-:-:S07]  /*2db0*/  ISETP.NE.U32.AND P3, PT, R26, RZ, PT ;  /* 0x000000ff1a00720c */ /* 0x000fce0003f65070 */
[----:B-1----:R-:W1:Y:S02]  /*2dc0*/  MUFU.RCP R0, R0 ;  /* 0x0000000000007308 */ /* 0x002e640000001000 */
[----:B-1----:R-:W-:-:S06]  /*2dd0*/  VIADD R2, R0, 0xffffffe ;  /* 0x0ffffffe00027836 */ /* 0x002fcc0000000000 */
[----:B------:R1:W2:Y:S02]  /*2de0*/  F2I.FTZ.U32.TRUNC.NTZ R3, R2 ;  /* 0x0000000200037305 */ /* 0x0002a4000021f000 */
[----:B-1----:R-:W-:Y:S02]  /*2df0*/  IMAD.MOV.U32 R2, RZ, RZ, RZ ;  /* 0x000000ffff027224 */ /* 0x002fe400078e00ff */
[----:B--2---:R-:W-:-:S04]  /*2e00*/  IMAD.MOV R17, RZ, RZ, -R3 ;  /* 0x000000ffff117224 */ /* 0x004fc800078e0a03 */
[----:B------:R-:W-:-:S04]  /*2e10*/  IMAD R17, R17, R26, RZ ;  /* 0x0000001a11117224 */ /* 0x000fc800078e02ff */
[----:B------:R-:W-:-:S06]  /*2e20*/  IMAD.HI.U32 R3, R3, R17, R2 ;  /* 0x0000001103037227 */ /* 0x000fcc00078e0002 */
[----:B------:R-:W-:-:S04]  /*2e30*/  IMAD.HI.U32 R0, R3, UR13, RZ ;  /* 0x0000000d03007c27 */ /* 0x000fc8000f8e00ff */
[----:B------:R-:W-:-:S04]  /*2e40*/  IMAD.MOV R3, RZ, RZ, -R0 ;  /* 0x000000ffff037224 */ /* 0x000fc800078e0a00 */
[----:B------:R-:W-:-:S05]  /*2e50*/  IMAD R3, R26, R3, UR13 ;  /* 0x0000000d1a037e24 */ /* 0x000fca000f8e0203 */
[----:B------:R-:W-:-:S13]  /*2e60*/  ISETP.GE.U32.AND P1, PT, R3, R26, PT ;  /* 0x0000001a0300720c */ /* 0x000fda0003f26070 */
[----:B------:R-:W-:Y:S01]  /*2e70*/  @P1 IADD3 R3, R3, -R26, RZ ;  /* 0x8000001a03031210 */ /* 0x000fe20007ffe0ff */
[----:B------:R-:W-:-:S03]  /*2e80*/  @P1 VIADD R0, R0, 0x1 ;  /* 0x0000000100001836 */ /* 0x000fc60000000000 */
[----:B------:R-:W-:-:S13]  /*2e90*/  ISETP.GE.U32.AND P2, PT, R3, R26, PT ;  /* 0x0000001a0300720c */ /* 0x000fda0003f46070 */
[----:B------:R-:W-:Y:S01]  /*2ea0*/  @P2 VIADD R0, R0, 0x1 ;  /* 0x0000000100002836 */ /* 0x000fe20000000000 */
[----:B------:R-:W-:-:S05]  /*2eb0*/  @!P3 LOP3.LUT R0, RZ, R26, RZ, 0x33, !PT ;  /* 0x0000001aff00b212 */ /* 0x000fca00078e33ff */
[----:B------:R-:W-:-:S04]  /*2ec0*/  IMAD.MOV R12, RZ, RZ, -R0 ;  /* 0x000000ffff0c7224 */ /* 0x000fc800078e0a00 */
[----:B------:R-:W-:-:S07]  /*2ed0*/  IMAD R12, R26, R12, UR13 ;  /* 0x0000000d1a0c7e24 */ /* 0x000fce000f8e020c */
.L_x_22:
[----:B------:R-:W1:Y:S01]  /*2ee0*/  LDC R25, c[0x0][0x8a8] ;  /* 0x00022a00ff197b82 */ /* 0x000e620000000800 */
[----:B------:R-:W-:Y:S01]  /*2ef0*/  ULDC UR13, c[0x0][0x904] ;  /* 0x00024100000d7ab9 */ /* 0x000fe20000000800 */
[----:B------:R-:W-:Y:S01]  /*2f00*/  UMOV UR12, 0xffffffff ;  /* 0xffffffff000c7882 */ /* 0x000fe20000000000 */
[----:B------:R-:W-:Y:S01]  /*2f10*/  PLOP3.LUT P1, PT, PT, PT, UP3, 0x80, 0x0 ;  /* 0x000000000000781c */ /* 0x000fe20003f2f038 */
[----:B------:R-:W-:-:S04]  /*2f20*/  USHF.L.U32 UR12, UR12, UR13, URZ ;  /* 0x0000000d0c0c7299 */ /* 0x000fc8000800063f */
[----:B------:R-:W2:Y:S02]  /*2f30*/  LDC R17, c[0x0][0x8b8] ;  /* 0x00022e00ff117b82 */ /* 0x000ea40000000800 */
[----:B------:R-:W-:Y:S01]  /*2f40*/  LOP3.LUT R2, RZ, UR12, RZ, 0x33, !PT ;  /* 0x0000000cff027c12 */ /* 0x000fe2000f8e33ff */
[----:B------:R-:W-:Y:S02]  /*2f50*/  UMOV UR12, 0x1 ;  /* 0x00000001000c7882 */ /* 0x000fe40000000000 */
[----:B------:R-:W-:Y:S01]  /*2f60*/  USHF.L.U32 UR12, UR12, UR13, URZ ;  /* 0x0000000d0c0c7299 */ /* 0x000fe2000800063f */
[----:B------:R-:W-:Y:S02]  /*2f70*/  LOP3.LUT R3, R2, UR15, RZ, 0xc0, !PT ;  /* 0x0000000f02037c12 */ /* 0x000fe4000f8ec0ff */
[----:B------:R-:W-:Y:S02]  /*2f80*/  @P1 IMAD.U32 R18, RZ, RZ, UR4 ;  /* 0x00000004ff121e24 */ /* 0x000fe4000f8e00ff */
[----:B------:R-:W-:-:S02]  /*2f90*/  @!P1 IMAD.U32 R18, RZ, RZ, UR4 ;  /* 0x00000004ff129e24 */ /* 0x000fc4000f8e00ff */
[----:B------:R-:W-:Y:S02]  /*2fa0*/  IMAD R0, R0, UR12, R3 ;  /* 0x0000000c00007c24 */ /* 0x000fe4000f8e0203 */
[----:B-1----:R-:W-:-:S04]  /*2fb0*/  IMAD R12, R12, R25, UR14 ;  /* 0x0000000e0c0c7e24 */ /* 0x002fc8000f8e0219 */
[----:B------:R-:W-:Y:S02]  /*2fc0*/  @P1 IMAD.MOV.U32 R16, RZ, RZ, R12 ;  /* 0x000000ffff101224 */ /* 0x000fe400078e000c */
[----:B--2---:R-:W-:Y:S01]  /*2fd0*/  IMAD R17, R0, R17, UR11 ;  /* 0x0000000b00117e24 */ /* 0x004fe2000f8e0211 */
[----:B------:R-:W-:-:S03]  /*2fe0*/  UMOV UR11, 0x1 ;  /* 0x00000001000b7882 */ /* 0x000fc60000000000 */
[----:B------:R-:W-:Y:S02]  /*2ff0*/  @!P1 IMAD.MOV.U32 R16, RZ, RZ, R17 ;  /* 0x000000ffff109224 */ /* 0x000fe400078e0011 */
[----:B------:R-:W-:-:S07]  /*3000*/  @!P1 IMAD.MOV.U32 R17, RZ, RZ, R12 ;  /* 0x000000ffff119224 */ /* 0x000fce00078e000c */
.L_x_9:
[----:B------:R-:W-:-:S13]  /*3010*/  ISETP.NE.AND P1, PT, RZ, UR11, PT ;  /* 0x0000000bff007c0c */ /* 0x000fda000bf25270 */
[----:B------:R-:W-:Y:S05]  /*3020*/  @!P1 EXIT ;  /* 0x000000000000994d */ /* 0x000fea0003800000 */
[----:B------:R-:W2:Y:S02]  /*3030*/  LDC.64 R28, c[0x0][0x290] ;  /* 0x0000a400ff1c7b82 */ /* 0x000ea40000000a00 */
[----:B--2---:R-:W-:-:S06]  /*3040*/  IMAD.WIDE R36, R18, 0xc, R28 ;  /* 0x0000000c12247825 */ /* 0x004fcc00078e021c */
[----:B------:R2:W5:Y:S01]  /*3050*/  LDG.E R36, desc[UR38][R36.64+0x8] ;  /* 0x0000082624247981 */ /* 0x000562000c1e1900 */
[----:B------:R-:W-:Y:S01]  /*3060*/  UISETP.NE.AND UP2, UPT, UR26, 0x2, UPT ;  /* 0x000000021a00788c */ /* 0x000fe2000bf45270 */
[----:B------:R-:W3:Y:S01]  /*3070*/  S2UR UR42, SR_CgaCtaId ;  /* 0x00000000002a79c3 */ /* 0x000ee20000008800 */
[----:B------:R-:W-:Y:S01]  /*3080*/  UMOV UR40, URZ ;  /* 0x0000003f00287c82 */ /* 0x000fe20008000000 */
[----:B------:R-:W-:Y:S01]  /*3090*/  UMOV UR41, URZ ;  /* 0x0000003f00297c82 */ /* 0x000fe20008000000 */
[----:B-1----:R-:W-:Y:S01]  /*30a0*/  SHF.R.S32.HI R27, RZ, 0x1f, R18 ;  /* 0x0000001fff1b7819 */ /* 0x002fe20000011412 */
[----:B------:R-:W-:Y:S01]  /*30b0*/  IMAD.MOV.U32 R2, RZ, RZ, RZ ;  /* 0x000000ffff027224 */ /* 0x000fe200078e00ff */
[----:B------:R-:W-:Y:S02]  /*30c0*/  PLOP3.LUT P1, PT, PT, PT, UP2, 0x80, 0x0 ;  /* 0x000000000000781c */ /* 0x000fe40003f2f028 */
[----:B------:R-:W-:-:S11]  /*30d0*/  MOV R26, R18 ;  /* 0x00000012001a7202 */ /* 0x000fd60000000f00 */
[----:B--2---:R-:W-:Y:S05]  /*30e0*/  @P1 BRA `(.L_x_23) ;  /* 0x0000000000ac1947 */ /* 0x004fea0003800000 */
[----:B-----5:R-:W-:Y:S01]  /*30f0*/  R2UR UR11, R36 ;  /* 0x00000000240b72ca */ /* 0x020fe200000e0000 */
[----:B------:R-:W-:-:S04]  /*3100*/  ULOP3.LUT UR13, UR59, 0x1, URZ, 0xfc, !UPT ;  /* 0x000000013b0d7892 */ /* 0x000fc8000f8efc3f */
[----:B------:R-:W-:-:S06]  /*3110*/  UISETP.NE.AND UP2, UPT, UR13, 0x3, UPT ;  /* 0x000000030d00788c */ /* 0x000fcc000bf45270 */
[----:B------:R-:W-:Y:S02]  /*3120*/  PLOP3.LUT P2, PT, PT, PT, UP2, 0x80, 0x0 ;  /* 0x000000000000781c */ /* 0x000fe40003f4f028 */
[----:B------:R-:W-:-:S04]  /*3130*/  UIADD3 UR11, UR11, 0x7f, URZ ;  /* 0x0000007f0b0b7890 */ /* 0x000fc8000fffe03f */
[----:B------:R-:W-:-:S04]  /*3140*/  USHF.R.S32.HI UR12, URZ, 0x1f, UR11 ;  /* 0x0000001f3f0c7899 */ /* 0x000fc8000801140b */
[----:B------:R-:W-:-:S04]  /*3150*/  ULEA.HI UR12, UR12, UR11, URZ, 0x7 ;  /* 0x0000000b0c0c7291 */ /* 0x000fc8000f8f383f */
[----:B------:R-:W-:Y:S01]  /*3160*/  USHF.R.S32.HI UR40, URZ, 0x7, UR12 ;  /* 0x000000073f287899 */ /* 0x000fe2000801140c */
[----:B------:R-:W-:Y:S11]  /*3170*/  @!P2 BRA `(.L_x_24) ;  /* 0x000000000004a947 */ /* 0x000ff60003800000 */
[----:B---3--:R-:W-:Y:S01]  /*3180*/  BPT.TRAP 0x1 ;  /* 0x000000040000795c */ /* 0x008fe20000300000 */
.L_x_24:
[----:B------:R-:W-:Y:S01]  /*3190*/  UMOV UR11, 0x400 ;  /* 0x00000400000b7882 */ /* 0x000fe20000000000 */
[----:B------:R-:W-:Y:S01]  /*31a0*/  SHF.L.U32 R0, RZ, 0x1f, RZ ;  /* 0x0000001fff007819 */ /* 0x000fe200000006ff */
[----:B---3--:R-:W-:-:S09]  /*31b0*/  ULEA UR11, UR42, UR11, 0x18 ;  /* 0x0000000b2a0b7291 */ /* 0x008fd2000f8ec03f */
[----:B------:R-:W1:Y:S02]  /*31c0*/  SYNCS.PHASECHK.TRANS64.TRYWAIT P1, [UR11+0x34400], R0 ;  /* 0x03440000ff0075a7 */ /* 0x000e64000802014b */
[----:B-1----:R-:W-:Y:S05]  /*31d0*/  @!P1 BRA `(.L_x_25) ;  /* 0x000000b400b09947 */ /* 0x002fea0003800000 */
.L_x_275:
[----:B------:R-:W2:Y:S01]  /*31e0*/  LDS.128 R32, [UR11+0x34550] ;  /* 0x0345500bff207984 */ /* 0x000ea20008000c00 */
[----:B------:R-:W-:Y:S01]  /*31f0*/  @!PT LDS RZ, [RZ] ;  /* 0x00000000fffff984 */ /* 0x000fe20000000800 */
[----:B------:R-:W-:Y:S01]  /*3200*/  @!PT LDS RZ, [RZ] ;  /* 0x00000000fffff984 */ /* 0x000fe20000000800 */
[----:B------:R-:W-:Y:S01]  /*3210*/  @!PT LDS RZ, [RZ] ;  /* 0x00000000fffff984 */ /* 0x000fe20000000800 */
[----:B------:R-:W-:Y:S01]  /*3220*/  @!PT LDS RZ, [RZ] ;  /* 0x00000000fffff984 */ /* 0x000fe20000000800 */
[----:B------:R3:W-:Y:S06]  /*3230*/  MEMBAR.ALL.CTA ;  /* 0x0000000000007992 */ /* 0x0007ec0000008000 */
[----:B---3--:R-:W3:Y:S01]  /*3240*/  FENCE.VIEW.ASYNC.S ;  /* 0x00000000000073c6 */ /* 0x008ee20000000000 */
[----:B--2---:R-:W-:Y:S02]  /*3250*/  IMAD.MOV.U32 R18, RZ, RZ, R34 ;  /* 0x000000ffff127224 */ /* 0x004fe400078e0022 */
[----:B------:R-:W-:-:S02]  /*3260*/  IMAD.MOV.U32 R17, RZ, RZ, R33 ;  /* 0x000000ffff117224 */ /* 0x000fc400078e0021 */
[----:B------:R-:W-:Y:S01]  /*3270*/  IMAD.MOV.U32 R16, RZ, RZ, R32 ;  /* 0x000000ffff107224 */ /* 0x000fe200078e0020 */
[----:B---3--:R-:W-:Y:S06]  /*3280*/  @!P2 BRA `(.L_x_26) ;  /* 0x000000000004a947 */ /* 0x008fec0003800000 */
[----:B------:R-:W-:Y:S01]  /*3290*/  BPT.TRAP 0x1 ;  /* 0x000000040000795c */ /* 0x000fe20000300000 */
.L_x_26:
[----:B------:R-:W-:Y:S01]  /*32a0*/  UIADD3 UR11, UR11, 0x34440, URZ ;  /* 0x000344400b0b7890 */ /* 0x000fe2000fffe03f */
[----:B------:R-:W-:-:S03]  /*32b0*/  ISETP.NE.AND P1, PT, R35, RZ, PT ;  /* 0x000000ff2300720c */ /* 0x000fc60003f25270 */
[----:B------:R-:W-:-:S09]  /*32c0*/  UPRMT UR11, UR42, 0x654, UR11 ;  /* 0x000006542a0b7896 */ /* 0x000fd2000800000b */
[----:B------:R-:W-:Y:S01]  /*32d0*/  SYNCS.ARRIVE.TRANS64.RED.A1T0 RZ, [UR11], RZ ;  /* 0x000000ffffff79a7 */ /* 0x000fe2000810040b */
[----:B------:R-:W-:Y:S05]  /*32e0*/  @!P1 EXIT ;  /* 0x000000000000994d */ /* 0x000fea0003800000 */
[----:B------:R-:W-:-:S06]  /*32f0*/  IMAD.WIDE R36, R18, 0xc, R28 ;  /* 0x0000000c12247825 */ /* 0x000fcc00078e021c */
[----:B------:R2:W5:Y:S01]  /*3300*/  LDG.E R36, desc[UR38][R36.64+0x8] ;  /* 0x0000082624247981 */ /* 0x000562000c1e1900 */
[----:B------:R-:W-:Y:S01]  /*3310*/  UISETP.GE.U32.AND UP2, UPT, UR40, 0x6, UPT ;  /* 0x000000062800788c */ /* 0x000fe2000bf46070 */
[--C-:B------:R-:W-:Y:S01]  /*3320*/  SHF.R.S32.HI R27, RZ, 0x1f, R18.reuse ;  /* 0x0000001fff1b7819 */ /* 0x100fe20000011412 */
[----:B------:R-:W-:Y:S01]  /*3330*/  UIMAD.WIDE.U32 UR12, UR40, -0x55555555, URZ ;  /* 0xaaaaaaab280c78a5 */ /* 0x000fe2000f8e003f */
[----:B------:R-:W-:Y:S01]  /*3340*/  IMAD.MOV.U32 R2, RZ, RZ, 0x1 ;  /* 0x00000001ff027424 */ /* 0x000fe200078e00ff */
[----:B------:R-:W-:Y:S01]  /*3350*/  UMOV UR41, URZ ;  /* 0x0000003f00297c82 */ /* 0x000fe20008000000 */
[----:B------:R-:W-:Y:S01]  /*3360*/  IMAD.MOV.U32 R26, RZ, RZ, R18 ;  /* 0x000000ffff1a7224 */ /* 0x000fe200078e0012 */
[----:B------:R-:W-:-:S04]  /*3370*/  USHF.R.U32.HI UR12, URZ, 0x2, UR13 ;  /* 0x000000023f0c7899 */ /* 0x000fc8000801160d */
[----:B------:R-:W-:Y:S02]  /*3380*/  UIMAD UR40, UR12, -0x6, UR40 ;  /* 0xfffffffa0c2878a4 */ /* 0x000fe4000f8e0228 */
[----:B--2---:R-:W-:-:S12]  /*3390*/  @UP2 ULOP3.LUT UR41, UR12, 0x1, URZ, 0xc0, !UPT ;  /* 0x000000010c292892 */ /* 0x004fd8000f8ec03f */
.L_x_23:
[----:B------:R-:W-:-:S04]  /*33a0*/  IMAD.WIDE.U32 R28, R26, 0xc, R28 ;  /* 0x0000000c1a1c7825 */ /* 0x000fc800078e001c */
[----:B------:R-:W-:Y:S02]  /*33b0*/  IMAD R27, R27, 0xc, RZ ;  /* 0x0000000c1b1b7824 */ /* 0x000fe400078e02ff */
[----:B------:R-:W-:Y:S02]  /*33c0*/  IMAD.MOV.U32 R26, RZ, RZ, R28 ;  /* 0x000000ffff1a7224 */ /* 0x000fe400078e001c */
[----:B------:R-:W-:-:S05]  /*33d0*/  IMAD.IADD R27, R29, 0x1, R27 ;  /* 0x000000011d1b7824 */ /* 0x000fca00078e021b */
[----:B-1----:R1:W5:Y:S04]  /*33e0*/  LDG.E R3, desc[UR38][R26.64+0x4] ;  /* 0x000004261a037981 */ /* 0x002368000c1e1900 */
[----:B------:R1:W5:Y:S01]  /*33f0*/  LDG.E R0, desc[UR38][R26.64] ;  /* 0x000000261a007981 */ /* 0x000362000c1e1900 */
[----:B------:R-:W-:-:S13]  /*3400*/  PLOP3.LUT P1, PT, PT, PT, UP1, 0x80, 0x0 ;  /* 0x000000000000781c */ /* 0x000fda0003f2f018 */
[----:B-1----:R-:W-:Y:S05]  /*3410*/  @!P1 BRA `(.L_x_27) ;  /* 0x00000058002c9947 */ /* 0x002fea0003800000 */
[----:B------:R-:W-:-:S06]  /*3420*/  UISETP.GT.U32.AND UP0, UPT, UR18, 0x1, UPT ;  /* 0x000000011200788c */ /* 0x000fcc000bf04070 */
[----:B------:R-:W-:-:S13]  /*3430*/  PLOP3.LUT P0, PT, PT, PT, UP0, 0x80, 0x0 ;  /* 0x000000000000781c */ /* 0x000fda0003f0f008 */
[----:B---3--:R-:W-:Y:S05]  /*3440*/  @P0 EXIT ;  /* 0x000000000000094d */ /* 0x008fea0003800000 */
.L_x_28:
[----:B------:R-:W-:-:S08]  /*3450*/  NOP ;  /* 0x0000000000007918 */ /* 0x000fd00000000000 */
[----:B------:R-:W1:Y:S02]  /*3460*/  USETMAXREG.TRY_ALLOC.CTAPOOL UP0, 0xe8 ;  /* 0x000000e8000079c8 */ /* 0x000e640008000600 */
[----:B-1----:R-:W-:-:S13]  /*3470*/  PLOP3.LUT P0, PT, PT, PT, UP0, 0x80, 0x0 ;  /* 0x000000000000781c */ /* 0x002fda0003f0f008 */
[----:B------:R-:W-:Y:S05]  /*3480*/  @!P0 BRA `(.L_x_28) ;  /* 0xfffffffc00f08947 */ /* 0x000fea000383ffff */
[----:B------:R-:W1:Y:S01]  /*3490*/  SHFL.IDX PT, R24, R24, RZ, 0x1f ;  /* 0x00001fff18187589 */ /* 0x000e6200000e0000 */
[----:B------:R-:W2:Y:S01]  /*34a0*/  S2UR UR4, SR_CTAID.Y ;  /* 0x00000000000479c3 */ /* 0x000ea20000002600 */
[----:B------:R-:W-:Y:S01]  /*34b0*/  UMOV UR36, URZ ;  /* 0x0000003f00247c82 */ /* 0x000fe20008000000 */
[----:B------:R-:W-:Y:S01]  /*34c0*/  UMOV UR37, URZ ;  /* 0x0000003f00257c82 */ /* 0x000fe20008000000 */
[----:B-1----:R-:W-:Y:S01]  /*34d0*/  LOP3.LUT P0, RZ, R24, 0x3, RZ, 0xc0, !PT ;  /* 0x0000000318ff7812 */ /* 0x002fe2000780c0ff */
[----:B--2---:R-:W-:-:S12]  /*34e0*/  UIMAD UR4, UR4, UR60, UR53 ;  /* 0x0000003c040472a4 */ /* 0x004fd8000f8e0235 */
[----:B------:R-:W-:Y:S05]  /*34f0*/  @P0 BRA `(.L_x_29) ;  /* 0x0000000000a40947 */ /* 0x000fea0003800000 */
[----:B------:R-:W-:Y:S01]  /*3500*/  ELECT P0, URZ, PT ;  /* 0x00000000003f782f */ /* 0x000fe20003800000 */
[----:B------:R-:W-:-:S12]  /*3510*/  BSSY B0, `(.L_x_30) ;  /* 0x0000020000007945 */ /* 0x000fd80003800000 */
[----:B------:R-:W-:Y:S05]  /*3520*/  @!P0 BRA `(.L_x_31) ;  /* 0x0000000000788947 */ /* 0x000fea0003800000 */
[----:B------:R-:W1:Y:S01]  /*3530*/  S2UR UR6, SR_CgaCtaId ;  /* 0x00000000000679c3 */ /* 0x000e620000008800 */
[----:B------:R-:W-:Y:S01]  /*3540*/  UISETP.NE.AND UP0, UPT, UR26, 0x1, UPT ;  /* 0x000000011a00788c */ /* 0x000fe2000bf05270 */
[----:B------:R-:W-:-:S06]  /*3550*/  UMOV UR5, 0x400 ;  /* 0x0000040000057882 */ /* 0x000fcc0000000000 */
[----:B------:R-:W2:Y:S08]  /*3560*/  LDC.64 R4, c[0x0][0x700] ;  /* 0x0001c000ff047b82 */ /* 0x000eb00000000a00 */
[----:B------:R-:W2:Y:S08]  /*3570*/  LDC.64 R6, c[0x0][0x708] ;  /* 0x0001c200ff067b82 */ /* 0x000eb00000000a00 */
[----:B-----5:R-:W3:Y:S01]  /*3580*/  LDC.64 R8, c[0x0][0x710] ;  /* 0x0001c400ff087b82 */ /* 0x020ee20000000a00 */
[----:B-1----:R-:W-:-:S04]  /*3590*/  ULEA UR5, UR6, UR5, 0x18 ;  /* 0x0000000506057291 */ /* 0x002fc8000f8ec03f */
[----:B------:R-:W-:Y:S02]  /*35a0*/  UIADD3 UR6, UR5, 0x80, URZ ;  /* 0x0000008005067890 */ /* 0x000fe4000fffe03f */
[----:B------:R-:W-:Y:S01]  /*35b0*/  @!UP0 UIADD3 UR6, UR5, URZ, URZ ;  /* 0x0000003f05068290 */ /* 0x000fe2000fffe03f */
[----:B------:R-:W3:Y:S08]  /*35c0*/  LDC.64 R10, c[0x0][0x718] ;  /* 0x0001c600ff0a7b82 */ /* 0x000ef00000000a00 */
[----:B------:R-:W1:Y:S01]  /*35d0*/  LDC.64 R24, c[0x0][0x720] ;  /* 0x0001c800ff187b82 */ /* 0x000e620000000a00 */
[----:B--2---:R2:W-:Y:S07]  /*35e0*/  STS.128 [UR6+0x34780], R4 ;  /* 0x03478004ff007988 */ /* 0x0045ee0008000c06 */
[----:B------:R-:W1:Y:S08]  /*35f0*/  LDC.64 R26, c[0x0][0x728] ;  /* 0x0001ca00ff1a7b82 */ /* 0x000e700000000a00 */
[----:B------:R-:W4:Y:S01]  /*3600*/  LDC.64 R28, c[0x0][0x730] ;  /* 0x0001cc00ff1c7b82 */ /* 0x000f220000000a00 */
[----:B---3--:R2:W-:Y:S07]  /*3610*/  STS.128 [UR6+0x34790], R8 ;  /* 0x03479008ff007988 */ /* 0x0085ee0008000c06 */
[----:B------:R-:W4:Y:S08]  /*3620*/  LDC.64 R30, c[0x0][0x738] ;  /* 0x0001ce00ff1e7b82 */ /* 0x000f300000000a00 */
[----:B------:R-:W3:Y:S01]  /*3630*/  LDC.64 R32, c[0x0][0x740] ;  /* 0x0001d000ff207b82 */ /* 0x000ee20000000a00 */
[----:B-1----:R2:W-:Y:S07]  /*3640*/  STS.128 [UR6+0x347a0], R24 ;  /* 0x0347a018ff007988 */ /* 0x0025ee0008000c06 */
[----:B------:R-:W3:Y:S08]  /*3650*/  LDC.64 R34, c[0x0][0x748] ;  /* 0x0001d200ff227b82 */ /* 0x000ef00000000a00 */
[----:B------:R-:W1:Y:S01]  /*3660*/  LDC.64 R36, c[0x0][0x750] ;  /* 0x0001d400ff247b82 */ /* 0x000e620000000a00 */
[----:B----4-:R2:W-:Y:S07]  /*3670*/  STS.128 [UR6+0x347b0], R28 ;  /* 0x0347b01cff007988 */ /* 0x0105ee0008000c06 */
[----:B------:R-:W1:Y:S08]  /*3680*/  LDC.64 R38, c[0x0][0x758] ;  /* 0x0001d600ff267b82 */ /* 0x000e700000000a00 */
[----:B------:R-:W4:Y:S01]  /*3690*/  LDC.64 R40, c[0x0][0x760] ;  /* 0x0001d800ff287b82 */ /* 0x000f220000000a00 */
[----:B---3--:R2:W-:Y:S07]  /*36a0*/  STS.128 [UR6+0x347c0], R32 ;  /* 0x0347c020ff007988 */ /* 0x0085ee0008000c06 */
[----:B------:R-:W4:Y:S08]  /*36b0*/  LDC.64 R42, c[0x0][0x768] ;  /* 0x0001da00ff2a7b82 */ /* 0x000f300000000a00 */
[----:B------:R-:W3:Y:S01]  /*36c0*/  LDC.64 R44, c[0x0][0x770] ;  /* 0x0001dc00ff2c7b82 */ /* 0x000ee20000000a00 */
[----:B-1----:R2:W-:Y:S07]  /*36d0*/  STS.128 [UR6+0x347d0], R36 ;  /* 0x0347d024ff007988 */ /* 0x0025ee0008000c06 */
[----:B------:R-:W3:Y:S01]  /*36e0*/  LDC.64 R46, c[0x0][0x778] ;  /* 0x0001de00ff2e7b82 */ /* 0x000ee20000000a00 */
[----:B----4-:R2:W-:Y:S04]  /*36f0*/  STS.128 [UR6+0x347e0], R40 ;  /* 0x0347e028ff007988 */ /* 0x0105e80008000c06 */
[----:B---3--:R2:W-:Y:S02]  /*3700*/  STS.128 [UR6+0x347f0], R44 ;  /* 0x0347f02cff007988 */ /* 0x0085e40008000c06 */
.L_x_31:
[----:B------:R-:W-:Y:S05]  /*3710*/  BSYNC B0 ;  /* 0x0000000000007941 */ /* 0x000fea0003800000 */
.L_x_30:
[----:B------:R-:W-:Y:S01]  /*3720*/  UISETP.NE.AND UP0, UPT, UR26, 0x1, UPT ;  /* 0x000000011a00788c */ /* 0x000fe2000bf05270 */
[----:B------:R-:W-:Y:S01]  /*3730*/  NOP ;  /* 0x0000000000007918 */ /* 0x000fe20000000000 */
[----:B------:R-:W-:Y:S01]  /*3740*/  ULDC UR5, c[0x0][0x884] ;  /* 0x0002210000057ab9 */ /* 0x000fe20000000800 */
[----:B------:R-:W-:Y:S01]  /*3750*/  ULDC.64 UR36, c[0x0][0x800] ;  /* 0x0002000000247ab9 */ /* 0x000fe20000000a00 */
[----:B------:R-:W-:-:S04]  /*3760*/  USEL UR5, UR5, URZ, UP0 ;  /* 0x0000003f05057287 */ /* 0x000fc80008000000 */
[----:B------:R-:W-:-:S04]  /*3770*/  UIADD3 UR5, UR4, UR5, URZ ;  /* 0x0000000504057290 */ /* 0x000fc8000fffe03f */
[----:B------:R-:W-:-:S12]  /*3780*/  UIMAD.WIDE UR36, UR5, 0x80, UR36 ;  /* 0x00000080052478a5 */ /* 0x000fd8000f8e0224 */
.L_x_29:
[----:B------:R-:W-:-:S13]  /*3790*/  ISETP.NE.AND P0, PT, RZ, UR47, PT ;  /* 0x0000002fff007c0c */ /* 0x000fda000bf05270 */
[----:B------:R-:W-:Y:S05]  /*37a0*/  @P0 BRA `(.L_x_32) ;  /* 0x00000004000c0947 */ /* 0x000fea0003800000 */
[----:B------:R-:W-:Y:S01]  /*37b0*/  ELECT P0, URZ, PT ;  /* 0x00000000003f782f */ /* 0x000fe20003800000 */
[----:B------:R-:W-:-:S12]  /*37c0*/  BSSY B0, `(.L_x_33) ;  /* 0x000002c000007945 */ /* 0x000fd80003800000 */
[----:B------:R-:W-:Y:S05]  /*37d0*/  @!P0 BRA `(.L_x_34) ;  /* 0x0000000000a88947 */ /* 0x000fea0003800000 */
[----:B--2---:R-:W1:Y:S08]  /*37e0*/  LDC.64 R6, c[0x0][0x820] ;  /* 0x00020800ff067b82 */ /* 0x004e700000000a00 */
[----:B------:R-:W2:Y:S01]  /*37f0*/  LDC.64 R4, c[0x0][0x818] ;  /* 0x00020600ff047b82 */ /* 0x000ea20000000a00 */
[----:B-1----:R-:W-:-:S06]  /*3800*/  IMAD.WIDE R6, R18, 0x8, R6 ;  /* 0x0000000812067825 */ /* 0x002fcc00078e0206 */
[----:B------:R-:W3:Y:S01]  /*3810*/  LDG.E.64 R6, desc[UR38][R6.64] ;  /* 0x0000002606067981 */ /* 0x000ee2000c1e1b00 */
[----:B--2---:R-:W-:-:S06]  /*3820*/  IMAD.WIDE R4, R18, 0x8, R4 ;  /* 0x0000000812047825 */ /* 0x004fcc00078e0204 */
[----:B------:R-:W2:Y:S01]  /*3830*/  LDG.E.64 R4, desc[UR38][R4.64] ;  /* 0x0000002604047981 */ /* 0x000ea2000c1e1b00 */
[----:B------:R-:W1:Y:S01]  /*3840*/  S2UR UR5, SR_CgaCtaId ;  /* 0x00000000000579c3 */ /* 0x000e620000008800 */
[----:B------:R-:W-:Y:S01]  /*3850*/  UISETP.NE.AND UP0, UPT, UR26, 0x1, UPT ;  /* 0x000000011a00788c */ /* 0x000fe2000bf05270 */
[----:B-----5:R-:W-:Y:S01]  /*3860*/  CS2R R10, SRZ ;  /* 0x00000000000a7805 */ /* 0x020fe2000001ff00 */
[----:B------:R-:W-:Y:S02]  /*3870*/  UMOV UR4, 0x400 ;  /* 0x0000040000047882 */ /* 0x000fe40000000000 */
[----:B-1----:R-:W-:-:S04]  /*3880*/  ULEA UR4, UR5, UR4, 0x18 ;  /* 0x0000000405047291 */ /* 0x002fc8000f8ec03f */
[----:B------:R-:W-:-:S03]  /*3890*/  UIADD3 UR5, UR4, 0x80, URZ ;  /* 0x0000008004057890 */ /* 0x000fc6000fffe03f */
[----:B------:R-:W-:-:S04]  /*38a0*/  @!UP0 UIADD3 UR5, UR4, URZ, URZ ;  /* 0x0000003f04058290 */ /* 0x000fc8000fffe03f */
[----:B------:R-:W-:-:S05]  /*38b0*/  UIADD3 UR4, UR5, 0x34780, URZ ;  /* 0x0003478005047890 */ /* 0x000fca000fffe03f */
[----:B------:R-:W1:Y:S01]  /*38c0*/  LDS R8, [UR5+0x3479c] ;  /* 0x03479c05ff087984 */ /* 0x000e620008000800 */
[----:B------:R-:W-:-:S03]  /*38d0*/  IMAD.U32 R20, RZ, RZ, UR4 ;  /* 0x00000004ff147e24 */ /* 0x000fc6000f8e00ff */
[----:B------:R-:W-:Y:S02]  /*38e0*/  STS [UR5+0x347b0], RZ ;  /* 0x0347b0ffff007988 */ /* 0x000fe40008000805 */
[----:B------:R-:W-:-:S05]  /*38f0*/  SHF.R.U64 R20, R20, 0x4, RZ ;  /* 0x0000000414147819 */ /* 0x000fca00000012ff */
[----:B------:R-:W-:Y:S04]  /*3900*/  STS [UR5+0x34790], R20 ;  /* 0x03479014ff007988 */ /* 0x000fe80008000805 */
[----:B------:R-:W-:Y:S01]  /*3910*/  STS [UR5+0x34794], R20 ;  /* 0x03479414ff007988 */ /* 0x000fe20008000805 */
[C---:B---3--:R-:W-:Y:S01]  /*3920*/  SHF.L.U64.HI R19, R6.reuse, 0x1, R7 ;  /* 0x0000000106137819 */ /* 0x048fe20000010207 */
[----:B------:R-:W-:-:S03]  /*3930*/  IMAD.SHL.U32 R6, R6, 0x2, RZ ;  /* 0x0000000206067824 */ /* 0x000fc600078e00ff */
[----:B------:R-:W-:-:S04]  /*3940*/  LOP3.LUT R19, R19, 0x1fffffff, RZ, 0xc0, !PT ;  /* 0x1fffffff13137812 */ /* 0x000fc800078ec0ff */
[----:B------:R-:W-:Y:S01]  /*3950*/  SHF.R.U32.HI R7, RZ, 0x4, R19 ;  /* 0x00000004ff077819 */ /* 0x000fe20000011613 */
[----:B--2---:R-:W-:Y:S03]  /*3960*/  STS.64 [UR5+0x34780], R4 ;  /* 0x03478004ff007988 */ /* 0x004fe60008000a05 */
[----:B-1----:R-:W-:-:S05]  /*3970*/  LOP3.LUT R8, R8, 0xf, R7, 0xb8, !PT ;  /* 0x0000000f08087812 */ /* 0x002fca00078eb807 */
[----:B------:R1:W-:Y:S04]  /*3980*/  STS [UR5+0x3479c], R8 ;  /* 0x03479c08ff007988 */ /* 0x0003e80008000805 */
[----:B------:R-:W2:Y:S01]  /*3990*/  LDS R7, [UR5+0x3479c] ;  /* 0x03479c05ff077984 */ /* 0x000ea20008000800 */
[----:B-1----:R-:W-:Y:S02]  /*39a0*/  IADD3 R8, R0, -0x1, RZ ;  /* 0xffffffff00087810 */ /* 0x002fe40007ffe0ff */
[----:B------:R-:W-:-:S04]  /*39b0*/  LOP3.LUT R0, R6, 0xfffffffe, RZ, 0xc0, !PT ;  /* 0xfffffffe06007812 */ /* 0x000fc800078ec0ff */
[----:B------:R-:W-:-:S05]  /*39c0*/  SHF.R.U64 R0, R0, 0x4, R19 ;  /* 0x0000000400007819 */ /* 0x000fca0000001213 */
[----:B------:R-:W-:Y:S01]  /*39d0*/  STS [UR5+0x3478c], R0 ;  /* 0x03478c00ff007988 */ /* 0x000fe20008000805 */
[----:B--2---:R-:W-:-:S05]  /*39e0*/  LOP3.LUT R7, R7, 0xf0, RZ, 0xb8, !PT ;  /* 0x000000f007077812 */ /* 0x004fca00078eb8ff */
[----:B------:R-:W-:Y:S04]  /*39f0*/  STS [UR5+0x3479c], R7 ;  /* 0x03479c07ff007988 */ /* 0x000fe80008000805 */
[----:B------:R-:W1:Y:S02]  /*3a00*/  LDS R9, [UR5+0x3479c] ;  /* 0x03479c05ff097984 */ /* 0x000e640008000800 */
[----:B-1----:R-:W-:Y:S01]  /*3a10*/  LOP3.LUT R21, R9, 0xf00, RZ, 0xb8, !PT ;  /* 0x00000f0009157812 */ /* 0x002fe200078eb8ff */
[----:B------:R-:W-:-:S04]  /*3a20*/  VIADD R9, R3, 0xffffffff ;  /* 0xffffffff03097836 */ /* 0x000fc80000000000 */
[----:B------:R-:W-:Y:S04]  /*3a30*/  STS.64 [UR5+0x34798], R20 ;  /* 0x03479814ff007988 */ /* 0x000fe80008000a05 */
[----:B------:R-:W1:Y:S04]  /*3a40*/  LDS R12, [UR5+0x3479c] ;  /* 0x03479c05ff0c7984 */ /* 0x000e680008000800 */
[----:B------:R3:W-:Y:S01]  /*3a50*/  STS.128 [UR5+0x347a0], R8 ;  /* 0x0347a008ff007988 */ /* 0x0007e20008000c05 */
[----:B-1----:R-:W-:-:S05]  /*3a60*/  LOP3.LUT R12, R12, 0xf000, RZ, 0xb8, !PT ;  /* 0x0000f0000c0c7812 */ /* 0x002fca00078eb8ff */
[----:B------:R3:W-:Y:S02]  /*3a70*/  STS [UR5+0x3479c], R12 ;  /* 0x03479c0cff007988 */ /* 0x0007e40008000805 */
.L_x_34:
[----:B------:R-:W-:Y:S05]  /*3a80*/  BSYNC B0 ;  /* 0x0000000000007941 */ /* 0x000fea0003800000 */
.L_x_33:
[----:B------:R-:W-:Y:S01]  /*3a90*/  ELECT P0, URZ, PT ;  /* 0x00000000003f782f */ /* 0x000fe20003800000 */
[----:B------:R-:W-:Y:S01]  /*3aa0*/  NOP ;  /* 0x0000000000007918 */ /* 0x000fe20000000000 */
[----:B------:R-:W-:Y:S11]  /*3ab0*/  BSSY B0, `(.L_x_35) ;  /* 0x0000004000007945 */ /* 0x000ff60003800000 */
[----:B------:R-:W-:Y:S05]  /*3ac0*/  @!P0 BRA `(.L_x_36) ;  /* 0x0000000000088947 */ /* 0x000fea0003800000 */
[----:B------:R0:W-:Y:S01]  /*3ad0*/  UTMACMDFLUSH ;  /* 0x00000000000079b7 */ /* 0x0001e20000000000 */
[----:B------:R-:W-:-:S04]  /*3ae0*/  DEPBAR.LE SB0, 0x0 ;  /* 0x000080000000791a */ /* 0x000fc80000000000 */
.L_x_36:
[----:B------:R-:W-:Y:S05]  /*3af0*/  BSYNC B0 ;  /* 0x0000000000007941 */ /* 0x000fea0003800000 */
.L_x_35:
[----:B------:R-:W1:Y:S01]  /*3b00*/  S2UR UR5, SR_CgaCtaId ;  /* 0x00000000000579c3 */ /* 0x000e620000008800 */
[----:B-----5:R-:W4:Y:S01]  /*3b10*/  S2R R0, SR_LANEID ;  /* 0x0000000000007919 */ /* 0x020f220000000000 */
[----:B------:R-:W-:Y:S01]  /*3b20*/  UISETP.NE.AND UP0, UPT, UR26, 0x1, UPT ;  /* 0x000000011a00788c */ /* 0x000fe2000bf05270 */
[----:B------:R-:W-:Y:S02]  /*3b30*/  UMOV UR4, 0x400 ;  /* 0x0000040000047882 */ /* 0x000fe40000000000 */
[----:B-1----:R-:W-:-:S04]  /*3b40*/  ULEA UR4, UR5, UR4, 0x18 ;  /* 0x0000000405047291 */ /* 0x002fc8000f8ec03f */
[----:B------:R-:W-:-:S04]  /*3b50*/  UIADD3 UR5, UR4, 0x80, URZ ;  /* 0x0000008004057890 */ /* 0x000fc8000fffe03f */
[----:B------:R-:W-:Y:S01]  /*3b60*/  @!UP0 UIADD3 UR5, UR4, URZ, URZ ;  /* 0x0000003f04058290 */ /* 0x000fe2000fffe03f */
[----:B----4-:R-:W-:-:S05]  /*3b70*/  IMAD.SHL.U32 R0, R0, 0x4, RZ ;  /* 0x0000000400007824 */ /* 0x010fca00078e00ff */
[----:B------:R-:W-:Y:S01]  /*3b80*/  IMAD.U32 R3, RZ, RZ, UR5 ;  /* 0x00000005ff037e24 */ /* 0x000fe2000f8e00ff */
[----:B--2---:R-:W-:-:S04]  /*3b90*/  IADD3 R4, P0, R0, UR36, RZ ;  /* 0x0000002400047c10 */ /* 0x004fc8000ff1e0ff */
[----:B------:R-:W-:Y:S01]  /*3ba0*/  IADD3 R3, R0, 0x34780, R3 ;  /* 0x0003478000037810 */ /* 0x000fe20007ffe003 */
[----:B------:R-:W-:-:S05]  /*3bb0*/  IMAD.X R5, RZ, RZ, UR37, P0 ;  /* 0x00000025ff057e24 */ /* 0x000fca00080e06ff */
[----:B------:R-:W1:Y:S04]  /*3bc0*/  LDS R3, [R3] ;  /* 0x0000000003037984 */ /* 0x000e680000000800 */
[----:B-1----:R1:W5:Y:S02]  /*3bd0*/  ATOMG.E.EXCH.STRONG.GPU PT, RZ, [R4], R3 ;  /* 0x0000000304ff73a8 */ /* 0x00236400041ee100 */
.L_x_32:
[----:B------:R-:W4:Y:S01]  /*3be0*/  S2UR UR58, SR_CgaCtaId ;  /* 0x00000000003a79c3 */ /* 0x000f220000008800 */
[----:B-----5:R-:W-:Y:S01]  /*3bf0*/  IMAD.SHL.U32 R0, R13, 0x40, RZ ;  /* 0x000000400d007824 */ /* 0x020fe200078e00ff */
[CC--:B-12---:R-:W-:Y:S01]  /*3c00*/  LEA.HI R4, R14.reuse, R13.reuse, RZ, 0x5 ;  /* 0x0000000d0e047211 */ /* 0x0c6fe200078f28ff */
[----:B------:R-:W-:Y:S01]  /*3c10*/  UMOV UR50, 0x400 ;  /* 0x0000040000327882 */ /* 0x000fe20000000000 */
[-C--:B------:R-:W-:Y:S01]  /*3c20*/  LEA.HI R14, R14, R13.reuse, RZ, 0x4 ;  /* 0x0000000d0e0e7211 */ /* 0x080fe200078f20ff */
[----:B------:R-:W-:Y:S01]  /*3c30*/  IMAD.SHL.U32 R15, R15, 0x8, RZ ;  /* 0x000000080f0f7824 */ /* 0x000fe200078e00ff */
[----:B------:R-:W-:Y:S01]  /*3c40*/  LOP3.LUT R3, R0, 0x40, RZ, 0xc0, !PT ;  /* 0x0000004000037812 */ /* 0x000fe200078ec0ff */
[----:B------:R-:W-:Y:S01]  /*3c50*/  UISETP.NE.AND UP1, UPT, UR26, 0x1, UPT ;  /* 0x000000011a00788c */ /* 0x000fe2000bf25270 */
[----:B------:R-:W-:Y:S01]  /*3c60*/  LEA.HI R0, R13, R13, RZ, 0x1 ;  /* 0x0000000d0d007211 */ /* 0x000fe200078f08ff */
[----:B------:R-:W-:Y:S01]  /*3c70*/  USHF.L.U32 UR48, UR18, 0x3, URZ ;  /* 0x0000000312307899 */ /* 0x000fe2000800063f */
[----:B------:R-:W-:Y:S01]  /*3c80*/  SHF.R.U32.HI R4, RZ, 0x1, R4 ;  /* 0x00000001ff047819 */ /* 0x000fe20000011604 */
[----:B------:R-:W-:Y:S01]  /*3c90*/  UISETP.NE.AND UP0, UPT, UR18, URZ, UPT ;  /* 0x0000003f1200728c */ /* 0x000fe2000bf05270 */
[----:B------:R-:W-:Y:S01]  /*3ca0*/  SHF.R.S32.HI R0, RZ, 0x1, R0 ;  /* 0x00000001ff007819 */ /* 0x000fe20000011400 */
[----:B------:R-:W-:Y:S01]  /*3cb0*/  ULOP3.LUT UR55, UR48, 0x8, URZ, 0xc0, !UPT ;  /* 0x0000000830377892 */ /* 0x000fe2000f8ec03f */
[----:B------:R-:W-:Y:S01]  /*3cc0*/  SHF.R.S32.HI R5, RZ, 0x4, R14 ;  /* 0x00000004ff057819 */ /* 0x000fe2000001140e */
[----:B------:R-:W-:Y:S01]  /*3cd0*/  USEL UR4, URZ, 0x1, UP0 ;  /* 0x000000013f047887 */ /* 0x000fe20008000000 */
[----:B------:R-:W-:Y:S01]  /*3ce0*/  LOP3.LUT R4, R3, 0x30, R4, 0xf8, !PT ;  /* 0x0000003003047812 */ /* 0x000fe200078ef804 */
[----:B------:R-:W-:Y:S01]  /*3cf0*/  IMAD.SHL.U32 R0, R0, 0x80, RZ ;  /* 0x0000008000007824 */ /* 0x000fe200078e00ff */
[----:B------:R-:W-:Y:S01]  /*3d00*/  LEA.HI R14, R14, R5, RZ, 0x1 ;  /* 0x000000050e0e7211 */ /* 0x000fe200078f08ff */
[----:B------:R-:W-:Y:S01]  /*3d10*/  VIADD R153, R13, 0x1f ;  /* 0x0000001f0d997836 */ /* 0x000fe20000000000 */
[----:B------:R-:W-:Y:S01]  /*3d20*/  LOP3.LUT R15, R4, 0x8, R15, 0xf8, !PT ;  /* 0x00000008040f7812 */ /* 0x000fe200078ef80f */
[----:B------:R-:W-:Y:S01]  /*3d30*/  IMAD.MOV.U32 R154, RZ, RZ, RZ ;  /* 0x000000ffff9a7224 */ /* 0x000fe200078e00ff */
[----:B------:R-:W-:Y:S01]  /*3d40*/  LOP3.LUT R0, R0, 0x180, RZ, 0xc0, !PT ;  /* 0x0000018000007812 */ /* 0x000fe200078ec0ff */
[----:B------:R-:W-:Y:S01]  /*3d50*/  IMAD.U32 R156, RZ, RZ, UR4 ;  /* 0x00000004ff9c7e24 */ /* 0x000fe2000f8e00ff */
[----:B----4-:R-:W-:Y:S01]  /*3d60*/  ULEA UR50, UR58, UR50, 0x18 ;  /* 0x000000323a327291 */ /* 0x010fe2000f8ec03f */
[----:B------:R-:W-:Y:S01]  /*3d70*/  LOP3.LUT R14, R14, 0x7ffffe, RZ, 0xc0, !PT ;  /* 0x007ffffe0e0e7812 */ /* 0x000fe200078ec0ff */
[----:B------:R-:W-:Y:S01]  /*3d80*/  ULOP3.LUT UR49, UR43, 0x1, URZ, 0xfc, !UPT ;  /* 0x000000012b317892 */ /* 0x000fe2000f8efc3f */
[----:B------:R-:W-:Y:S01]  /*3d90*/  LOP3.LUT R3, R0, R3, RZ, 0xfc, !PT ;  /* 0x0000000300037212 */ /* 0x000fe200078efcff */
[----:B------:R-:W-:-:S02]  /*3da0*/  UIADD3 UR51, UR50, 0x34530, URZ ;  /* 0x0003453032337890 */ /* 0x000fc4000fffe03f */
[----:B------:R-:W-:Y:S01]  /*3db0*/  IMAD.IADD R14, R5, 0x1, -R14 ;  /* 0x00000001050e7824 */ /* 0x000fe200078e0a0e */
[----:B------:R-:W-:Y:S01]  /*3dc0*/  SHF.R.U32.HI R3, RZ, 0x3, R3 ;  /* 0x00000003ff037819 */ /* 0x000fe20000011603 */
[----:B------:R-:W-:Y:S02]  /*3dd0*/  UIADD3 UR5, UR48, UR51, URZ ;  /* 0x0000003330057290 */ /* 0x000fe4000fffe03f */
[----:B------:R-:W-:Y:S01]  /*3de0*/  UIADD3 UR52, UR50, 0x80, URZ ;  /* 0x0000008032347890 */ /* 0x000fe2000fffe03f */
[----:B------:R-:W-:Y:S01]  /*3df0*/  LOP3.LUT R3, R3, R15, R0, 0x1e, !PT ;  /* 0x0000000f03037212 */ /* 0x000fe200078e1e00 */
[----:B------:R-:W-:Y:S01]  /*3e00*/  @!UP1 UIADD3 UR52, UR50, URZ, URZ ;  /* 0x0000003f32349290 */ /* 0x000fe2000fffe03f */
[----:B------:R-:W-:Y:S01]  /*3e10*/  IMAD.MOV.U32 R0, RZ, RZ, 0x1 ;  /* 0x00000001ff007424 */ /* 0x000fe200078e00ff */
[----:B------:R-:W-:Y:S01]  /*3e20*/  MOV R4, UR5 ;  /* 0x0000000500047c02 */ /* 0x000fe20008000f00 */
[----:B------:R-:W-:Y:S01]  /*3e30*/  ULOP3.LUT UR54, UR59, 0x1, URZ, 0xfc, !UPT ;  /* 0x000000013b367892 */ /* 0x000fe2000f8efc3f */
[----:B------:R-:W-:Y:S01]  /*3e40*/  IMAD R152, R14, 0x200, R3 ;  /* 0x000002000e987824 */ /* 0x000fe200078e0203 */
[----:B------:R-:W-:-:S02]  /*3e50*/  ULOP3.LUT UR56, UR61, 0x1, URZ, 0xfc, !UPT ;  /* 0x000000013d387892 */ /* 0x000fc4000f8efc3f */
[----:B------:R-:W-:Y:S02]  /*3e60*/  ULOP3.LUT UR57, UR48, 0x8, URZ, 0xc, !UPT ;  /* 0x0000000830397892 */ /* 0x000fe4000f8e0c3f */
[----:B------:R-:W-:Y:S02]  /*3e70*/  ULOP3.LUT UR55, UR55, 0x18, URZ, 0x3c, !UPT ;  /* 0x0000001837377892 */ /* 0x000fe4000f8e3c3f */
[----:B------:R-:W-:-:S12]  /*3e80*/  UIADD3 UR52, UR52, 0x34780, URZ ;  /* 0x0003478034347890 */ /* 0x000fd8000fffe03f */
.L_x_120:
[----:B--2---:R-:W1:Y:S02]  /*3e90*/  LDC.64 R4, c[0x0][0x290] ;  /* 0x0000a400ff047b82 */ /* 0x004e640000000a00 */
[----:B-1----:R-:W-:-:S05]  /*3ea0*/  IMAD.WIDE R4, R18, 0xc, R4 ;  /* 0x0000000c12047825 */ /* 0x002fca00078e0204 */
[----:B---3--:R-:W2:Y:S01]  /*3eb0*/  LDG.E R8, desc[UR38][R4.64+0x8] ;  /* 0x0000082604087981 */ /* 0x008ea2000c1e1900 */
[----:B------:R-:W-:Y:S01]  /*3ec0*/  SHF.L.U32 R7, R156, 0x1f, RZ ;  /* 0x0000001f9c077819 */ /* 0x000fe200000006ff */
[----:B------:R-:W-:Y:S02]  /*3ed0*/  IMAD.U32 R10, RZ, RZ, UR51 ;  /* 0x00000033ff0a7e24 */ /* 0x000fe4000f8e00ff */
[----:B------:R-:W-:Y:S02]  /*3ee0*/  IMAD.MOV.U32 R155, RZ, RZ, R18 ;  /* 0x000000ffff9b7224 */ /* 0x000fe400078e0012 */
[----:B------:R-:W1:Y:S01]  /*3ef0*/  SYNCS.PHASECHK.TRANS64.TRYWAIT P0, [R10+UR48], R7 ;  /* 0x000000070a0075a7 */ /* 0x000e620008000170 */
[----:B--2---:R-:W-:-:S05]  /*3f00*/  VIADD R3, R8, 0x7f ;  /* 0x0000007f08037836 */ /* 0x004fca0000000000 */
[----:B------:R-:W-:-:S04]  /*3f10*/  SHF.R.S32.HI R6, RZ, 0x1f, R3 ;  /* 0x0000001fff067819 */ /* 0x000fc80000011403 */
[----:B------:R-:W-:Y:S01]  /*3f20*/  LEA.HI R6, R6, R3, RZ, 0x7 ;  /* 0x0000000306067211 */ /* 0x000fe200078f38ff */
[----:B-1----:R-:W-:Y:S06]  /*3f30*/  @!P0 BRA `(.L_x_37) ;  /* 0x000000a800708947 */ /* 0x002fec0003800000 */
.L_x_276:
[----:B------:R-:W-:Y:S01]  /*3f40*/  ISETP.GE.AND P0, PT, R8, 0x1, PT ;  /* 0x000000010800780c */ /* 0x000fe20003f06270 */
[----:B------:R-:W-:Y:S01]  /*3f50*/  UMOV UR9, UR40 ;  /* 0x0000002800097c82 */ /* 0x000fe20008000000 */
[----:B------:R-:W-:Y:S01]  /*3f60*/  UMOV UR8, URZ ;  /* 0x0000003f00087c82 */ /* 0x000fe20008000000 */
[----:B------:R-:W-:Y:S01]  /*3f70*/  SHF.R.S32.HI R19, RZ, 0x1f, R18 ;  /* 0x0000001fff137819 */ /* 0x000fe20000011412 */
[----:B-1----:R-:W-:Y:S01]  /*3f80*/  IMAD.U32 R7, RZ, RZ, UR41 ;  /* 0x00000029ff077e24 */ /* 0x002fe2000f8e00ff */
[----:B------:R-:W-:Y:S02]  /*3f90*/  CS2R R86, SRZ ;  /* 0x0000000000567805 */ /* 0x000fe4000001ff00 */
[----:B------:R-:W-:Y:S02]  /*3fa0*/  CS2R R88, SRZ ;  /* 0x0000000000587805 */ /* 0x000fe4000001ff00 */
[----:B------:R-:W-:Y:S02]  /*3fb0*/  CS2R R90, SRZ ;  /* 0x00000000005a7805 */ /* 0x000fe4000001ff00 */
[----:B------:R-:W-:-:S02]  /*3fc0*/  CS2R R92, SRZ ;  /* 0x00000000005c7805 */ /* 0x000fc4000001ff00 */
[----:B------:R-:W-:Y:S02]  /*3fd0*/  CS2R R94, SRZ ;  /* 0x00000000005e7805 */ /* 0x000fe4000001ff00 */
[----:B------:R-:W-:Y:S02]  /*3fe0*/  CS2R R96, SRZ ;  /* 0x0000000000607805 */ /* 0x000fe4000001ff00 */
        /* <DEDUP_REMOVED lines=58> */
[----:B------:R-:W-:Y:S01]  /*4390*/  SHF.R.S32.HI R6, RZ, 0x7, R6 ;  /* 0x00000007ff067819 */ /* 0x000fe20000011406 */
[----:B------:R-:W-:Y:S06]  /*43a0*/  @!P0 BRA `(.L_x_38) ;  /* 0x0000000400348947 */ /* 0x000fec0003800000 */
[----:B------:R-:W-:-:S06]  /*43b0*/  UISETP.NE.AND UP0, UPT, UR49, 0x3, UPT ;  /* 0x000000033100788c */ /* 0x000fcc000bf05270 */
[----:B------:R-:W-:-:S13]  /*43c0*/  PLOP3.LUT P1, PT, PT, PT, UP0, 0x80, 0x0 ;  /* 0x000000000000781c */ /* 0x000fda0003f2f008 */
[----:B------:R-:W-:Y:S05]  /*43d0*/  @!P1 BRA `(.L_x_39) ;  /* 0x0000000000049947 */ /* 0x000fea0003800000 */
[----:B------:R-:W-:Y:S01]  /*43e0*/  BPT.TRAP 0x1 ;  /* 0x000000040000795c */ /* 0x000fe20000300000 */
.L_x_39:
[----:B------:R-:W-:Y:S01]  /*43f0*/  ULEA UR4, UR40, UR50, 0x3 ;  /* 0x0000003228047291 */ /* 0x000fe2000f8e183f */
[----:B------:R-:W-:-:S05]  /*4400*/  IMAD.U32 R3, RZ, RZ, UR41 ;  /* 0x00000029ff037e24 */ /* 0x000fca000f8e00ff */
[----:B------:R-:W-:-:S04]  /*4410*/  SHF.L.U32 R3, R3, 0x1f, RZ ;  /* 0x0000001f03037819 */ /* 0x000fc800000006ff */
[----:B------:R1:W2:Y:S01]  /*4420*/  SYNCS.PHASECHK.TRANS64.TRYWAIT P0, [UR4+0x34480], R3 ;  /* 0x03448003ff0075a7 */ /* 0x0002a20008000144 */
[----:B------:R-:W-:Y:S05]  /*4430*/  @!P1 BRA `(.L_x_40) ;  /* 0x0000000000049947 */ /* 0x000fea0003800000 */
[----:B------:R-:W-:Y:S01]  /*4440*/  BPT.TRAP 0x1 ;  /* 0x000000040000795c */ /* 0x000fe20000300000 */
.L_x_40:
[----:B--2---:R-:W-:Y:S05]  /*4450*/  @P0 BRA `(.L_x_41) ;  /* 0x0000000000080947 */ /* 0x004fea0003800000 */
[----:B------:R-:W2:Y:S02]  /*4460*/  SYNCS.PHASECHK.TRANS64.TRYWAIT P0, [UR4+0x34480], R3 ;  /* 0x03448003ff0075a7 */ /* 0x000ea40008000144 */
[----:B--2---:R-:W-:Y:S05]  /*4470*/  @!P0 BRA `(.L_x_42) ;  /* 0x000000a4003c8947 */ /* 0x004fea0003800000 */
.L_x_41:
[----:B------:R-:W-:Y:S01]  /*4480*/  UIADD3 UR5, UR50, 0x18000, URZ ;  /* 0x0001800032057890 */ /* 0x000fe2000fffe03f */
[----:B------:R-:W-:Y:S01]  /*4490*/  WARPGROUP.ARRIVE ;  /* 0x00000000000079c5 */ /* 0x000fe20000000000 */
[----:B------:R-:W-:Y:S02]  /*44a0*/  USHF.R.U32.HI UR4, URZ, 0x4, UR50 ;  /* 0x000000043f047899 */ /* 0x000fe40008011632 */
[----:B------:R-:W-:Y:S02]  /*44b0*/  USHF.R.U32.HI UR5, URZ, 0x4, UR5 ;  /* 0x000000043f057899 */ /* 0x000fe40008011605 */
[----:B------:R-:W-:Y:S02]  /*44c0*/  ULOP3.LUT UR4, UR4, 0x3fff, URZ, 0xc0, !UPT ;  /* 0x00003fff04047892 */ /* 0x000fe4000f8ec03f */
[----:B------:R-:W-:Y:S02]  /*44d0*/  ULOP3.LUT UR5, UR5, 0x3fff, URZ, 0xc0, !UPT ;  /* 0x00003fff05057892 */ /* 0x000fe4000f8ec03f */
[----:B------:R-:W-:-:S02]  /*44e0*/  ULOP3.LUT UR4, UR4, 0x10000, URZ, 0xfc, !UPT ;  /* 0x0001000004047892 */ /* 0x000fc4000f8efc3f */
[----:B------:R-:W-:Y:S02]  /*44f0*/  ULOP3.LUT UR5, UR5, 0x10000, URZ, 0xfc, !UPT ;  /* 0x0001000005057892 */ /* 0x000fe4000f8efc3f */
[----:B------:R-:W-:Y:S02]  /*4500*/  ULEA UR8, UR40, UR4, 0xa ;  /* 0x0000000428087291 */ /* 0x000fe4000f8e503f */
[----:B------:R-:W-:Y:S01]  /*4510*/  ULEA UR9, UR40, UR5, 0xa ;  /* 0x0000000528097291 */ /* 0x000fe2000f8e503f */
[----:B------:R-:W-:Y:S02]  /*4520*/  UMOV UR7, 0x40000040 ;  /* 0x4000004000077882 */ /* 0x000fe40000000000 */
[----:B------:R-:W-:Y:S02]  /*4530*/  UMOV UR5, 0x40000040 ;  /* 0x4000004000057882 */ /* 0x000fe40000000000 */
[----:B------:R-:W-:Y:S02]  /*4540*/  UMOV UR4, UR8 ;  /* 0x0000000800047c82 */ /* 0x000fe40008000000 */
[----:B------:R-:W-:-:S02]  /*4550*/  UMOV UR6, UR9 ;  /* 0x0000000900067c82 */ /* 0x000fc40008000000 */
[----:B------:R-:W-:Y:S01]  /*4560*/  QGMMA.64x128x32.F32.E4M3.E4M3 R88, gdesc[UR4], RZ, !UPT, gsb0 ;  /* 0x01e00000045879f3 */ /* 0x000fe2000c0008ff */
[----:B------:R-:W-:Y:S01]  /*4570*/  UIADD3 UR4, UR8, 0x200, URZ ;  /* 0x0000020008047890 */ /* 0x000fe2000fffe03f */
[----:B------:R-:W-:Y:S01]  /*4580*/  UMOV UR5, 0x40000040 ;  /* 0x4000004000057882 */ /* 0x000fe20000000000 */
[----:B------:R-:W-:Y:S02]  /*4590*/  WARPGROUP.DEPBAR.LE gsb0, 0x0 ;  /* 0x00008000000079c5 */ /* 0x000fe40000010000 */
[----:B------:R-:W-:-:S07]  /*45a0*/  WARPGROUP.ARRIVE ;  /* 0x00000000000079c5 */ /* 0x000fce0000000000 */
[----:B------:R-:W-:Y:S01]  /*45b0*/  QGMMA.64x128x32.F32.E4M3.E4M3 R24, gdesc[UR4], RZ, !UPT, gsb0 ;  /* 0x01e00000041879f3 */ /* 0x000fe2000c0008ff */
[----:B------:R-:W-:Y:S02]  /*45c0*/  UIADD3 UR4, UR8, 0x2, URZ ;  /* 0x0000000208047890 */ /* 0x000fe4000fffe03f */
[----:B------:R-:W-:Y:S01]  /*45d0*/  UIADD3 UR6, UR9, 0x2, URZ ;  /* 0x0000000209067890 */ /* 0x000fe2000fffe03f */
[----:B------:R-:W-:Y:S01]  /*45e0*/  UMOV UR5, 0x40000040 ;  /* 0x4000004000057882 */ /* 0x000fe20000000000 */
[----:B------:R-:W-:Y:S01]  /*45f0*/  UMOV UR7, 0x40000040 ;  /* 0x4000004000077882 */ /* 0x000fe20000000000 */
[----:B------:R-:W-:Y:S02]  /*4600*/  WARPGROUP.DEPBAR.LE gsb0, 0x0 ;  /* 0x00008000000079c5 */ /* 0x000fe40000010000 */
[----:B------:R-:W-:-:S06]  /*4610*/  WARPGROUP.ARRIVE ;  /* 0x00000000000079c5 */ /* 0x000fcc0000000000 */
[----:B------:R-:W-:Y:S01]  /*4620*/  QGMMA.64x128x32.F32.E4M3.E4M3 R88, gdesc[UR4], R88, gsb0 ;  /* 0x01e00000045879f3 */ /* 0x000fe20008000858 */
[----:B------:R-:W-:Y:S01]  /*4630*/  UIADD3 UR4, UR8, 0x202, URZ ;  /* 0x0000020208047890 */ /* 0x000fe2000fffe03f */
[----:B------:R-:W-:Y:S01]  /*4640*/  UMOV UR5, 0x40000040 ;  /* 0x4000004000057882 */ /* 0x000fe20000000000 */
[----:B------:R-:W-:Y:S02]  /*4650*/  WARPGROUP.DEPBAR.LE gsb0, 0x0 ;  /* 0x00008000000079c5 */ /* 0x000fe40000010000 */
[----:B------:R-:W-:-:S07]  /*4660*/  WARPGROUP.ARRIVE ;  /* 0x00000000000079c5 */ /* 0x000fce0000000000 */
[----:B------:R-:W-:Y:S01]  /*4670*/  QGMMA.64x128x32.F32.E4M3.E4M3 R24, gdesc[UR4], R24, gsb0 ;  /* 0x01e00000041879f3 */ /* 0x000fe20008000818 */
        /* <DEDUP_REMOVED lines=16> */
[----:B------:R-:W-:-:S04]  /*4780*/  UIADD3 UR9, UR40, 0x1, URZ ;  /* 0x0000000128097890 */ /* 0x000fc8000fffe03f */
[----:B------:R-:W-:-:S04]  /*4790*/  UISETP.NE.AND UP0, UPT, UR9, 0x6, UPT ;  /* 0x000000060900788c */ /* 0x000fc8000bf05270 */
[----:B------:R-:W-:Y:S01]  /*47a0*/  USEL UR9, UR9, URZ, UP0 ;  /* 0x0000003f09097287 */ /* 0x000fe20008000000 */
[----:B------:R-:W-:Y:S02]  /*47b0*/  WARPGROUP.DEPBAR.LE gsb0, 0x0 ;  /* 0x00008000000079c5 */ /* 0x000fe40000010000 */
[----:B------:R-:W-:-:S06]  /*47c0*/  WARPGROUP.ARRIVE ;  /* 0x00000000000079c5 */ /* 0x000fcc0000000000 */
[----:B------:R-:W-:Y:S01]  /*47d0*/  QGMMA.64x128x32.F32.E4M3.E4M3 R88, gdesc[UR4], R88, gsb0 ;  /* 0x01e00000045879f3 */ /* 0x000fe20008000858 */
[----:B------:R-:W-:Y:S01]  /*47e0*/  UIADD3 UR4, UR8, 0x206, URZ ;  /* 0x0000020608047890 */ /* 0x000fe2000fffe03f */
[----:B------:R-:W-:Y:S02]  /*47f0*/  UMOV UR5, 0x40000040 ;  /* 0x4000004000057882 */ /* 0x000fe40000000000 */
[----:B------:R-:W-:Y:S01]  /*4800*/  UMOV UR8, 0x1 ;  /* 0x0000000100087882 */ /* 0x000fe20000000000 */
[----:B------:R-:W-:Y:S02]  /*4810*/  WARPGROUP.DEPBAR.LE gsb0, 0x0 ;  /* 0x00008000000079c5 */ /* 0x000fe40000010000 */
[----:B------:R-:W-:-:S06]  /*4820*/  WARPGROUP.ARRIVE ;  /* 0x00000000000079c5 */ /* 0x000fcc0000000000 */
[----:B------:R-:W-:Y:S01]  /*4830*/  QGMMA.64x128x32.F32.E4M3.E4M3 R24, gdesc[UR4], R24, gsb0 ;  /* 0x01e00000041879f3 */ /* 0x000fe20008000818 */
[----:B------:R-:W-:-:S04]  /*4840*/  USEL UR4, URZ, 0x1, UP0 ;  /* 0x000000013f047887 */ /* 0x000fc80008000000 */
[----:B------:R-:W-:-:S06]  /*4850*/  ULOP3.LUT UR4, UR41, UR4, URZ, 0x3c, !UPT ;  /* 0x0000000429047292 */ /* 0x000fcc000f8e3c3f */
[----:B------:R-:W-:Y:S01]  /*4860*/  MOV R7, UR4 ;  /* 0x0000000400077c02 */ /* 0x000fe20008000f00 */
[----:B------:R-:W-:-:S06]  /*4870*/  WARPGROUP.DEPBAR.LE gsb0, 0x0 ;  /* 0x00008000000079c5 */ /* 0x000fcc0000010000 */
.L_x_38:
[----:B-12---:R-:W-:-:S05]  /*4880*/  VIMNMX R3, R6, 0x1, PT ;  /* 0x0000000106037848 */ /* 0x006fca0003fe0100 */
[----:B------:R-:W-:-:S05]  /*4890*/  IMAD.IADD R6, R6, 0x1, -R3 ;  /* 0x0000000106067824 */ /* 0x000fca00078e0a03 */
[----:B------:R-:W-:-:S13]  /*48a0*/  ISETP.GE.AND P0, PT, R6, 0x1, PT ;  /* 0x000000010600780c */ /* 0x000fda0003f06270 */
[----:B------:R-:W-:Y:S05]  /*48b0*/  @!P0 BRA `(.L_x_43) ;  /* 0x0000000400788947 */ /* 0x000fea0003800000 */
[----:B------:R-:W-:Y:S02]  /*48c0*/  IMAD.MOV.U32 R3, RZ, RZ, R6 ;  /* 0x000000ffff037224 */ /* 0x000fe400078e0006 */
[----:B------:R-:W-:-:S07]  /*48d0*/  IMAD.U32 R4, RZ, RZ, UR40 ;  /* 0x00000028ff047e24 */ /* 0x000fce000f8e00ff */
.L_x_50:
[----:B------:R-:W-:-:S06]  /*48e0*/  UISETP.NE.AND UP0, UPT, UR49, 0x3, UPT ;  /* 0x000000033100788c */ /* 0x000fcc000bf05270 */
[----:B------:R-:W-:-:S13]  /*48f0*/  PLOP3.LUT P1, PT, PT, PT, UP0, 0x80, 0x0 ;  /* 0x000000000000781c */ /* 0x000fda0003f2f008 */
[----:B------:R-:W-:Y:S05]  /*4900*/  @!P1 BRA `(.L_x_44) ;  /* 0x0000000000049947 */ /* 0x000fea0003800000 */
[----:B------:R-:W-:Y:S01]  /*4910*/  BPT.TRAP 0x1 ;  /* 0x000000040000795c */ /* 0x000fe20000300000 */
.L_x_44:
[----:B------:R-:W-:Y:S01]  /*4920*/  ULEA UR4, UR9, UR50, 0x3 ;  /* 0x0000003209047291 */ /* 0x000fe2000f8e183f */
[----:B------:R-:W-:-:S08]  /*4930*/  SHF.L.U32 R5, R7, 0x1f, RZ ;  /* 0x0000001f07057819 */ /* 0x000fd000000006ff */
[----:B------:R1:W2:Y:S01]  /*4940*/  SYNCS.PHASECHK.TRANS64.TRYWAIT P0, [UR4+0x34480], R5 ;  /* 0x03448005ff0075a7 */ /* 0x0002a20008000144 */
[----:B------:R-:W-:Y:S05]  /*4950*/  @!P1 BRA `(.L_x_45) ;  /* 0x0000000000049947 */ /* 0x000fea0003800000 */
[----:B------:R-:W-:Y:S01]  /*4960*/  BPT.TRAP 0x1 ;  /* 0x000000040000795c */ /* 0x000fe20000300000 */
.L_x_45:
[----:B--2---:R-:W-:Y:S05]  /*4970*/  @P0 BRA `(.L_x_46) ;  /* 0x0000000000080947 */ /* 0x004fea0003800000 */
[----:B------:R-:W2:Y:S02]  /*4980*/  SYNCS.PHASECHK.TRANS64.TRYWAIT P0, [UR4+0x34480], R5 ;  /* 0x03448005ff0075a7 */ /* 0x000ea40008000144 */
[----:B--2---:R-:W-:Y:S05]  /*4990*/  @!P0 BRA `(.L_x_47) ;  /* 0x000000a0000c8947 */ /* 0x004fea0003800000 */
.L_x_46:
        /* <DEDUP_REMOVED lines=8> */
[----:B------:R-:W-:Y:S02]  /*4a20*/  UISETP.NE.U32.AND UP0, UPT, UR8, URZ, UPT ;  /* 0x0000003f0800728c */ /* 0x000fe4000bf05070 */
[----:B------:R-:W-:Y:S02]  /*4a30*/  ULEA UR10, UR9, UR4, 0xa ;  /* 0x00000004090a7291 */ /* 0x000fe4000f8e503f */
[----:B------:R-:W-:Y:S01]  /*4a40*/  ULEA UR11, UR9, UR5, 0xa ;  /* 0x00000005090b7291 */ /* 0x000fe2000f8e503f */
[----:B------:R-:W-:Y:S02]  /*4a50*/  UMOV UR7, 0x40000040 ;  /* 0x4000004000077882 */ /* 0x000fe40000000000 */
[----:B------:R-:W-:Y:S02]  /*4a60*/  UMOV UR5, 0x40000040 ;  /* 0x4000004000057882 */ /* 0x000fe40000000000 */
[----:B------:R-:W-:-:S02]  /*4a70*/  UMOV UR4, UR10 ;  /* 0x0000000a00047c82 */ /* 0x000fc40008000000 */
[----:B------:R-:W-:Y:S02]  /*4a80*/  UMOV UR6, UR11 ;  /* 0x0000000b00067c82 */ /* 0x000fe40008000000 */
[----:B------:R-:W-:Y:S01]  /*4a90*/  QGMMA.64x128x32.F32.E4M3.E4M3 R88, gdesc[UR4], R88, UP0, gsb0 ;  /* 0x01e00000045879f3 */ /* 0x000fe2000b800858 */
[----:B------:R-:W-:Y:S01]  /*4aa0*/  UIADD3 UR4, UR10, 0x200, URZ ;  /* 0x000002000a047890 */ /* 0x000fe2000fffe03f */
[----:B------:R-:W-:Y:S01]  /*4ab0*/  UMOV UR5, 0x40000040 ;  /* 0x4000004000057882 */ /* 0x000fe20000000000 */
[----:B------:R-:W-:Y:S02]  /*4ac0*/  WARPGROUP.DEPBAR.LE gsb0, 0x0 ;  /* 0x00008000000079c5 */ /* 0x000fe40000010000 */
[----:B------:R-:W-:-:S07]  /*4ad0*/  WARPGROUP.ARRIVE ;  /* 0x00000000000079c5 */ /* 0x000fce0000000000 */
[----:B------:R-:W-:Y:S01]  /*4ae0*/  QGMMA.64x128x32.F32.E4M3.E4M3 R24, gdesc[UR4], R24, UP0, gsb0 ;  /* 0x01e00000041879f3 */ /* 0x000fe2000b800818 */
[----:B------:R-:W-:Y:S02]  /*4af0*/  UIADD3 UR4, UR10, 0x2, URZ ;  /* 0x000000020a047890 */ /* 0x000fe4000fffe03f */
[----:B------:R-:W-:Y:S01]  /*4b00*/  UIADD3 UR6, UR11, 0x2, URZ ;  /* 0x000000020b067890 */ /* 0x000fe2000fffe03f */
[----:B------:R-:W-:Y:S01]  /*4b10*/  UMOV UR5, 0x40000040 ;  /* 0x4000004000057882 */ /* 0x000fe20000000000 */
[----:B------:R-:W-:Y:S01]  /*4b20*/  UMOV UR7, 0x40000040 ;  /* 0x4000004000077882 */ /* 0x000fe20000000000 */
[----:B------:R-:W-:Y:S02]  /*4b30*/  WARPGROUP.DEPBAR.LE gsb0, 0x0 ;  /* 0x00008000000079c5 */ /* 0x000fe40000010000 */
[----:B------:R-:W-:-:S06]  /*4b40*/  WARPGROUP.ARRIVE ;  /* 0x00000000000079c5 */ /* 0x000fcc0000000000 */
        /* <DEDUP_REMOVED lines=29> */
[----:B------:R-:W-:Y:S03]  /*4d20*/  QGMMA.64x128x32.F32.E4M3.E4M3 R24, gdesc[UR4], R24, UP0, gsb0 ;  /* 0x01e00000041879f3 */ /* 0x000fe6000b800818 */
[----:B------:R-:W-:Y:S02]  /*4d30*/  WARPGROUP.DEPBAR.LE gsb0, 0x0 ;  /* 0x00008000000079c5 */ /* 0x000fe40000010000 */
[----:B------:R-:W-:Y:S05]  /*4d40*/  @!P1 BRA `(.L_x_48) ;  /* 0x0000000000049947 */ /* 0x000fea0003800000 */
[----:B------:R-:W-:Y:S01]  /*4d50*/  BPT.TRAP 0x1 ;  /* 0x000000040000795c */ /* 0x000fe20000300000 */
.L_x_48:
[----:B------:R-:W-:Y:S01]  /*4d60*/  ISETP.NE.AND P0, PT, R23, RZ, PT ;  /* 0x000000ff1700720c */ /* 0x000fe20003f05270 */
[----:B------:R-:W-:-:S12]  /*4d70*/  UISETP.GT.U32.AND UP0, UPT, UR43, 0x1, UPT ;  /* 0x000000012b00788c */ /* 0x000fd8000bf04070 */
[----:B-12---:R-:W-:-:S05]  /*4d80*/  @P0 LEA R5, R4, UR50, 0x3 ;  /* 0x0000003204050c11 */ /* 0x006fca000f8e18ff */
[----:B------:R-:W-:-:S05]  /*4d90*/  @P0 VIADD R5, R5, 0x344b0 ;  /* 0x000344b005050836 */ /* 0x000fca0000000000 */
[----:B------:R-:W-:-:S04]  /*4da0*/  @P0 PRMT R5, R22, 0x654, R5 ;  /* 0x0000065416050816 */ /* 0x000fc80000000005 */
[----:B------:R1:W-:Y:S01]  /*4db0*/  @P0 SYNCS.ARRIVE.TRANS64.RED.A1T0 RZ, [R5+URZ], RZ ;  /* 0x000000ff05ff09a7 */ /* 0x0003e2000810043f */
[----:B------:R-:W-:-:S13]  /*4dc0*/  PLOP3.LUT P0, PT, PT, PT, UP0, 0x80, 0x0 ;  /* 0x000000000000781c */ /* 0x000fda0003f0f008 */
[----:B-1----:R-:W-:Y:S05]  /*4dd0*/  @P0 BRA `(.L_x_49) ;  /* 0x0000000000040947 */ /* 0x002fea0003800000 */
[----:B------:R-:W-:Y:S01]  /*4de0*/  BPT.TRAP 0x1 ;  /* 0x000000040000795c */ /* 0x000fe20000300000 */
.L_x_49:
[----:B------:R-:W-:Y:S01]  /*4df0*/  UIADD3 UR9, UR9, 0x1, URZ ;  /* 0x0000000109097890 */ /* 0x000fe2000fffe03f */
[C---:B------:R-:W-:Y:S01]  /*4e00*/  ISETP.GT.AND P1, PT, R3.reuse, 0x1, PT ;  /* 0x000000010300780c */ /* 0x040fe20003f24270 */
[----:B------:R-:W-:Y:S02]  /*4e10*/  VIADD R4, R4, 0x1 ;  /* 0x0000000104047836 */ /* 0x000fe40000000000 */
[----:B------:R-:W-:Y:S01]  /*4e20*/  UISETP.NE.AND UP0, UPT, UR9, 0x6, UPT ;  /* 0x000000060900788c */ /* 0x000fe2000bf05270 */
[----:B------:R-:W-:Y:S02]  /*4e30*/  VIADD R3, R3, 0xffffffff ;  /* 0xffffffff03037836 */ /* 0x000fe40000000000 */
[C---:B------:R-:W-:Y:S01]  /*4e40*/  ISETP.NE.AND P0, PT, R4.reuse, 0x6, PT ;  /* 0x000000060400780c */ /* 0x040fe20003f05270 */
[----:B------:R-:W-:Y:S02]  /*4e50*/  USEL UR4, URZ, 0x1, UP0 ;  /* 0x000000013f047887 */ /* 0x000fe40008000000 */
[----:B------:R-:W-:Y:S01]  /*4e60*/  USEL UR9, UR9, URZ, UP0 ;  /* 0x0000003f09097287 */ /* 0x000fe20008000000 */
[----:B------:R-:W-:-:S03]  /*4e70*/  SEL R4, R4, RZ, P0 ;  /* 0x000000ff04047207 */ /* 0x000fc60000000000 */
[----:B------:R-:W-:Y:S01]  /*4e80*/  LOP3.LUT R7, R7, UR4, RZ, 0x3c, !PT ;  /* 0x0000000407077c12 */ /* 0x000fe2000f8e3cff */
[----:B------:R-:W-:Y:S07]  /*4e90*/  @P1 BRA `(.L_x_50) ;  /* 0xfffffff800901947 */ /* 0x000fee000383ffff */
.L_x_43:
[----:B------:R-:W-:Y:S01]  /*4ea0*/  ISETP.GE.AND P0, PT, R8, 0x1, PT ;  /* 0x000000010800780c */ /* 0x000fe20003f06270 */
[----:B------:R-:W-:-:S04]  /*4eb0*/  IMAD.U32 R3, RZ, RZ, UR57 ;  /* 0x00000039ff037e24 */ /* 0x000fc8000f8e00ff */
[----:B------:R1:W-:Y:S08]  /*4ec0*/  SYNCS.ARRIVE.TRANS64.A1T0 RZ, [R3+UR51], RZ ;  /* 0x000000ff03ff79a7 */ /* 0x0003f00008100033 */
[----:B-1----:R-:W-:Y:S05]  /*4ed0*/  @!P0 BRA `(.L_x_51) ;  /* 0x0000000000448947 */ /* 0x002fea0003800000 */
[----:B------:R-:W-:-:S06]  /*4ee0*/  UISETP.NE.AND UP0, UPT, UR49, 0x3, UPT ;  /* 0x000000033100788c */ /* 0x000fcc000bf05270 */
[----:B------:R-:W-:-:S13]  /*4ef0*/  PLOP3.LUT P0, PT, PT, PT, UP0, 0x80, 0x0 ;  /* 0x000000000000781c */ /* 0x000fda0003f0f008 */
[----:B------:R-:W-:Y:S05]  /*4f00*/  @!P0 BRA `(.L_x_52) ;  /* 0x0000000000048947 */ /* 0x000fea0003800000 */
[----:B------:R-:W-:Y:S01]  /*4f10*/  BPT.TRAP 0x1 ;  /* 0x000000040000795c */ /* 0x000fe20000300000 */
.L_x_52:
[----:B------:R-:W-:Y:S01]  /*4f20*/  ISETP.NE.AND P0, PT, R23, RZ, PT ;  /* 0x000000ff1700720c */ /* 0x000fe20003f05270 */
[----:B------:R-:W-:-:S12]  /*4f30*/  UISETP.GT.U32.AND UP0, UPT, UR43, 0x1, UPT ;  /* 0x000000012b00788c */ /* 0x000fd8000bf04070 */
[----:B------:R-:W-:-:S04]  /*4f40*/  @P0 VIADD R3, R6, UR40 ;  /* 0x0000002806030c36 */ /* 0x000fc80008000000 */
[----:B------:R-:W-:-:S05]  /*4f50*/  @P0 IMAD.WIDE.U32 R4, R3, -0x55555555, RZ ;  /* 0xaaaaaaab03040825 */ /* 0x000fca00078e00ff */
[----:B------:R-:W-:-:S05]  /*4f60*/  @P0 SHF.R.U32.HI R4, RZ, 0x2, R5 ;  /* 0x00000002ff040819 */ /* 0x000fca0000011605 */
[----:B------:R-:W-:-:S05]  /*4f70*/  @P0 IMAD R3, R4, -0x6, R3 ;  /* 0xfffffffa04030824 */ /* 0x000fca00078e0203 */
[----:B------:R-:W-:-:S05]  /*4f80*/  @P0 LEA R3, R3, UR50, 0x3 ;  /* 0x0000003203030c11 */ /* 0x000fca000f8e18ff */
[----:B------:R-:W-:-:S05]  /*4f90*/  @P0 VIADD R3, R3, 0x344b0 ;  /* 0x000344b003030836 */ /* 0x000fca0000000000 */
[----:B------:R-:W-:-:S04]  /*4fa0*/  @P0 PRMT R3, R22, 0x654, R3 ;  /* 0x0000065416030816 */ /* 0x000fc80000000003 */
[----:B------:R1:W-:Y:S01]  /*4fb0*/  @P0 SYNCS.ARRIVE.TRANS64.RED.A1T0 RZ, [R3+URZ], RZ ;  /* 0x000000ff03ff09a7 */ /* 0x0003e2000810043f */
[----:B------:R-:W-:-:S13]  /*4fc0*/  PLOP3.LUT P0, PT, PT, PT, UP0, 0x80, 0x0 ;  /* 0x000000000000781c */ /* 0x000fda0003f0f008 */
[----:B-1----:R-:W-:Y:S05]  /*4fd0*/  @P0 BRA `(.L_x_51) ;  /* 0x0000000000040947 */ /* 0x002fea0003800000 */
[----:B------:R-:W-:Y:S01]  /*4fe0*/  BPT.TRAP 0x1 ;  /* 0x000000040000795c */ /* 0x000fe20000300000 */
.L_x_51:
[----:B------:R-:W-:Y:S02]  /*4ff0*/  SHF.L.U32 R3, R156, 0x1f, RZ ;  /* 0x0000001f9c037819 */ /* 0x000fe400000006ff */
[----:B------:R-:W-:Y:S02]  /*5000*/  R2UR UR4, R8 ;  /* 0x00000000080472ca */ /* 0x000fe400000e0000 */
[----:B------:R-:W1:Y:S11]  /*5010*/  SYNCS.PHASECHK.TRANS64.TRYWAIT P0, [R10+UR48+0x10], R3 ;  /* 0x000010030a0075a7 */ /* 0x000e760008000170 */
[----:B------:R-:W-:-:S04]  /*5020*/  UIADD3 UR4, UR4, 0x7f, URZ ;  /* 0x0000007f04047890 */ /* 0x000fc8000fffe03f */
[----:B------:R-:W-:-:S04]  /*5030*/  USHF.R.S32.HI UR5, URZ, 0x1f, UR4 ;  /* 0x0000001f3f057899 */ /* 0x000fc80008011404 */
[----:B------:R-:W-:-:S04]  /*5040*/  ULEA.HI UR5, UR5, UR4, URZ, 0x7 ;  /* 0x0000000405057291 */ /* 0x000fc8000f8f383f */
[----:B------:R-:W-:Y:S01]  /*5050*/  USHF.R.S32.HI UR5, URZ, 0x7, UR5 ;  /* 0x000000073f057899 */ /* 0x000fe20008011405 */
[----:B-1----:R-:W-:Y:S11]  /*5060*/  @!P0 BRA `(.L_x_53) ;  /* 0x0000009800708947 */ /* 0x002ff60003800000 */
.L_x_277:
[----:B------:R-:W-:Y:S01]  /*5070*/  UIADD3 UR40, UR5, UR40, URZ ;  /* 0x0000002805287290 */ /* 0x000fe2000fffe03f */
[----:B------:R-:W-:Y:S01]  /*5080*/  LOP3.LUT P0, RZ, R0, 0xff, RZ, 0xc0, !PT ;  /* 0x000000ff00ff7812 */ /* 0x000fe2000780c0ff */
[----:B------:R-:W-:Y:S02]  /*5090*/  UISETP.GE.U32.AND UP1, UPT, UR5, 0x6, UPT ;  /* 0x000000060500788c */ /* 0x000fe4000bf26070 */
[----:B------:R-:W-:-:S04]  /*50a0*/  UISETP.GT.U32.AND UP0, UPT, UR40, 0x5, UPT ;  /* 0x000000052800788c */ /* 0x000fc8000bf04070 */
[----:B------:R-:W-:Y:S02]  /*50b0*/  UISETP.LT.U32.AND UP0, UPT, UR5, 0x6, UP0 ;  /* 0x000000060500788c */ /* 0x000fe40008701070 */
[----:B------:R-:W-:Y:S02]  /*50c0*/  UIMAD.WIDE.U32 UR4, UR40, -0x55555555, URZ ;  /* 0xaaaaaaab280478a5 */ /* 0x000fe4000f8e003f */
[----:B------:R-:W-:Y:S02]  /*50d0*/  USEL UR6, URZ, 0x1, !UP0 ;  /* 0x000000013f067887 */ /* 0x000fe4000c000000 */
[----:B------:R-:W-:Y:S02]  /*50e0*/  USHF.R.U32.HI UR4, URZ, 0x2, UR5 ;  /* 0x000000023f047899 */ /* 0x000fe40008011605 */
[----:B------:R-:W-:Y:S02]  /*50f0*/  ULOP3.LUT UR41, UR41, UR6, URZ, 0x3c, !UPT ;  /* 0x0000000629297292 */ /* 0x000fe4000f8e3c3f */
[----:B------:R-:W-:-:S02]  /*5100*/  UIMAD UR40, UR4, -0x6, UR40 ;  /* 0xfffffffa042878a4 */ /* 0x000fc4000f8e0228 */
[----:B------:R-:W-:Y:S01]  /*5110*/  @UP1 ULOP3.LUT UR41, UR41, 0x1, UR4, 0x78, !UPT ;  /* 0x0000000129291892 */ /* 0x000fe2000f8e7804 */
[----:B------:R-:W-:Y:S11]  /*5120*/  @!P0 BRA `(.L_x_54) ;  /* 0x00000000000c8947 */ /* 0x000ff60003800000 */
[----:B------:R-:W-:-:S04]  /*5130*/  DEPBAR {5,4,3,2,1,0} ;  /* 0x0000003f0000791a */ /* 0x000fc80000000000 */
[----:B------:R2:W-:Y:S02]  /*5140*/  UTMACCTL.IV [UR36] ;  /* 0x00000000240079b9 */ /* 0x0005e40008000000 */
[----:B--2---:R-:W-:Y:S01]  /*5150*/  NOP ;  /* 0x0000000000007918 */ /* 0x004fe20000000000 */
.L_x_54:
[----:B------:R-:W-:Y:S01]  /*5160*/  UIADD3 UR4, UR50, 0x30000, URZ ;  /* 0x0003000032047890 */ /* 0x000fe2000fffe03f */
[----:B------:R-:W-:Y:S02]  /*5170*/  R2UR UR45, R16 ;  /* 0x00000000102d72ca */ /* 0x000fe400000e0000 */
[----:B------:R-:W-:Y:S01]  /*5180*/  R2UR UR46, R17 ;  /* 0x00000000112e72ca */ /* 0x000fe200000e0000 */
[----:B------:R-:W-:-:S06]  /*5190*/  ULOP3.LUT UP0, URZ, UR4, 0x3ff, URZ, 0xc0, !UPT ;  /* 0x000003ff043f7892 */ /* 0x000fcc000f80c03f */
[----:B------:R-:W-:-:S04]  /*51a0*/  PLOP3.LUT P0, PT, PT, PT, UP0, 0x80, 0x0 ;  /* 0x000000000000781c */ /* 0x000fc80003f0f008 */
[----:B------:R-:W-:Y:S02]  /*51b0*/  USHF.L.U32 UR45, UR45, 0x7, URZ ;  /* 0x000000072d2d7899 */ /* 0x000fe4000800063f */
[----:B------:R-:W-:-:S07]  /*51c0*/  USHF.L.U32 UR46, UR46, 0x7, URZ ;  /* 0x000000072e2e7899 */ /* 0x000fce000800063f */
[----:B------:R-:W-:Y:S05]  /*51d0*/  @!P0 BRA `(.L_x_55) ;  /* 0x00000000007c8947 */ /* 0x000fea0003800000 */
[----:B------:R-:W-:Y:S01]  /*51e0*/  MOV R16, 0x0 ;  /* 0x0000000000107802 */ /* 0x000fe20000000f00 */
[----:B------:R-:W-:Y:S01]  /*51f0*/  ULDC.64 UR4, c[0x4][0x68] ;  /* 0x01001a0000047ab9 */ /* 0x000fe20000000a00 */
[----:B------:R-:W-:Y:S01]  /*5200*/  ULDC.64 UR6, c[0x4][0x8] ;  /* 0x0100020000067ab9 */ /* 0x000fe20000000a00 */
[----:B-1----:R-:W-:Y:S01]  /*5210*/  MOV R4, UR4 ;  /* 0x0000000400047c02 */ /* 0x002fe20008000f00 */
[----:B------:R1:W2:Y:S01]  /*5220*/  LDC.64 R14, c[0x4][R16] ;  /* 0x01000000100e7b82 */ /* 0x0002a20000000a00 */
[----:B------:R-:W-:Y:S01]  /*5230*/  IMAD.U32 R5, RZ, RZ, UR5 ;  /* 0x00000005ff057e24 */ /* 0x000fe2000f8e00ff */
[----:B------:R-:W-:Y:S01]  /*5240*/  ULDC.64 UR4, c[0x4][0x70] ;  /* 0x01001c0000047ab9 */ /* 0x000fe20000000a00 */
[----:B------:R-:W-:Y:S02]  /*5250*/  IMAD.U32 R10, RZ, RZ, UR6 ;  /* 0x00000006ff0a7e24 */ /* 0x000fe4000f8e00ff */
[----:B------:R-:W-:Y:S02]  /*5260*/  IMAD.U32 R6, RZ, RZ, UR4 ;  /* 0x00000004ff067e24 */ /* 0x000fe4000f8e00ff */
[----:B------:R-:W-:-:S02]  /*5270*/  IMAD.U32 R7, RZ, RZ, UR5 ;  /* 0x00000005ff077e24 */ /* 0x000fc4000f8e00ff */
[----:B------:R-:W-:Y:S02]  /*5280*/  IMAD.U32 R11, RZ, RZ, UR7 ;  /* 0x00000007ff0b7e24 */ /* 0x000fe4000f8e00ff */
[----:B------:R-:W-:Y:S02]  /*5290*/  IMAD.MOV.U32 R8, RZ, RZ, 0x70 ;  /* 0x00000070ff087424 */ /* 0x000fe400078e00ff */
[----:B------:R-:W-:Y:S02]  /*52a0*/  IMAD.MOV.U32 R12, RZ, RZ, 0x1 ;  /* 0x00000001ff0c7424 */ /* 0x000fe400078e00ff */
[----:B-1----:R-:W-:-:S07]  /*52b0*/  IMAD.MOV.U32 R13, RZ, RZ, RZ ;  /* 0x000000ffff0d7224 */ /* 0x002fce00078e00ff */
[----:B------:R-:W-:-:S07]  /*52c0*/  LEPC R20, `(.L_x_56) ;  /* 0x000000001014794e */ /* 0x000fce0000000000 */
[----:B--2---:R-:W-:Y:S05]  /*52d0*/  CALL.ABS.NOINC R14 ;  /* 0x000000000e007343 */ /* 0x004fea0003c00000 */
.L_x_56:
[----:B------:R-:W1:Y:S01]  /*52e0*/  LDC.64 R16, c[0x4][R16] ;  /* 0x0100000010107b82 */ /* 0x000e620000000a00 */
[----:B------:R-:W-:Y:S01]  /*52f0*/  ULDC.64 UR4, c[0x4][0x68] ;  /* 0x01001a0000047ab9 */ /* 0x000fe20000000a00 */
[----:B------:R-:W-:Y:S01]  /*5300*/  ULDC.64 UR6, c[0x4][0x8] ;  /* 0x0100020000067ab9 */ /* 0x000fe20000000a00 */
[----:B------:R-:W-:Y:S01]  /*5310*/  IMAD.U32 R4, RZ, RZ, UR4 ;  /* 0x00000004ff047e24 */ /* 0x000fe2000f8e00ff */
[----:B------:R-:W-:Y:S01]  /*5320*/  MOV R5, UR5 ;  /* 0x0000000500057c02 */ /* 0x000fe20008000f00 */
[----:B------:R-:W-:Y:S01]  /*5330*/  ULDC.64 UR4, c[0x4][0x70] ;  /* 0x01001c0000047ab9 */ /* 0x000fe20000000a00 */
[----:B------:R-:W-:Y:S02]  /*5340*/  IMAD.U32 R10, RZ, RZ, UR6 ;  /* 0x00000006ff0a7e24 */ /* 0x000fe4000f8e00ff */
[----:B------:R-:W-:Y:S02]  /*5350*/  IMAD.U32 R6, RZ, RZ, UR4 ;  /* 0x00000004ff067e24 */ /* 0x000fe4000f8e00ff */
[----:B------:R-:W-:-:S02]  /*5360*/  IMAD.U32 R7, RZ, RZ, UR5 ;  /* 0x00000005ff077e24 */ /* 0x000fc4000f8e00ff */
[----:B------:R-:W-:Y:S02]  /*5370*/  IMAD.U32 R11, RZ, RZ, UR7 ;  /* 0x00000007ff0b7e24 */ /* 0x000fe4000f8e00ff */
[----:B------:R-:W-:Y:S02]  /*5380*/  IMAD.MOV.U32 R8, RZ, RZ, 0x70 ;  /* 0x00000070ff087424 */ /* 0x000fe400078e00ff */
[----:B------:R-:W-:Y:S02]  /*5390*/  IMAD.MOV.U32 R12, RZ, RZ, 0x1 ;  /* 0x00000001ff0c7424 */ /* 0x000fe400078e00ff */
[----:B------:R-:W-:-:S07]  /*53a0*/  IMAD.MOV.U32 R13, RZ, RZ, RZ ;  /* 0x000000ffff0d7224 */ /* 0x000fce00078e00ff */
[----:B------:R-:W-:-:S07]  /*53b0*/  LEPC R20, `(.L_x_55) ;  /* 0x000000001014794e */ /* 0x000fce0000000000 */
[----:B-1----:R-:W-:Y:S05]  /*53c0*/  CALL.ABS.NOINC R16 ;  /* 0x0000000010007343 */ /* 0x002fea0003c00000 */
.L_x_55:
[----:B------:R-:W-:Y:S02]  /*53d0*/  ULDC.64 UR4, c[0x0][0x590] ;  /* 0x0001640000047ab9 */ /* 0x000fe40000000a00 */
[----:B------:R-:W-:-:S04]  /*53e0*/  ISETP.NE.U32.AND P0, PT, RZ, UR4, PT ;  /* 0x00000004ff007c0c */ /* 0x000fc8000bf05070 */
[----:B------:R-:W-:-:S13]  /*53f0*/  ISETP.NE.AND.EX P0, PT, RZ, UR5, PT, P0 ;  /* 0x00000005ff007c0c */ /* 0x000fda000bf05300 */
[----:B------:R-:W-:Y:S05]  /*5400*/  @!P0 BRA `(.L_x_57) ;  /* 0x0000000000148947 */ /* 0x000fea0003800000 */
[----:B-1----:R-:W-:-:S04]  /*5410*/  LEA R4, P0, R18, UR4, 0x3 ;  /* 0x0000000412047c11 */ /* 0x002fc8000f8018ff */
[----:B------:R-:W-:-:S06]  /*5420*/  LEA.HI.X R5, R18, UR5, R19, 0x3, P0 ;  /* 0x0000000512057c11 */ /* 0x000fcc00080f1c13 */
[----:B------:R-:W2:Y:S04]  /*5430*/  LDG.E.64 R4, desc[UR38][R4.64] ;  /* 0x0000002604047981 */ /* 0x000ea8000c1e1b00 */
[----:B--2---:R1:W5:Y:S01]  /*5440*/  LD.E R0, desc[UR38][R4.64] ;  /* 0x0000002604007980 */ /* 0x004362000c101900 */
[----:B------:R-:W-:Y:S05]  /*5450*/  BRA `(.L_x_58) ;  /* 0x0000000000307947 */ /* 0x000fea0003800000 */
.L_x_57:
[----:B------:R-:W-:Y:S02]  /*5460*/  ULDC.64 UR4, c[0x0][0x588] ;  /* 0x0001620000047ab9 */ /* 0x000fe40000000a00 */
[----:B------:R-:W-:-:S04]  /*5470*/  ISETP.NE.U32.AND P0, PT, RZ, UR4, PT ;  /* 0x00000004ff007c0c */ /* 0x000fc8000bf05070 */
[----:B------:R-:W-:-:S13]  /*5480*/  ISETP.NE.AND.EX P0, PT, RZ, UR5, PT, P0 ;  /* 0x00000005ff007c0c */ /* 0x000fda000bf05300 */
[----:B------:R-:W-:Y:S05]  /*5490*/  @!P0 BRA `(.L_x_59) ;  /* 0x0000000000188947 */ /* 0x000fea0003800000 */
[----:B-1----:R-:W1:Y:S01]  /*54a0*/  LDC.64 R4, c[0x0][0x588] ;  /* 0x00016200ff047b82 */ /* 0x002e620000000a00 */
[----:B------:R-:W-:Y:S02]  /*54b0*/  ULDC UR4, c[0x0][0x598] ;  /* 0x0001660000047ab9 */ /* 0x000fe40000000800 */
[----:B------:R-:W-:-:S04]  /*54c0*/  IMAD R3, R18, UR4, RZ ;  /* 0x0000000412037c24 */ /* 0x000fc8000f8e02ff */
[----:B-1----:R-:W-:-:S05]  /*54d0*/  IMAD.WIDE R4, R3, 0x4, R4 ;  /* 0x0000000403047825 */ /* 0x002fca00078e0204 */
[----:B------:R2:W5:Y:S01]  /*54e0*/  LDG.E R0, desc[UR38][R4.64] ;  /* 0x0000002604007981 */ /* 0x000562000c1e1900 */
[----:B------:R-:W-:Y:S05]  /*54f0*/  BRA `(.L_x_58) ;  /* 0x0000000000087947 */ /* 0x000fea0003800000 */
.L_x_59:
[----:B------:R-:W-:Y:S02]  /*5500*/  ULDC UR4, c[0x0][0x580] ;  /* 0x0001600000047ab9 */ /* 0x000fe40000000800 */
[----:B------:R-:W-:-:S07]  /*5510*/  IMAD.U32 R0, RZ, RZ, UR4 ;  /* 0x00000004ff007e24 */ /* 0x000fce000f8e00ff */
.L_x_58:
[----:B------:R-:W-:Y:S02]  /*5520*/  ULDC.64 UR4, c[0x0][0x5b8] ;  /* 0x00016e0000047ab9 */ /* 0x000fe40000000a00 */
[----:B------:R-:W-:-:S04]  /*5530*/  ISETP.NE.U32.AND P0, PT, RZ, UR4, PT ;  /* 0x00000004ff007c0c */ /* 0x000fc8000bf05070 */
[----:B------:R-:W-:-:S13]  /*5540*/  ISETP.NE.AND.EX P0, PT, RZ, UR5, PT, P0 ;  /* 0x00000005ff007c0c */ /* 0x000fda000bf05300 */
[----:B------:R-:W-:Y:S05]  /*5550*/  @!P0 BRA `(.L_x_60) ;  /* 0x0000000000148947 */ /* 0x000fea0003800000 */
[----:B-12---:R-:W-:-:S04]  /*5560*/  LEA R4, P0, R18, UR4, 0x3 ;  /* 0x0000000412047c11 */ /* 0x006fc8000f8018ff */
[----:B------:R-:W-:-:S06]  /*5570*/  LEA.HI.X R5, R18, UR5, R19, 0x3, P0 ;  /* 0x0000000512057c11 */ /* 0x000fcc00080f1c13 */
[----:B------:R-:W2:Y:S04]  /*5580*/  LDG.E.64 R4, desc[UR38][R4.64] ;  /* 0x0000002604047981 */ /* 0x000ea8000c1e1b00 */
[----:B--2---:R1:W5:Y:S01]  /*5590*/  LD.E R3, desc[UR38][R4.64] ;  /* 0x0000002604037980 */ /* 0x004362000c101900 */
[----:B------:R-:W-:Y:S05]  /*55a0*/  BRA `(.L_x_61) ;  /* 0x0000000000307947 */ /* 0x000fea0003800000 */
.L_x_60:
[----:B------:R-:W-:Y:S02]  /*55b0*/  ULDC.64 UR4, c[0x0][0x5b0] ;  /* 0x00016c0000047ab9 */ /* 0x000fe40000000a00 */
[----:B------:R-:W-:-:S04]  /*55c0*/  ISETP.NE.U32.AND P0, PT, RZ, UR4, PT ;  /* 0x00000004ff007c0c */ /* 0x000fc8000bf05070 */
[----:B------:R-:W-:-:S13]  /*55d0*/  ISETP.NE.AND.EX P0, PT, RZ, UR5, PT, P0 ;  /* 0x00000005ff007c0c */ /* 0x000fda000bf05300 */
[----:B------:R-:W-:Y:S05]  /*55e0*/  @!P0 BRA `(.L_x_62) ;  /* 0x0000000000188947 */ /* 0x000fea0003800000 */
[----:B-12---:R-:W1:Y:S01]  /*55f0*/  LDC.64 R4, c[0x0][0x5b0] ;  /* 0x00016c00ff047b82 */ /* 0x006e620000000a00 */
[----:B------:R-:W-:Y:S02]  /*5600*/  ULDC UR4, c[0x0][0x5c0] ;  /* 0x0001700000047ab9 */ /* 0x000fe40000000800 */
[----:B------:R-:W-:-:S04]  /*5610*/  IMAD R3, R18, UR4, RZ ;  /* 0x0000000412037c24 */ /* 0x000fc8000f8e02ff */
[----:B-1----:R-:W-:-:S05]  /*5620*/  IMAD.WIDE R4, R3, 0x4, R4 ;  /* 0x0000000403047825 */ /* 0x002fca00078e0204 */
[----:B------:R2:W5:Y:S01]  /*5630*/  LDG.E R3, desc[UR38][R4.64] ;  /* 0x0000002604037981 */ /* 0x000562000c1e1900 */
[----:B------:R-:W-:Y:S05]  /*5640*/  BRA `(.L_x_61) ;  /* 0x0000000000087947 */ /* 0x000fea0003800000 */
.L_x_62:
[----:B------:R-:W-:Y:S02]  /*5650*/  ULDC UR4, c[0x0][0x5a8] ;  /* 0x00016a0000047ab9 */ /* 0x000fe40000000800 */
[----:B-1----:R-:W-:-:S07]  /*5660*/  IMAD.U32 R3, RZ, RZ, UR4 ;  /* 0x00000004ff037e24 */ /* 0x002fce000f8e00ff */
.L_x_61:
[----:B------:R-:W-:Y:S01]  /*5670*/  ISETP.GT.U32.AND P0, PT, R153, 0x3e, PT ;  /* 0x0000003e9900780c */ /* 0x000fe20003f04070 */
[----:B------:R-:W-:Y:S01]  /*5680*/  BSSY B0, `(.L_x_63) ;  /* 0x0000007000007945 */ /* 0x000fe20003800000 */
[----:B------:R-:W-:-:S11]  /*5690*/  PRMT R8, RZ, 0x7610, R8 ;  /* 0x00007610ff087816 */ /* 0x000fd60000000008 */
[----:B------:R-:W-:Y:S05]  /*56a0*/  @P0 BRA `(.L_x_64) ;  /* 0x0000000000100947 */ /* 0x000fea0003800000 */
[----:B------:R-:W-:-:S03]  /*56b0*/  UMOV UR4, 0xffffffff ;  /* 0xffffffff00047882 */ /* 0x000fc60000000000 */
[----:B------:R-:W-:Y:S05]  /*56c0*/  BRA.DIV UR4, `(.L_x_65) ;  /* 0x0000009204f47947 */ /* 0x000fea000b800000 */
[----:B------:R-:W-:-:S13]  /*56d0*/  ELECT P6, URZ, PT ;  /* 0x00000000003f782f */ /* 0x000fda00038c0000 */
.L_x_279:
[----:B------:R-:W-:-:S07]  /*56e0*/  SEL R8, RZ, 0x1, !P6 ;  /* 0x00000001ff087807 */ /* 0x000fce0007000000 */
.L_x_64:
[----:B------:R-:W-:Y:S05]  /*56f0*/  BSYNC B0 ;  /* 0x0000000000007941 */ /* 0x000fea0003800000 */
.L_x_63:
[----:B-12---:R-:W-:-:S04]  /*5700*/  MOV R4, UR56 ;  /* 0x0000003800047c02 */ /* 0x006fc80008000f00 */
[----:B------:R-:W-:-:S13]  /*5710*/  ISETP.NE.AND P0, PT, R4, 0x3, PT ;  /* 0x000000030400780c */ /* 0x000fda0003f05270 */
[----:B------:R-:W-:Y:S05]  /*5720*/  @!P0 BRA `(.L_x_66) ;  /* 0x0000000000048947 */ /* 0x000fea0003800000 */
[----:B------:R-:W-:Y:S01]  /*5730*/  BPT.TRAP 0x1 ;  /* 0x000000040000795c */ /* 0x000fe20000300000 */
.L_x_66:
[----:B------:R-:W-:Y:S01]  /*5740*/  SHF.L.U32 R16, RZ, 0x1f, RZ ;  /* 0x0000001fff107819 */ /* 0x000fe200000006ff */
[----:B------:R-:W-:Y:S01]  /*5750*/  IMAD.MOV.U32 R4, RZ, RZ, RZ ;  /* 0x000000ffff047224 */ /* 0x000fe200078e00ff */
[----:B-----5:R-:W-:Y:S02]  /*5760*/  FSETP.NEU.AND P1, PT, R0, RZ, PT ;  /* 0x000000ff0000720b */ /* 0x020fe40003f2d000 */
[----:B------:R-:W1:Y:S11]  /*5770*/  SYNCS.PHASECHK.TRANS64.TRYWAIT P2, [UR50+0x344e0], R16 ;  /* 0x0344e010ff0075a7 */ /* 0x000e760008040172 */
[----:B------:R-:W-:Y:S01]  /*5780*/  @P1 LEA R12, R152, UR50, 0x1 ;  /* 0x00000032980c1c11 */ /* 0x000fe2000f8e08ff */
[----:B-1----:R-:W-:Y:S06]  /*5790*/  @!P2 BRA `(.L_x_67) ;  /* 0x0000009000d8a947 */ /* 0x002fec0003800000 */
.L_x_280:
[----:B------:R-:W-:Y:S05]  /*57a0*/  @P1 WARPSYNC.ALL ;  /* 0x0000000000001948 */ /* 0x000fea0003800000 */
[----:B-1----:R-:W1:Y:S01]  /*57b0*/  @P1 LDSM.16.MT88.4 R4, [R12+0x30000] ;  /* 0x030000000c04183b */ /* 0x002e620000004200 */
[----:B------:R-:W-:Y:S01]  /*57c0*/  PRMT R8, R8, 0x9910, RZ ;  /* 0x0000991008087816 */ /* 0x000fe200000000ff */
[----:B------:R-:W-:Y:S01]  /*57d0*/  BSSY B0, `(.L_x_68) ;  /* 0x000000d000007945 */ /* 0x000fe20003800000 */
[-C--:B------:R-:W-:Y:S01]  /*57e0*/  FMUL R88, R88, R3.reuse ;  /* 0x0000000358587220 */ /* 0x080fe20000400000 */
[-C--:B------:R-:W-:Y:S01]  /*57f0*/  FMUL R14, R89, R3.reuse ;  /* 0x00000003590e7220 */ /* 0x080fe20000400000 */
[----:B------:R-:W-:Y:S01]  /*5800*/  ISETP.NE.AND P2, PT, R8, RZ, PT ;  /* 0x000000ff0800720c */ /* 0x000fe20003f45270 */
[----:B------:R-:W-:Y:S01]  /*5810*/  FMUL R90, R90, R3 ;  /* 0x000000035a5a7220 */ /* 0x000fe20000400000 */
[----:B------:R2:W3:Y:S01]  /*5820*/  @P1 LDSM.16.MT88.4 R8, [R12+0x30800] ;  /* 0x030800000c08183b */ /* 0x0004e20000004200 */
[----:B-1----:R-:W-:-:S02]  /*5830*/  HADD2.F32 R13, -RZ, R4.H0_H0 ;  /* 0x20000004ff0d7230 */ /* 0x002fc40000004100 */
[----:B------:R-:W-:Y:S01]  /*5840*/  HADD2.F32 R15, -RZ, R4.H1_H1 ;  /* 0x30000004ff0f7230 */ /* 0x000fe20000004100 */
[----:B--2---:R-:W-:Y:S07]  /*5850*/  @P1 BRA `(.L_x_69) ;  /* 0x0000000000101947 */ /* 0x004fee0003800000 */
[----:B------:R-:W-:Y:S01]  /*5860*/  IMAD.MOV.U32 R5, RZ, RZ, RZ ;  /* 0x000000ffff057224 */ /* 0x000fe200078e00ff */
[----:B------:R-:W-:Y:S02]  /*5870*/  CS2R R6, SRZ ;  /* 0x0000000000067805 */ /* 0x000fe4000001ff00 */
[----:B---3--:R-:W-:Y:S02]  /*5880*/  CS2R R8, SRZ ;  /* 0x0000000000087805 */ /* 0x008fe4000001ff00 */
[----:B------:R-:W-:-:S07]  /*5890*/  CS2R R10, SRZ ;  /* 0x00000000000a7805 */ /* 0x000fce000001ff00 */
.L_x_69:
[----:B------:R-:W-:Y:S05]  /*58a0*/  BSYNC B0 ;  /* 0x0000000000007941 */ /* 0x000fea0003800000 */
.L_x_68:
[--C-:B------:R-:W-:Y:S02]  /*58b0*/  HADD2.F32 R17, -RZ, R5.reuse.H0_H0 ;  /* 0x20000005ff117230 */ /* 0x100fe40000004100 */
[----:B------:R-:W-:Y:S01]  /*58c0*/  FMUL R18, R91, R3 ;  /* 0x000000035b127220 */ /* 0x000fe20000400000 */
[----:B------:R-:W-:Y:S02]  /*58d0*/  HADD2.F32 R19, -RZ, R5.H1_H1 ;  /* 0x30000005ff137230 */ /* 0x000fe40000004100 */
[-C--:B------:R-:W-:Y:S01]  /*58e0*/  FFMA R12, R13, R0.reuse, R88 ;  /* 0x000000000d0c7223 */ /* 0x080fe20000000058 */
[-C--:B------:R-:W-:Y:S01]  /*58f0*/  FFMA R21, R15, R0.reuse, R14 ;  /* 0x000000000f157223 */ /* 0x080fe2000000000e */
[-C--:B------:R-:W-:Y:S01]  /*5900*/  FFMA R90, R17, R0.reuse, R90 ;  /* 0x00000000115a7223 */ /* 0x080fe2000000005a */
[--C-:B------:R-:W-:Y:S02]  /*5910*/  HADD2.F32 R13, -RZ, R6.reuse.H0_H0 ;  /* 0x20000006ff0d7230 */ /* 0x100fe40000004100 */
[----:B------:R-:W-:Y:S01]  /*5920*/  FFMA R89, R19, R0, R18 ;  /* 0x0000000013597223 */ /* 0x000fe20000000012 */
[----:B------:R-:W-:-:S02]  /*5930*/  HADD2.F32 R15, -RZ, R6.H1_H1 ;  /* 0x30000006ff0f7230 */ /* 0x000fc40000004100 */
[-C--:B------:R-:W-:Y:S01]  /*5940*/  FMUL R92, R92, R3.reuse ;  /* 0x000000035c5c7220 */ /* 0x080fe20000400000 */
[-C--:B------:R-:W-:Y:S01]  /*5950*/  FMUL R18, R93, R3.reuse ;  /* 0x000000035d127220 */ /* 0x080fe20000400000 */
[--C-:B------:R-:W-:Y:S02]  /*5960*/  HADD2.F32 R17, -RZ, R7.reuse.H0_H0 ;  /* 0x20000007ff117230 */ /* 0x100fe40000004100 */
[-C--:B------:R-:W-:Y:S01]  /*5970*/  FMUL R94, R94, R3.reuse ;  /* 0x000000035e5e7220 */ /* 0x080fe20000400000 */
[----:B------:R-:W-:Y:S02]  /*5980*/  HADD2.F32 R19, -RZ, R7.H1_H1 ;  /* 0x30000007ff137230 */ /* 0x000fe40000004100 */
[----:B------:R-:W-:Y:S01]  /*5990*/  FMUL R20, R95, R3 ;  /* 0x000000035f147220 */ /* 0x000fe20000400000 */
[-C--:B------:R-:W-:Y:S01]  /*59a0*/  FFMA R14, R13, R0.reuse, R92 ;  /* 0x000000000d0e7223 */ /* 0x080fe2000000005c */
[-C--:B------:R-:W-:Y:S01]  /*59b0*/  FFMA R91, R15, R0.reuse, R18 ;  /* 0x000000000f5b7223 */ /* 0x080fe20000000012 */
[-C--:B------:R-:W-:Y:S01]  /*59c0*/  FFMA R94, R17, R0.reuse, R94 ;  /* 0x00000000115e7223 */ /* 0x080fe2000000005e */
[----:B------:R-:W-:Y:S01]  /*59d0*/  FFMA R93, R19, R0, R20 ;  /* 0x00000000135d7223 */ /* 0x000fe20000000014 */
[----:B---3--:R-:W-:-:S02]  /*59e0*/  HADD2.F32 R13, -RZ, R8.H0_H0 ;  /* 0x20000008ff0d7230 */ /* 0x008fc40000004100 */
[-C--:B------:R-:W-:Y:S01]  /*59f0*/  FMUL R96, R96, R3.reuse ;  /* 0x0000000360607220 */ /* 0x080fe20000400000 */
[----:B------:R-:W-:Y:S02]  /*5a00*/  HADD2.F32 R15, -RZ, R8.H1_H1 ;  /* 0x30000008ff0f7230 */ /* 0x000fe40000004100 */
        /* <DEDUP_REMOVED lines=9> */
[----:B------:R-:W-:-:S02]  /*5aa0*/  HADD2.F32 R13, -RZ, R10.H0_H0 ;  /* 0x2000000aff0d7230 */ /* 0x000fc40000004100 */
        /* <DEDUP_REMOVED lines=11> */
[----:B------:R-:W-:Y:S01]  /*5b60*/  F2FP.F16.F32.PACK_AB R97, R97, R98 ;  /* 0x000000626161723e */ /* 0x000fe200000000ff */
[----:B------:R-:W-:Y:S05]  /*5b70*/  WARPSYNC.ALL ;  /* 0x0000000000007948 */ /* 0x000fea0003800000 */
[----:B------:R-:W-:Y:S01]  /*5b80*/  F2FP.F16.F32.PACK_AB R98, R99, R100 ;  /* 0x000000646362723e */ /* 0x000fe200000000ff */
[----:B------:R-:W-:Y:S01]  /*5b90*/  BSSY B0, `(.L_x_70) ;  /* 0x0000016000007945 */ /* 0x000fe20003800000 */
[----:B------:R-:W-:-:S02]  /*5ba0*/  F2FP.F16.F32.PACK_AB R99, R20, R17 ;  /* 0x000000111463723e */ /* 0x000fc400000000ff */
[----:B------:R-:W-:Y:S02]  /*5bb0*/  F2FP.F16.F32.PACK_AB R12, R21, R12 ;  /* 0x0000000c150c723e */ /* 0x000fe400000000ff */
[----:B------:R-:W-:Y:S02]  /*5bc0*/  F2FP.F16.F32.PACK_AB R13, R89, R90 ;  /* 0x0000005a590d723e */ /* 0x000fe400000000ff */
[----:B------:R-:W-:Y:S02]  /*5bd0*/  F2FP.F16.F32.PACK_AB R14, R91, R14 ;  /* 0x0000000e5b0e723e */ /* 0x000fe400000000ff */
[----:B------:R-:W-:Y:S02]  /*5be0*/  F2FP.F16.F32.PACK_AB R15, R93, R94 ;  /* 0x0000005e5d0f723e */ /* 0x000fe400000000ff */
[----:B------:R-:W-:Y:S02]  /*5bf0*/  LEA R17, R152, UR50, 0x1 ;  /* 0x0000003298117c11 */ /* 0x000fe4000f8e08ff */
[----:B------:R-:W-:-:S03]  /*5c00*/  F2FP.F16.F32.PACK_AB R96, R95, R96 ;  /* 0x000000605f60723e */ /* 0x000fc600000000ff */
[----:B------:R1:W-:Y:S04]  /*5c10*/  STSM.16.MT88.4 [R17+0x30000], R12 ;  /* 0x0300000c11007844 */ /* 0x0003e80000004200 */
[----:B------:R1:W-:Y:S01]  /*5c20*/  STSM.16.MT88.4 [R17+0x30800], R96 ;  /* 0x0308006011007844 */ /* 0x0003e20000004200 */
[----:B------:R-:W-:Y:S01]  /*5c30*/  @!PT LDS RZ, [RZ] ;  /* 0x00000000fffff984 */ /* 0x000fe20000000800 */
[----:B------:R-:W-:Y:S01]  /*5c40*/  @!PT LDS RZ, [RZ] ;  /* 0x00000000fffff984 */ /* 0x000fe20000000800 */
[----:B------:R-:W-:Y:S01]  /*5c50*/  @!PT LDS RZ, [RZ] ;  /* 0x00000000fffff984 */ /* 0x000fe20000000800 */
[----:B------:R-:W-:Y:S01]  /*5c60*/  @!PT LDS RZ, [RZ] ;  /* 0x00000000fffff984 */ /* 0x000fe20000000800 */
[----:B------:R2:W-:Y:S06]  /*5c70*/  MEMBAR.ALL.CTA ;  /* 0x0000000000007992 */ /* 0x0005ec0000008000 */
[----:B--2---:R-:W2:Y:S02]  /*5c80*/  FENCE.VIEW.ASYNC.S ;  /* 0x00000000000073c6 */ /* 0x004ea40000000000 */
[----:B--2---:R-:W-:Y:S06]  /*5c90*/  BAR.SYNC.DEFER_BLOCKING 0x1, 0x80 ;  /* 0x0042000000007b1d */ /* 0x004fec0000010000 */
[----:B------:R-:W-:Y:S05]  /*5ca0*/  @!P2 BRA `(.L_x_71) ;  /* 0x000000000010a947 */ /* 0x000fea0003800000 */
[----:B------:R-:W-:-:S09]  /*5cb0*/  UIADD3 UR44, UR50, 0x30000, URZ ;  /* 0x00030000322c7890 */ /* 0x000fd2000fffe03f */
[----:B------:R2:W-:Y:S01]  /*5cc0*/  UTMASTG.2D [UR44], [UR36] ;  /* 0x0000002c240073b5 */ /* 0x0005e20008008000 */
[----:B------:R0:W-:Y:S01]  /*5cd0*/  UTMACMDFLUSH ;  /* 0x00000000000079b7 */ /* 0x0001e20000000000 */
[----:B--2---:R-:W-:-:S04]  /*5ce0*/  DEPBAR.LE SB0, 0x1 ;  /* 0x000080400000791a */ /* 0x004fc80000000000 */
.L_x_71:
[----:B------:R-:W-:Y:S05]  /*5cf0*/  BSYNC B0 ;  /* 0x0000000000007941 */ /* 0x000fea0003800000 */
.L_x_70:
[----:B------:R-:W-:Y:S06]  /*5d00*/  BAR.SYNC.DEFER_BLOCKING 0x1, 0x80 ;  /* 0x0042000000007b1d */ /* 0x000fec0000010000 */
[----:B------:R-:W-:Y:S05]  /*5d10*/  @!P0 BRA `(.L_x_72) ;  /* 0x0000000000048947 */ /* 0x000fea0003800000 */
[----:B------:R-:W-:Y:S01]  /*5d20*/  BPT.TRAP 0x1 ;  /* 0x000000040000795c */ /* 0x000fe20000300000 */
.L_x_72:
[----:B------:R-:W2:Y:S02]  /*5d30*/  SYNCS.PHASECHK.TRANS64.TRYWAIT P3, [UR50+0x344e8], R16 ;  /* 0x0344e810ff0075a7 */ /* 0x000ea40008060172 */
[----:B--2---:R-:W-:Y:S05]  /*5d40*/  @!P3 BRA `(.L_x_73) ;  /* 0x0000008c0084b947 */ /* 0x004fea0003800000 */
.L_x_281:
[----:B------:R-:W-:Y:S05]  /*5d50*/  @P1 WARPSYNC.ALL ;  /* 0x0000000000001948 */ /* 0x000fea0003800000 */
[----:B------:R-:W2:Y:S01]  /*5d60*/  @P1 LDSM.16.MT88.4 R4, [R17+0x31000] ;  /* 0x031000001104183b */ /* 0x000ea20000004200 */
[-C--:B-1----:R-:W-:Y:S01]  /*5d70*/  FMUL R13, R24, R3.reuse ;  /* 0x00000003180d7220 */ /* 0x082fe20000400000 */
[-C--:B------:R-:W-:Y:S01]  /*5d80*/  FMUL R25, R25, R3.reuse ;  /* 0x0000000319197220 */ /* 0x080fe20000400000 */
[-C--:B------:R-:W-:Y:S01]  /*5d90*/  FMUL R15, R26, R3.reuse ;  /* 0x000000031a0f7220 */ /* 0x080fe20000400000 */
[----:B------:R-:W1:Y:S01]  /*5da0*/  @P1 LDSM.16.MT88.4 R8, [R17+0x31800] ;  /* 0x031800001108183b */ /* 0x000e620000004200 */
[-C--:B------:R-:W-:Y:S01]  /*5db0*/  FMUL R27, R27, R3.reuse ;  /* 0x000000031b1b7220 */ /* 0x080fe20000400000 */
[-C--:B------:R-:W-:Y:S01]  /*5dc0*/  FMUL R19, R28, R3.reuse ;  /* 0x000000031c137220 */ /* 0x080fe20000400000 */
[-C--:B------:R-:W-:Y:S01]  /*5dd0*/  FMUL R29, R29, R3.reuse ;  /* 0x000000031d1d7220 */ /* 0x080fe20000400000 */
[-C--:B------:R-:W-:Y:S01]  /*5de0*/  FMUL R21, R30, R3.reuse ;  /* 0x000000031e157220 */ /* 0x080fe20000400000 */
[-C--:B------:R-:W-:Y:S01]  /*5df0*/  FMUL R31, R31, R3.reuse ;  /* 0x000000031f1f7220 */ /* 0x080fe20000400000 */
[-C--:B------:R-:W-:Y:S01]  /*5e00*/  FMUL R33, R33, R3.reuse ;  /* 0x0000000321217220 */ /* 0x080fe20000400000 */
[-C--:B------:R-:W-:Y:S01]  /*5e10*/  FMUL R35, R35, R3.reuse ;  /* 0x0000000323237220 */ /* 0x080fe20000400000 */
[-C--:B------:R-:W-:Y:S01]  /*5e20*/  FMUL R37, R37, R3.reuse ;  /* 0x0000000325257220 */ /* 0x080fe20000400000 */
[----:B------:R-:W-:Y:S01]  /*5e30*/  FMUL R39, R39, R3 ;  /* 0x0000000327277220 */ /* 0x000fe20000400000 */
[----:B------:R-:W-:Y:S05]  /*5e40*/  WARPSYNC.ALL ;  /* 0x0000000000007948 */ /* 0x000fea0003800000 */
[----:B------:R-:W-:Y:S01]  /*5e50*/  BSSY B0, `(.L_x_74) ;  /* 0x000003d000007945 */ /* 0x000fe20003800000 */
[----:B--2---:R-:W-:-:S02]  /*5e60*/  HADD2.F32 R12, -RZ, R4.H0_H0 ;  /* 0x20000004ff0c7230 */ /* 0x004fc40000004100 */
[----:B------:R-:W-:Y:S02]  /*5e70*/  HADD2.F32 R14, -RZ, R4.H1_H1 ;  /* 0x30000004ff0e7230 */ /* 0x000fe40000004100 */
[--C-:B------:R-:W-:Y:S02]  /*5e80*/  HADD2.F32 R18, -RZ, R5.reuse.H0_H0 ;  /* 0x20000005ff127230 */ /* 0x100fe40000004100 */
[-C--:B------:R-:W-:Y:S01]  /*5e90*/  FFMA R13, R12, R0.reuse, R13 ;  /* 0x000000000c0d7223 */ /* 0x080fe2000000000d */
[----:B------:R-:W-:Y:S02]  /*5ea0*/  HADD2.F32 R20, -RZ, R5.H1_H1 ;  /* 0x30000005ff147230 */ /* 0x000fe40000004100 */
[-C--:B------:R-:W-:Y:S01]  /*5eb0*/  FFMA R12, R14, R0.reuse, R25 ;  /* 0x000000000e0c7223 */ /* 0x080fe20000000019 */
[----:B------:R-:W-:Y:S02]  /*5ec0*/  HADD2.F32 R24, -RZ, R7.H0_H0 ;  /* 0x20000007ff187230 */ /* 0x000fe40000004100 */
[----:B------:R-:W-:Y:S01]  /*5ed0*/  FFMA R15, R18, R0, R15 ;  /* 0x00000000120f7223 */ /* 0x000fe2000000000f */
[----:B------:R-:W-:-:S02]  /*5ee0*/  HADD2.F32 R18, -RZ, R6.H0_H0 ;  /* 0x20000006ff127230 */ /* 0x000fc40000004100 */
[-C--:B------:R-:W-:Y:S01]  /*5ef0*/  FFMA R14, R20, R0.reuse, R27 ;  /* 0x00000000140e7223 */ /* 0x080fe2000000001b */
[----:B------:R-:W-:Y:S02]  /*5f00*/  HADD2.F32 R20, -RZ, R6.H1_H1 ;  /* 0x30000006ff147230 */ /* 0x000fe40000004100 */
[-C--:B------:R-:W-:Y:S01]  /*5f10*/  FFMA R21, R24, R0.reuse, R21 ;  /* 0x0000000018157223 */ /* 0x080fe20000000015 */
[----:B------:R-:W-:Y:S02]  /*5f20*/  HADD2.F32 R26, -RZ, R7.H1_H1 ;  /* 0x30000007ff1a7230 */ /* 0x000fe40000004100 */
[-C--:B------:R-:W-:Y:S01]  /*5f30*/  FFMA R19, R18, R0.reuse, R19 ;  /* 0x0000000012137223 */ /* 0x080fe20000000013 */
[--C-:B-1----:R-:W-:Y:S02]  /*5f40*/  HADD2.F32 R24, -RZ, R8.reuse.H0_H0 ;  /* 0x20000008ff187230 */ /* 0x102fe40000004100 */
[-C--:B------:R-:W-:Y:S01]  /*5f50*/  FFMA R18, R20, R0.reuse, R29 ;  /* 0x0000000014127223 */ /* 0x080fe2000000001d */
[----:B------:R-:W-:Y:S01]  /*5f60*/  FMUL R25, R32, R3 ;  /* 0x0000000320197220 */ /* 0x000fe20000400000 */
[----:B------:R-:W-:Y:S01]  /*5f70*/  FFMA R20, R26, R0, R31 ;  /* 0x000000001a147223 */ /* 0x000fe2000000001f */
[----:B------:R-:W-:-:S02]  /*5f80*/  HADD2.F32 R26, -RZ, R8.H1_H1 ;  /* 0x30000008ff1a7230 */ /* 0x000fc40000004100 */
[-C--:B------:R-:W-:Y:S01]  /*5f90*/  FMUL R27, R34, R3.reuse ;  /* 0x00000003221b7220 */ /* 0x080fe20000400000 */
[--C-:B------:R-:W-:Y:S02]  /*5fa0*/  HADD2.F32 R28, -RZ, R9.reuse.H0_H0 ;  /* 0x20000009ff1c7230 */ /* 0x100fe40000004100 */
[-C--:B------:R-:W-:Y:S01]  /*5fb0*/  FFMA R25, R24, R0.reuse, R25 ;  /* 0x0000000018197223 */ /* 0x080fe20000000019 */
[----:B------:R-:W-:Y:S02]  /*5fc0*/  HADD2.F32 R30, -RZ, R9.H1_H1 ;  /* 0x30000009ff1e7230 */ /* 0x000fe40000004100 */
[-C--:B------:R-:W-:Y:S01]  /*5fd0*/  FFMA R24, R26, R0.reuse, R33 ;  /* 0x000000001a187223 */ /* 0x080fe20000000021 */
[----:B------:R-:W-:Y:S01]  /*5fe0*/  FMUL R29, R36, R3 ;  /* 0x00000003241d7220 */ /* 0x000fe20000400000 */
[-C--:B------:R-:W-:Y:S01]  /*5ff0*/  FFMA R27, R28, R0.reuse, R27 ;  /* 0x000000001c1b7223 */ /* 0x080fe2000000001b */
[--C-:B------:R-:W-:Y:S02]  /*6000*/  HADD2.F32 R28, -RZ, R10.reuse.H0_H0 ;  /* 0x2000000aff1c7230 */ /* 0x100fe40000004100 */
[----:B------:R-:W-:Y:S01]  /*6010*/  FFMA R26, R30, R0, R35 ;  /* 0x000000001e1a7223 */ /* 0x000fe20000000023 */
[----:B------:R-:W-:-:S02]  /*6020*/  HADD2.F32 R30, -RZ, R10.H1_H1 ;  /* 0x3000000aff1e7230 */ /* 0x000fc40000004100 */
[----:B------:R-:W-:Y:S01]  /*6030*/  FMUL R31, R38, R3 ;  /* 0x00000003261f7220 */ /* 0x000fe20000400000 */
[--C-:B------:R-:W-:Y:S02]  /*6040*/  HADD2.F32 R32, -RZ, R11.reuse.H0_H0 ;  /* 0x2000000bff207230 */ /* 0x100fe40000004100 */
[-C--:B------:R-:W-:Y:S01]  /*6050*/  FFMA R29, R28, R0.reuse, R29 ;  /* 0x000000001c1d7223 */ /* 0x080fe2000000001d */
[----:B------:R-:W-:Y:S02]  /*6060*/  HADD2.F32 R34, -RZ, R11.H1_H1 ;  /* 0x3000000bff227230 */ /* 0x000fe40000004100 */
[-C--:B------:R-:W-:Y:S01]  /*6070*/  FFMA R28, R30, R0.reuse, R37 ;  /* 0x000000001e1c7223 */ /* 0x080fe20000000025 */
[----:B------:R-:W-:Y:S01]  /*6080*/  F2FP.F16.F32.PACK_AB R12, R12, R13 ;  /* 0x0000000d0c0c723e */ /* 0x000fe200000000ff */
[-C--:B------:R-:W-:Y:S01]  /*6090*/  FFMA R31, R32, R0.reuse, R31 ;  /* 0x00000000201f7223 */ /* 0x080fe2000000001f */
[----:B------:R-:W-:Y:S01]  /*60a0*/  F2FP.F16.F32.PACK_AB R13, R14, R15 ;  /* 0x0000000f0e0d723e */ /* 0x000fe200000000ff */
[----:B------:R-:W-:Y:S01]  /*60b0*/  FFMA R30, R34, R0, R39 ;  /* 0x00000000221e7223 */ /* 0x000fe20000000027 */
[----:B------:R-:W-:-:S02]  /*60c0*/  F2FP.F16.F32.PACK_AB R24, R24, R25 ;  /* 0x000000191818723e */ /* 0x000fc400000000ff */
[----:B------:R-:W-:Y:S02]  /*60d0*/  F2FP.F16.F32.PACK_AB R14, R18, R19 ;  /* 0x00000013120e723e */ /* 0x000fe400000000ff */
[----:B------:R-:W-:Y:S02]  /*60e0*/  F2FP.F16.F32.PACK_AB R15, R20, R21 ;  /* 0x00000015140f723e */ /* 0x000fe400000000ff */
[----:B------:R-:W-:Y:S02]  /*60f0*/  F2FP.F16.F32.PACK_AB R25, R26, R27 ;  /* 0x0000001b1a19723e */ /* 0x000fe400000000ff */
[----:B------:R-:W-:Y:S01]  /*6100*/  F2FP.F16.F32.PACK_AB R26, R28, R29 ;  /* 0x0000001d1c1a723e */ /* 0x000fe200000000ff */
[----:B------:R1:W-:Y:S01]  /*6110*/  STSM.16.MT88.4 [R17+0x31000], R12 ;  /* 0x0310000c11007844 */ /* 0x0003e20000004200 */
[----:B------:R-:W-:-:S05]  /*6120*/  F2FP.F16.F32.PACK_AB R27, R30, R31 ;  /* 0x0000001f1e1b723e */ /* 0x000fca00000000ff */
        /* <DEDUP_REMOVED lines=9> */
[----:B------:R-:W-:Y:S02]  /*61c0*/  UIADD3 UR5, UR45, 0x40, URZ ;  /* 0x000000402d057890 */ /* 0x000fe4000fffe03f */
[----:B------:R-:W-:Y:S01]  /*61d0*/  UIADD3 UR4, UR50, 0x31000, URZ ;  /* 0x0003100032047890 */ /* 0x000fe2000fffe03f */
[----:B------:R-:W-:-:S08]  /*61e0*/  UMOV UR6, UR46 ;  /* 0x0000002e00067c82 */ /* 0x000fd00008000000 */
[----:B------:R2:W-:Y:S01]  /*61f0*/  UTMASTG.2D [UR4], [UR36] ;  /* 0x00000004240073b5 */ /* 0x0005e20008008000 */
[----:B------:R0:W-:Y:S01]  /*6200*/  UTMACMDFLUSH ;  /* 0x00000000000079b7 */ /* 0x0001e20000000000 */
[----:B--2---:R-:W-:-:S04]  /*6210*/  DEPBAR.LE SB0, 0x1 ;  /* 0x000080400000791a */ /* 0x004fc80000000000 */
.L_x_75:
[----:B------:R-:W-:Y:S05]  /*6220*/  BSYNC B0 ;  /* 0x0000000000007941 */ /* 0x000fea0003800000 */
.L_x_74:
[----:B------:R-:W-:Y:S06]  /*6230*/  BAR.SYNC.DEFER_BLOCKING 0x1, 0x80 ;  /* 0x0042000000007b1d */ /* 0x000fec0000010000 */
[----:B------:R-:W-:Y:S05]  /*6240*/  @!P0 BRA `(.L_x_76) ;  /* 0x0000000000048947 */ /* 0x000fea0003800000 */
[----:B------:R-:W-:Y:S01]  /*6250*/  BPT.TRAP 0x1 ;  /* 0x000000040000795c */ /* 0x000fe20000300000 */
.L_x_76:
[----:B------:R-:W-:-:S04]  /*6260*/  UIADD3 UR4, UR50, 0x34500, URZ ;  /* 0x0003450032047890 */ /* 0x000fc8000fffe03f */
[----:B------:R-:W-:-:S09]  /*6270*/  UPRMT UR8, UR58, 0x654, UR4 ;  /* 0x000006543a087896 */ /* 0x000fd20008000004 */
[----:B------:R-:W-:Y:S01]  /*6280*/  SYNCS.ARRIVE.TRANS64.RED.A1T0 RZ, [UR8], RZ ;  /* 0x000000ffffff79a7 */ /* 0x000fe20008100408 */
[----:B------:R-:W-:Y:S05]  /*6290*/  @!P0 BRA `(.L_x_77) ;  /* 0x0000000000048947 */ /* 0x000fea0003800000 */
[----:B------:R-:W-:Y:S01]  /*62a0*/  BPT.TRAP 0x1 ;  /* 0x000000040000795c */ /* 0x000fe20000300000 */
.L_x_77:
[----:B------:R-:W2:Y:S02]  /*62b0*/  SYNCS.PHASECHK.TRANS64.TRYWAIT P3, [UR50+0x344f0], R16 ;  /* 0x0344f010ff0075a7 */ /* 0x000ea40008060172 */
[----:B--2---:R-:W-:Y:S05]  /*62c0*/  @!P3 BRA `(.L_x_78) ;  /* 0x00000088003cb947 */ /* 0x004fea0003800000 */
.L_x_282:
        /* <DEDUP_REMOVED lines=35> */
[----:B-1----:R-:W-:Y:S02]  /*6500*/  HADD2.F32 R24, -RZ, R8.H0_H0 ;  /* 0x20000008ff187230 */ /* 0x002fe40000004100 */
[----:B------:R-:W-:Y:S01]  /*6510*/  FFMA R18, R20, R0, R109 ;  /* 0x0000000014127223 */ /* 0x000fe2000000006d */
[----:B------:R-:W-:-:S02]  /*6520*/  HADD2.F32 R28, -RZ, R9.H0_H0 ;  /* 0x20000009ff1c7230 */ /* 0x000fc40000004100 */
[-C--:B------:R-:W-:Y:S01]  /*6530*/  FFMA R20, R26, R0.reuse, R111 ;  /* 0x000000001a147223 */ /* 0x080fe2000000006f */
[----:B------:R-:W-:Y:S02]  /*6540*/  HADD2.F32 R26, -RZ, R8.H1_H1 ;  /* 0x30000008ff1a7230 */ /* 0x000fe40000004100 */
        /* <DEDUP_REMOVED lines=37> */
.L_x_80:
[----:B------:R-:W-:Y:S05]  /*67a0*/  BSYNC B0 ;  /* 0x0000000000007941 */ /* 0x000fea0003800000 */
.L_x_79:
[----:B------:R-:W-:Y:S06]  /*67b0*/  BAR.SYNC.DEFER_BLOCKING 0x1, 0x80 ;  /* 0x0042000000007b1d */ /* 0x000fec0000010000 */
[----:B------:R-:W-:Y:S05]  /*67c0*/  @!P0 BRA `(.L_x_81) ;  /* 0x0000000000048947 */ /* 0x000fea0003800000 */
[----:B------:R-:W-:Y:S01]  /*67d0*/  BPT.TRAP 0x1 ;  /* 0x000000040000795c */ /* 0x000fe20000300000 */
.L_x_81:
[----:B------:R-:W-:-:S04]  /*67e0*/  UIADD3 UR4, UR50, 0x34508, URZ ;  /* 0x0003450832047890 */ /* 0x000fc8000fffe03f */
[----:B------:R-:W-:-:S09]  /*67f0*/  UPRMT UR9, UR58, 0x654, UR4 ;  /* 0x000006543a097896 */ /* 0x000fd20008000004 */
[----:B------:R-:W-:Y:S01]  /*6800*/  SYNCS.ARRIVE.TRANS64.RED.A1T0 RZ, [UR9], RZ ;  /* 0x000000ffffff79a7 */ /* 0x000fe20008100409 */
[----:B------:R-:W-:Y:S05]  /*6810*/  @!P0 BRA `(.L_x_82) ;  /* 0x0000000000048947 */ /* 0x000fea0003800000 */
[----:B------:R-:W-:Y:S01]  /*6820*/  BPT.TRAP 0x1 ;  /* 0x000000040000795c */ /* 0x000fe20000300000 */
.L_x_82:
[----:B------:R-:W2:Y:S02]  /*6830*/  SYNCS.PHASECHK.TRANS64.TRYWAIT P3, [UR50+0x344f8], R16 ;  /* 0x0344f810ff0075a7 */ /* 0x000ea40008060172 */
[----:B--2---:R-:W-:Y:S05]  /*6840*/  @!P3 BRA `(.L_x_83) ;  /* 0x0000008000f4b947 */ /* 0x004fea0003800000 */
.L_x_283:
        /* <DEDUP_REMOVED lines=58> */
[----:B------:R-:W-:Y:S01]  /*6bf0*/  F2FP.F16.F32.PACK_AB R33, R24, R27 ;  /* 0x0000001b1821723e */ /* 0x000fe200000000ff */
[----:B------:R1:W-:Y:S01]  /*6c00*/  STSM.16.MT88.4 [R17+0x33000], R12 ;  /* 0x0330000c11007844 */ /* 0x0003e20000004200 */
[----:B------:R-:W-:Y:S02]  /*6c10*/  F2FP.F16.F32.PACK_AB R34, R26, R29 ;  /* 0x0000001d1a22723e */ /* 0x000fe400000000ff */
        /* <DEDUP_REMOVED lines=11> */
[----:B------:R-:W-:Y:S02]  /*6cd0*/  UIADD3 UR5, UR45, 0x40, URZ ;  /* 0x000000402d057890 */ /* 0x000fe4000fffe03f */
[----:B------:R-:W-:-:S09]  /*6ce0*/  UIADD3 UR4, UR50, 0x33000, URZ ;  /* 0x0003300032047890 */ /* 0x000fd2000fffe03f */
[----:B------:R2:W-:Y:S01]  /*6cf0*/  UTMASTG.2D [UR4], [UR36] ;  /* 0x00000004240073b5 */ /* 0x0005e20008008000 */
[----:B------:R0:W-:Y:S01]  /*6d00*/  UTMACMDFLUSH ;  /* 0x00000000000079b7 */ /* 0x0001e20000000000 */
[----:B--2---:R-:W-:-:S04]  /*6d10*/  DEPBAR.LE SB0, 0x1 ;  /* 0x000080400000791a */ /* 0x004fc80000000000 */
.L_x_85:
[----:B------:R-:W-:Y:S05]  /*6d20*/  BSYNC B0 ;  /* 0x0000000000007941 */ /* 0x000fea0003800000 */
.L_x_84:
[----:B------:R-:W-:Y:S06]  /*6d30*/  BAR.SYNC.DEFER_BLOCKING 0x1, 0x80 ;  /* 0x0042000000007b1d */ /* 0x000fec0000010000 */
[----:B------:R-:W-:Y:S05]  /*6d40*/  @!P0 BRA `(.L_x_86) ;  /* 0x0000000000048947 */ /* 0x000fea0003800000 */
[----:B------:R-:W-:Y:S01]  /*6d50*/  BPT.TRAP 0x1 ;  /* 0x000000040000795c */ /* 0x000fe20000300000 */
.L_x_86:
[----:B------:R-:W-:-:S04]  /*6d60*/  UIADD3 UR4, UR50, 0x34510, URZ ;  /* 0x0003451032047890 */ /* 0x000fc8000fffe03f */
[----:B------:R-:W-:-:S09]  /*6d70*/  UPRMT UR10, UR58, 0x654, UR4 ;  /* 0x000006543a0a7896 */ /* 0x000fd20008000004 */
[----:B------:R-:W-:Y:S01]  /*6d80*/  SYNCS.ARRIVE.TRANS64.RED.A1T0 RZ, [UR10], RZ ;  /* 0x000000ffffff79a7 */ /* 0x000fe2000810040a */
[----:B------:R-:W-:Y:S05]  /*6d90*/  @!P0 BRA `(.L_x_87) ;  /* 0x0000000000048947 */ /* 0x000fea0003800000 */
[----:B------:R-:W-:Y:S01]  /*6da0*/  BPT.TRAP 0x1 ;  /* 0x000000040000795c */ /* 0x000fe20000300000 */
.L_x_87:
[----:B-1----:R-:W-:-:S05]  /*6db0*/  IMAD.MOV.U32 R12, RZ, RZ, 0x1 ;  /* 0x00000001ff0c7424 */ /* 0x002fca00078e00ff */
[----:B------:R-:W-:-:S04]  /*6dc0*/  SHF.L.U32 R12, R12, 0x1f, RZ ;  /* 0x0000001f0c0c7819 */ /* 0x000fc800000006ff */
[----:B------:R-:W1:Y:S02]  /*6dd0*/  SYNCS.PHASECHK.TRANS64.TRYWAIT P3, [UR50+0x344e0], R12 ;  /* 0x0344e00cff0075a7 */ /* 0x000e640008060172 */
[----:B-1----:R-:W-:Y:S05]  /*6de0*/  @!P3 BRA `(.L_x_88) ;  /* 0x0000007c00a4b947 */ /* 0x002fea0003800000 */
.L_x_284:
        /* <DEDUP_REMOVED lines=77> */
.L_x_90:
[----:B------:R-:W-:Y:S05]  /*72c0*/  BSYNC B0 ;  /* 0x0000000000007941 */ /* 0x000fea0003800000 */
.L_x_89:
[----:B------:R-:W-:Y:S06]  /*72d0*/  BAR.SYNC.DEFER_BLOCKING 0x1, 0x80 ;  /* 0x0042000000007b1d */ /* 0x000fec0000010000 */
[----:B------:R-:W-:Y:S05]  /*72e0*/  @!P0 BRA `(.L_x_91) ;  /* 0x0000000000048947 */ /* 0x000fea0003800000 */
[----:B------:R-:W-:Y:S01]  /*72f0*/  BPT.TRAP 0x1 ;  /* 0x000000040000795c */ /* 0x000fe20000300000 */
.L_x_91:
[----:B------:R-:W-:-:S04]  /*7300*/  UIADD3 UR7, UR50, 0x34518, URZ ;  /* 0x0003451832077890 */ /* 0x000fc8000fffe03f */
[----:B------:R-:W-:-:S09]  /*7310*/  UPRMT UR7, UR58, 0x654, UR7 ;  /* 0x000006543a077896 */ /* 0x000fd20008000007 */
[----:B------:R-:W-:Y:S01]  /*7320*/  SYNCS.ARRIVE.TRANS64.RED.A1T0 RZ, [UR7], RZ ;  /* 0x000000ffffff79a7 */ /* 0x000fe20008100407 */
[----:B------:R-:W-:Y:S05]  /*7330*/  @!P0 BRA `(.L_x_92) ;  /* 0x0000000000048947 */ /* 0x000fea0003800000 */
[----:B------:R-:W-:Y:S01]  /*7340*/  BPT.TRAP 0x1 ;  /* 0x000000040000795c */ /* 0x000fe20000300000 */
.L_x_92:
[----:B------:R-:W2:Y:S02]  /*7350*/  SYNCS.PHASECHK.TRANS64.TRYWAIT P3, [UR50+0x344e8], R12 ;  /* 0x0344e80cff0075a7 */ /* 0x000ea40008060172 */
[----:B--2---:R-:W-:Y:S05]  /*7360*/  @!P3 BRA `(.L_x_93) ;  /* 0x00000078005cb947 */ /* 0x004fea0003800000 */
.L_x_285:
[----:B------:R-:W-:Y:S05]  /*7370*/  @P1 WARPSYNC.ALL ;  /* 0x0000000000001948 */ /* 0x000fea0003800000 */
[----:B------:R-:W3:Y:S01]  /*7380*/  @P1 LDSM.16.MT88.4 R4, [R17+0x31000] ;  /* 0x031000001104183b */ /* 0x000ee20000004200 */
[-C--:B--2---:R-:W-:Y:S01]  /*7390*/  FMUL R13, R56, R3.reuse ;  /* 0x00000003380d7220 */ /* 0x084fe20000400000 */
[-C--:B------:R-:W-:Y:S01]  /*73a0*/  FMUL R57, R57, R3.reuse ;  /* 0x0000000339397220 */ /* 0x080fe20000400000 */
[-C--:B------:R-:W-:Y:S01]  /*73b0*/  FMUL R15, R58, R3.reuse ;  /* 0x000000033a0f7220 */ /* 0x080fe20000400000 */
[----:B------:R-:W2:Y:S01]  /*73c0*/  @P1 LDSM.16.MT88.4 R8, [R17+0x31800] ;  /* 0x031800001108183b */ /* 0x000ea20000004200 */
[-C--:B------:R-:W-:Y:S01]  /*73d0*/  FMUL R59, R59, R3.reuse ;  /* 0x000000033b3b7220 */ /* 0x080fe20000400000 */
[-C--:B------:R-:W-:Y:S01]  /*73e0*/  FMUL R19, R60, R3.reuse ;  /* 0x000000033c137220 */ /* 0x080fe20000400000 */
[-C--:B------:R-:W-:Y:S01]  /*73f0*/  FMUL R61, R61, R3.reuse ;  /* 0x000000033d3d7220 */ /* 0x080fe20000400000 */
[-C--:B------:R-:W-:Y:S01]  /*7400*/  FMUL R21, R62, R3.reuse ;  /* 0x000000033e157220 */ /* 0x080fe20000400000 */
[-C--:B------:R-:W-:Y:S01]  /*7410*/  FMUL R63, R63, R3.reuse ;  /* 0x000000033f3f7220 */ /* 0x080fe20000400000 */
[-C--:B-1----:R-:W-:Y:S01]  /*7420*/  FMUL R25, R64, R3.reuse ;  /* 0x0000000340197220 */ /* 0x082fe20000400000 */
        /* <DEDUP_REMOVED lines=9> */
[----:B---3--:R-:W-:-:S02]  /*74c0*/  HADD2.F32 R14, -RZ, R4.H0_H0 ;  /* 0x20000004ff0e7230 */ /* 0x008fc40000004100 */
        /* <DEDUP_REMOVED lines=13> */
[----:B--2---:R-:W-:Y:S02]  /*75a0*/  HADD2.F32 R24, -RZ, R8.H0_H0 ;  /* 0x20000008ff187230 */ /* 0x004fe40000004100 */
        /* <DEDUP_REMOVED lines=41> */
.L_x_95:
[----:B------:R-:W-:Y:S05]  /*7840*/  BSYNC B0 ;  /* 0x0000000000007941 */ /* 0x000fea0003800000 */
.L_x_94:
[----:B------:R-:W-:Y:S06]  /*7850*/  BAR.SYNC.DEFER_BLOCKING 0x1, 0x80 ;  /* 0x0042000000007b1d */ /* 0x000fec0000010000 */
[----:B------:R-:W-:Y:S05]  /*7860*/  @!P0 BRA `(.L_x_96) ;  /* 0x0000000000048947 */ /* 0x000fea0003800000 */
[----:B------:R-:W-:Y:S01]  /*7870*/  BPT.TRAP 0x1 ;  /* 0x000000040000795c */ /* 0x000fe20000300000 */
.L_x_96:
[----:B------:R-:W-:Y:S01]  /*7880*/  SYNCS.ARRIVE.TRANS64.RED.A1T0 RZ, [UR8], RZ ;  /* 0x000000ffffff79a7 */ /* 0x000fe20008100408 */
[----:B------:R-:W-:Y:S05]  /*7890*/  @!P0 BRA `(.L_x_97) ;  /* 0x0000000000048947 */ /* 0x000fea0003800000 */
[----:B------:R-:W-:Y:S01]  /*78a0*/  BPT.TRAP 0x1 ;  /* 0x000000040000795c */ /* 0x000fe20000300000 */
.L_x_97:
[----:B------:R-:W2:Y:S02]  /*78b0*/  SYNCS.PHASECHK.TRANS64.TRYWAIT P3, [UR50+0x344f0], R12 ;  /* 0x0344f00cff0075a7 */ /* 0x000ea40008060172 */
[----:B--2---:R-:W-:Y:S05]  /*78c0*/  @!P3 BRA `(.L_x_98) ;  /* 0x00000074001cb947 */ /* 0x004fea0003800000 */
.L_x_286:
[----:B------:R-:W-:Y:S05]  /*78d0*/  @P1 WARPSYNC.ALL ;  /* 0x0000000000001948 */ /* 0x000fea0003800000 */
[----:B------:R-:W3:Y:S01]  /*78e0*/  @P1 LDSM.16.MT88.4 R4, [R17+0x32000] ;  /* 0x032000001104183b */ /* 0x000ee20000004200 */
[-C--:B------:R-:W-:Y:S01]  /*78f0*/  FMUL R15, R138, R3.reuse ;  /* 0x000000038a0f7220 */ /* 0x080fe20000400000 */
[-C--:B------:R-:W-:Y:S01]  /*7900*/  FMUL R139, R139, R3.reuse ;  /* 0x000000038b8b7220 */ /* 0x080fe20000400000 */
[-C--:B------:R-:W-:Y:S01]  /*7910*/  FMUL R19, R140, R3.reuse ;  /* 0x000000038c137220 */ /* 0x080fe20000400000 */
[----:B------:R-:W4:Y:S01]  /*7920*/  @P1 LDSM.16.MT88.4 R8, [R17+0x32800] ;  /* 0x032800001108183b */ /* 0x000f220000004200 */
[-C--:B------:R-:W-:Y:S01]  /*7930*/  FMUL R141, R141, R3.reuse ;  /* 0x000000038d8d7220 */ /* 0x080fe20000400000 */
[-C--:B------:R-:W-:Y:S01]  /*7940*/  FMUL R21, R142, R3.reuse ;  /* 0x000000038e157220 */ /* 0x080fe20000400000 */
[-C--:B------:R-:W-:Y:S01]  /*7950*/  FMUL R143, R143, R3.reuse ;  /* 0x000000038f8f7220 */ /* 0x080fe20000400000 */
[-C--:B------:R-:W-:Y:S01]  /*7960*/  FMUL R145, R145, R3.reuse ;  /* 0x0000000391917220 */ /* 0x080fe20000400000 */
[-C--:B--2---:R-:W-:Y:S01]  /*7970*/  FMUL R13, R136, R3.reuse ;  /* 0x00000003880d7220 */ /* 0x084fe20000400000 */
        /* <DEDUP_REMOVED lines=16> */
[----:B----4-:R-:W-:Y:S02]  /*7a80*/  HADD2.F32 R28, -RZ, R8.H1_H1 ;  /* 0x30000008ff1c7230 */ /* 0x010fe40000004100 */
[----:B------:R-:W-:Y:S01]  /*7a90*/  FFMA R19, R20, R0, R19 ;  /* 0x0000000014137223 */ /* 0x000fe20000000013 */
[----:B------:R-:W-:-:S02]  /*7aa0*/  HADD2.F32 R20, -RZ, R7.H0_H0 ;  /* 0x20000007ff147230 */ /* 0x000fc40000004100 */
[-C--:B------:R-:W-:Y:S01]  /*7ab0*/  FFMA R18, R24, R0.reuse, R141 ;  /* 0x0000000018127223 */ /* 0x080fe2000000008d */
[----:B------:R-:W-:Y:S01]  /*7ac0*/  HADD2.F32 R24, -RZ, R7.H1_H1 ;  /* 0x30000007ff187230 */ /* 0x000fe20000004100 */
[----:B------:R-:W-:Y:S01]  /*7ad0*/  F2FP.F16.F32.PACK_AB R33, R16, R15 ;  /* 0x0000000f1021723e */ /* 0x000fe200000000ff */
[----:B------:R-:W-:Y:S02]  /*7ae0*/  HADD2.F32 R14, -RZ, R4.H0_H0 ;  /* 0x20000004ff0e7230 */ /* 0x000fe40000004100 */
[-C--:B------:R-:W-:Y:S01]  /*7af0*/  FFMA R21, R20, R0.reuse, R21 ;  /* 0x0000000014157223 */ /* 0x080fe20000000015 */
[----:B------:R-:W-:Y:S02]  /*7b00*/  HADD2.F32 R26, -RZ, R8.H0_H0 ;  /* 0x20000008ff1a7230 */ /* 0x000fe40000004100 */
[-C--:B------:R-:W-:Y:S01]  /*7b10*/  FFMA R20, R24, R0.reuse, R143 ;  /* 0x0000000018147223 */ /* 0x080fe2000000008f */
[----:B------:R-:W-:Y:S02]  /*7b20*/  HADD2.F32 R30, -RZ, R9.H0_H0 ;  /* 0x20000009ff1e7230 */ /* 0x000fe40000004100 */
[-C--:B------:R-:W-:Y:S01]  /*7b30*/  FFMA R24, R28, R0.reuse, R145 ;  /* 0x000000001c187223 */ /* 0x080fe20000000091 */
[-C--:B------:R-:W-:Y:S01]  /*7b40*/  FFMA R13, R14, R0.reuse, R13 ;  /* 0x000000000e0d7223 */ /* 0x080fe2000000000d */
[----:B------:R-:W-:Y:S01]  /*7b50*/  FFMA R25, R26, R0, R25 ;  /* 0x000000001a197223 */ /* 0x000fe20000000019 */
[----:B------:R-:W-:-:S02]  /*7b60*/  HADD2.F32 R28, -RZ, R10.H0_H0 ;  /* 0x2000000aff1c7230 */ /* 0x000fc40000004100 */
[-C--:B------:R-:W-:Y:S01]  /*7b70*/  FFMA R27, R30, R0.reuse, R27 ;  /* 0x000000001e1b7223 */ /* 0x080fe2000000001b */
[----:B------:R-:W-:Y:S01]  /*7b80*/  HADD2.F32 R14, -RZ, R4.H1_H1 ;  /* 0x30000004ff0e7230 */ /* 0x000fe20000004100 */
[----:B------:R-:W-:Y:S01]  /*7b90*/  F2FP.F16.F32.PACK_AB R35, R20, R21 ;  /* 0x000000151423723e */ /* 0x000fe200000000ff */
[----:B------:R-:W-:Y:S02]  /*7ba0*/  HADD2.F32 R26, -RZ, R9.H1_H1 ;  /* 0x30000009ff1a7230 */ /* 0x000fe40000004100 */
[-C--:B------:R-:W-:Y:S01]  /*7bb0*/  FFMA R29, R28, R0.reuse, R29 ;  /* 0x000000001c1d7223 */ /* 0x080fe2000000001d */
[----:B------:R-:W-:Y:S02]  /*7bc0*/  HADD2.F32 R30, -RZ, R10.H1_H1 ;  /* 0x3000000aff1e7230 */ /* 0x000fe40000004100 */
[-C--:B------:R-:W-:Y:S01]  /*7bd0*/  FFMA R14, R14, R0.reuse, R137 ;  /* 0x000000000e0e7223 */ /* 0x080fe20000000089 */
[--C-:B------:R-:W-:Y:S02]  /*7be0*/  HADD2.F32 R32, -RZ, R11.reuse.H0_H0 ;  /* 0x2000000bff207230 */ /* 0x100fe40000004100 */
[----:B------:R-:W-:Y:S01]  /*7bf0*/  FFMA R26, R26, R0, R147 ;  /* 0x000000001a1a7223 */ /* 0x000fe20000000093 */
[----:B------:R-:W-:-:S02]  /*7c00*/  HADD2.F32 R34, -RZ, R11.H1_H1 ;  /* 0x3000000bff227230 */ /* 0x000fc40000004100 */
[-C--:B------:R-:W-:Y:S01]  /*7c10*/  FFMA R28, R30, R0.reuse, R149 ;  /* 0x000000001e1c7223 */ /* 0x080fe20000000095 */
[----:B------:R-:W-:Y:S01]  /*7c20*/  F2FP.F16.F32.PACK_AB R24, R24, R25 ;  /* 0x000000191818723e */ /* 0x000fe200000000ff */
[-C--:B------:R-:W-:Y:S01]  /*7c30*/  FFMA R31, R32, R0.reuse, R31 ;  /* 0x00000000201f7223 */ /* 0x080fe2000000001f */
[----:B------:R-:W-:Y:S01]  /*7c40*/  F2FP.F16.F32.PACK_AB R32, R14, R13 ;  /* 0x0000000d0e20723e */ /* 0x000fe200000000ff */
[----:B------:R-:W-:Y:S01]  /*7c50*/  FFMA R30, R34, R0, R151 ;  /* 0x00000000221e7223 */ /* 0x000fe20000000097 */
        /* <DEDUP_REMOVED lines=20> */
.L_x_100:
[----:B------:R-:W-:Y:S05]  /*7da0*/  BSYNC B0 ;  /* 0x0000000000007941 */ /* 0x000fea0003800000 */
.L_x_99:
[----:B------:R-:W-:Y:S06]  /*7db0*/  BAR.SYNC.DEFER_BLOCKING 0x1, 0x80 ;  /* 0x0042000000007b1d */ /* 0x000fec0000010000 */
[----:B------:R-:W-:Y:S05]  /*7dc0*/  @!P0 BRA `(.L_x_101) ;  /* 0x0000000000048947 */ /* 0x000fea0003800000 */
[----:B------:R-:W-:Y:S01]  /*7dd0*/  BPT.TRAP 0x1 ;  /* 0x000000040000795c */ /* 0x000fe20000300000 */
.L_x_101:
[----:B------:R-:W-:Y:S01]  /*7de0*/  SYNCS.ARRIVE.TRANS64.RED.A1T0 RZ, [UR9], RZ ;  /* 0x000000ffffff79a7 */ /* 0x000fe20008100409 */
[----:B------:R-:W-:Y:S05]  /*7df0*/  @!P0 BRA `(.L_x_102) ;  /* 0x0000000000048947 */ /* 0x000fea0003800000 */
[----:B------:R-:W-:Y:S01]  /*7e00*/  BPT.TRAP 0x1 ;  /* 0x000000040000795c */ /* 0x000fe20000300000 */
.L_x_102:
[----:B------:R-:W2:Y:S02]  /*7e10*/  SYNCS.PHASECHK.TRANS64.TRYWAIT P3, [UR50+0x344f8], R12 ;  /* 0x0344f80cff0075a7 */ /* 0x000ea40008060172 */
[----:B--2---:R-:W-:Y:S05]  /*7e20*/  @!P3 BRA `(.L_x_103) ;  /* 0x0000006c00dcb947 */ /* 0x004fea0003800000 */
.L_x_287:
[----:B------:R-:W-:Y:S05]  /*7e30*/  @P1 WARPSYNC.ALL ;  /* 0x0000000000001948 */ /* 0x000fea0003800000 */
[----:B------:R-:W3:Y:S01]  /*7e40*/  @P1 LDSM.16.MT88.4 R4, [R17+0x33000] ;  /* 0x033000001104183b */ /* 0x000ee20000004200 */
[-C--:B------:R-:W-:Y:S01]  /*7e50*/  FMUL R72, R72, R3.reuse ;  /* 0x0000000348487220 */ /* 0x080fe20000400000 */
[-C--:B--2---:R-:W-:Y:S01]  /*7e60*/  FMUL R12, R73, R3.reuse ;  /* 0x00000003490c7220 */ /* 0x084fe20000400000 */
[-C--:B------:R-:W-:Y:S01]  /*7e70*/  FMUL R74, R74, R3.reuse ;  /* 0x000000034a4a7220 */ /* 0x080fe20000400000 */
[----:B------:R-:W2:Y:S01]  /*7e80*/  @P1 LDSM.16.MT88.4 R8, [R17+0x33800] ;  /* 0x033800001108183b */ /* 0x000ea20000004200 */
        /* <DEDUP_REMOVED lines=17> */
[----:B------:R-:W-:Y:S02]  /*7fa0*/  HADD2.F32 R25, -RZ, R7.H0_H0 ;  /* 0x20000007ff197230 */ /* 0x000fe40000004100 */
[-C--:B------:R-:W-:Y:S01]  /*7fb0*/  FFMA R15, R15, R0.reuse, R74 ;  /* 0x000000000f0f7223 */ /* 0x080fe2000000004a */
[--C-:B------:R-:W-:Y:S02]  /*7fc0*/  HADD2.F32 R3, -RZ, R4.reuse.H0_H0 ;  /* 0x20000004ff037230 */ /* 0x100fe40000004100 */
[-C--:B------:R-:W-:Y:S01]  /*7fd0*/  FFMA R14, R5, R0.reuse, R14 ;  /* 0x00000000050e7223 */ /* 0x080fe2000000000e */
[----:B------:R-:W-:Y:S02]  /*7fe0*/  HADD2.F32 R13, -RZ, R4.H1_H1 ;  /* 0x30000004ff0d7230 */ /* 0x000fe40000004100 */
        /* <DEDUP_REMOVED lines=11> */
[--C-:B------:R-:W-:Y:S02]  /*80a0*/  HADD2.F32 R27, -RZ, R8.reuse.H0_H0 ;  /* 0x20000008ff1b7230 */ /* 0x100fe40000004100 */
[-C--:B------:R-:W-:Y:S01]  /*80b0*/  FFMA R31, R31, R0.reuse, R82 ;  /* 0x000000001f1f7223 */ /* 0x080fe20000000052 */
[----:B------:R-:W-:Y:S02]  /*80c0*/  HADD2.F32 R29, -RZ, R8.H1_H1 ;  /* 0x30000008ff1d7230 */ /* 0x000fe40000004100 */
        /* <DEDUP_REMOVED lines=35> */
.L_x_105:
[----:B------:R-:W-:Y:S05]  /*8300*/  BSYNC B0 ;  /* 0x0000000000007941 */ /* 0x000fea0003800000 */
.L_x_104:
[----:B------:R-:W-:Y:S06]  /*8310*/  BAR.SYNC.DEFER_BLOCKING 0x1, 0x80 ;  /* 0x0042000000007b1d */ /* 0x000fec0000010000 */
[----:B------:R-:W-:Y:S05]  /*8320*/  @!P0 BRA `(.L_x_106) ;  /* 0x0000000000048947 */ /* 0x000fea0003800000 */
[----:B------:R-:W-:Y:S01]  /*8330*/  BPT.TRAP 0x1 ;  /* 0x000000040000795c */ /* 0x000fe20000300000 */
.L_x_106:
[----:B------:R-:W-:Y:S01]  /*8340*/  UISETP.NE.AND UP0, UPT, UR54, 0x3, UPT ;  /* 0x000000033600788c */ /* 0x000fe2000bf05270 */
[----:B------:R-:W-:Y:S05]  /*8350*/  SYNCS.ARRIVE.TRANS64.RED.A1T0 RZ, [UR10], RZ ;  /* 0x000000ffffff79a7 */ /* 0x000fea000810040a */
[----:B------:R-:W-:-:S13]  /*8360*/  PLOP3.LUT P1, PT, PT, PT, UP0, 0x80, 0x0 ;  /* 0x000000000000781c */ /* 0x000fda0003f2f008 */
[----:B------:R-:W-:Y:S05]  /*8370*/  @!P1 BRA `(.L_x_107) ;  /* 0x0000000000049947 */ /* 0x000fea0003800000 */
[----:B------:R-:W-:Y:S01]  /*8380*/  BPT.TRAP 0x1 ;  /* 0x000000040000795c */ /* 0x000fe20000300000 */
.L_x_107:
[----:B------:R-:W-:Y:S02]  /*8390*/  R2UR UR4, R2 ;  /* 0x00000000020472ca */ /* 0x000fe400000e0000 */
[----:B------:R-:W-:Y:S02]  /*83a0*/  SHF.L.U32 R0, R154, 0x1f, RZ ;  /* 0x0000001f9a007819 */ /* 0x000fe400000006ff */
[----:B------:R-:W-:-:S09]  /*83b0*/  LEA R19, R2, UR50, 0x4 ;  /* 0x0000003202137c11 */ /* 0x000fd2000f8e20ff */
[----:B------:R-:W-:-:S09]  /*83c0*/  ULEA UR4, UR4, UR50, 0x3 ;  /* 0x0000003204047291 */ /* 0x000fd2000f8e183f */
[----:B------:R-:W2:Y:S02]  /*83d0*/  SYNCS.PHASECHK.TRANS64.TRYWAIT P2, [UR4+0x34400], R0 ;  /* 0x03440000ff0075a7 */ /* 0x000ea40008040144 */
[----:B--2---:R-:W-:Y:S05]  /*83e0*/  @!P2 BRA `(.L_x_108) ;  /* 0x000000680084a947 */ /* 0x004fea0003800000 */
.L_x_288:
[----:B-1----:R-:W1:Y:S01]  /*83f0*/  LDS.128 R16, [R19+0x34550] ;  /* 0x0345500013107984 */ /* 0x002e620000000c00 */
[----:B------:R-:W-:Y:S01]  /*8400*/  @!PT LDS RZ, [RZ] ;  /* 0x00000000fffff984 */ /* 0x000fe20000000800 */
[----:B------:R-:W-:Y:S01]  /*8410*/  @!PT LDS RZ, [RZ] ;  /* 0x00000000fffff984 */ /* 0x000fe20000000800 */
[----:B------:R-:W-:Y:S01]  /*8420*/  @!PT LDS RZ, [RZ] ;  /* 0x00000000fffff984 */ /* 0x000fe20000000800 */
[----:B------:R-:W-:Y:S01]  /*8430*/  @!PT LDS RZ, [RZ] ;  /* 0x00000000fffff984 */ /* 0x000fe20000000800 */
[----:B------:R3:W-:Y:S06]  /*8440*/  MEMBAR.ALL.CTA ;  /* 0x0000000000007992 */ /* 0x0007ec0000008000 */
[----:B---3--:R-:W3:Y:S01]  /*8450*/  FENCE.VIEW.ASYNC.S ;  /* 0x00000000000073c6 */ /* 0x008ee20000000000 */
[----:B------:R-:W-:Y:S05]  /*8460*/  @!P1 BRA `(.L_x_109) ;  /* 0x0000000000049947 */ /* 0x000fea0003800000 */
[----:B------:R-:W-:Y:S01]  /*8470*/  BPT.TRAP 0x1 ;  /* 0x000000040000795c */ /* 0x000fe20000300000 */
.L_x_109:
[----:B------:R-:W-:Y:S01]  /*8480*/  UIADD3 UR4, UR4, 0x34440, URZ ;  /* 0x0003444004047890 */ /* 0x000fe2000fffe03f */
[----:B-1----:R-:W-:Y:S01]  /*8490*/  ISETP.NE.AND P3, PT, R19, RZ, PT ;  /* 0x000000ff1300720c */ /* 0x002fe20003f65270 */
[----:B------:R-:W-:Y:S02]  /*84a0*/  VIADD R2, R2, 0x1 ;  /* 0x0000000102027836 */ /* 0x000fe40000000000 */
[----:B------:R-:W-:Y:S01]  /*84b0*/  UPRMT UR4, UR58, 0x654, UR4 ;  /* 0x000006543a047896 */ /* 0x000fe20008000004 */
[----:B------:R-:W-:Y:S02]  /*84c0*/  IMAD.MOV.U32 R19, RZ, RZ, RZ ;  /* 0x000000ffff137224 */ /* 0x000fe400078e00ff */
[----:B------:R-:W-:-:S04]  /*84d0*/  ISETP.NE.AND P2, PT, R2, 0x8, PT ;  /* 0x000000080200780c */ /* 0x000fc80003f45270 */
[----:B--2---:R-:W-:Y:S02]  /*84e0*/  SEL R3, RZ, 0x1, P2 ;  /* 0x00000001ff037807 */ /* 0x004fe40001000000 */
[----:B---3--:R-:W-:Y:S01]  /*84f0*/  SYNCS.ARRIVE.TRANS64.RED.A1T0 RZ, [UR4], RZ ;  /* 0x000000ffffff79a7 */ /* 0x008fe20008100404 */
[----:B------:R-:W-:Y:S02]  /*8500*/  SEL R2, R2, RZ, P2 ;  /* 0x000000ff02027207 */ /* 0x000fe40001000000 */
[----:B------:R-:W-:Y:S01]  /*8510*/  LOP3.LUT R154, R154, R3, RZ, 0x3c, !PT ;  /* 0x000000039a9a7212 */ /* 0x000fe200078e3cff */
[----:B------:R-:W-:Y:S06]  /*8520*/  @!P3 BRA `(.L_x_110) ;  /* 0x0000000000b4b947 */ /* 0x000fec0003800000 */
[----:B------:R-:W1:Y:S02]  /*8530*/  LDC.64 R4, c[0x0][0x290] ;  /* 0x0000a400ff047b82 */ /* 0x000e640000000a00 */
[----:B-1----:R-:W-:-:S06]  /*8540*/  IMAD.WIDE R4, R18, 0xc, R4 ;  /* 0x0000000c12047825 */ /* 0x002fcc00078e0204 */
[----:B------:R-:W2:Y:S02]  /*8550*/  LDG.E R4, desc[UR38][R4.64+0x8] ;  /* 0x0000082604047981 */ /* 0x000ea4000c1e1900 */
[----:B--2---:R-:W-:-:S13]  /*8560*/  R2UR UR4, R4 ;  /* 0x00000000040472ca */ /* 0x004fda00000e0000 */
[----:B------:R-:W-:-:S04]  /*8570*/  UIADD3 UR4, UR4, 0x7f, URZ ;  /* 0x0000007f04047890 */ /* 0x000fc8000fffe03f */
[----:B------:R-:W-:-:S04]  /*8580*/  USHF.R.S32.HI UR5, URZ, 0x1f, UR4 ;  /* 0x0000001f3f057899 */ /* 0x000fc80008011404 */
[----:B------:R-:W-:-:S04]  /*8590*/  ULEA.HI UR5, UR5, UR4, URZ, 0x7 ;  /* 0x0000000405057291 */ /* 0x000fc8000f8f383f */
[----:B------:R-:W-:-:S04]  /*85a0*/  USHF.R.S32.HI UR5, URZ, 0x7, UR5 ;  /* 0x000000073f057899 */ /* 0x000fc80008011405 */
[----:B------:R-:W-:Y:S02]  /*85b0*/  UIADD3 UR40, UR40, UR5, URZ ;  /* 0x0000000528287290 */ /* 0x000fe4000fffe03f */
[----:B------:R-:W-:Y:S02]  /*85c0*/  UISETP.GE.U32.AND UP1, UPT, UR5, 0x6, UPT ;  /* 0x000000060500788c */ /* 0x000fe4000bf26070 */
[----:B------:R-:W-:-:S04]  /*85d0*/  UISETP.GT.U32.AND UP0, UPT, UR40, 0x5, UPT ;  /* 0x000000052800788c */ /* 0x000fc8000bf04070 */
[----:B------:R-:W-:-:S04]  /*85e0*/  UISETP.LT.U32.AND UP0, UPT, UR5, 0x6, UP0 ;  /* 0x000000060500788c */ /* 0x000fc80008701070 */
[----:B------:R-:W-:Y:S02]  /*85f0*/  USEL UR6, URZ, 0x1, !UP0 ;  /* 0x000000013f067887 */ /* 0x000fe4000c000000 */
[----:B------:R-:W-:Y:S02]  /*8600*/  @UP1 UIMAD.WIDE.U32 UR4, UR40, -0x55555555, URZ ;  /* 0xaaaaaaab280418a5 */ /* 0x000fe4000f8e003f */
[----:B------:R-:W-:Y:S02]  /*8610*/  ULOP3.LUT UR41, UR41, UR6, URZ, 0x3c, !UPT ;  /* 0x0000000629297292 */ /* 0x000fe4000f8e3c3f */
[----:B------:R-:W-:-:S04]  /*8620*/  @UP1 USHF.R.U32.HI UR4, URZ, 0x2, UR5 ;  /* 0x000000023f041899 */ /* 0x000fc80008011605 */
[----:B------:R-:W-:Y:S01]  /*8630*/  @UP1 ULOP3.LUT UR41, UR41, 0x1, UR4, 0x78, !UPT ;  /* 0x0000000129291892 */ /* 0x000fe2000f8e7804 */
[----:B------:R-:W-:Y:S11]  /*8640*/  @!P1 BRA `(.L_x_111) ;  /* 0x0000000000049947 */ /* 0x000ff60003800000 */
[----:B------:R-:W-:Y:S01]  /*8650*/  BPT.TRAP 0x1 ;  /* 0x000000040000795c */ /* 0x000fe20000300000 */
.L_x_111:
[----:B------:R-:W-:Y:S02]  /*8660*/  R2UR UR4, R2 ;  /* 0x00000000020472ca */ /* 0x000fe400000e0000 */
[----:B------:R-:W-:Y:S02]  /*8670*/  SHF.L.U32 R3, R154, 0x1f, RZ ;  /* 0x0000001f9a037819 */ /* 0x000fe400000006ff */
[----:B------:R-:W-:-:S09]  /*8680*/  LEA R0, R2, UR50, 0x4 ;  /* 0x0000003202007c11 */ /* 0x000fd2000f8e20ff */
[----:B------:R-:W-:-:S09]  /*8690*/  ULEA UR4, UR4, UR50, 0x3 ;  /* 0x0000003204047291 */ /* 0x000fd2000f8e183f */
[----:B------:R-:W1:Y:S02]  /*86a0*/  SYNCS.PHASECHK.TRANS64.TRYWAIT P2, [UR4+0x34400], R3 ;  /* 0x03440003ff0075a7 */ /* 0x000e640008040144 */
[----:B-1----:R-:W-:Y:S05]  /*86b0*/  @!P2 BRA `(.L_x_112) ;  /* 0x0000006400e8a947 */ /* 0x002fea0003800000 */
.L_x_289:
[----:B------:R2:W3:Y:S01]  /*86c0*/  LDS.128 R16, [R0+0x34550] ;  /* 0x0345500000107984 */ /* 0x0004e20000000c00 */
[----:B------:R-:W-:Y:S01]  /*86d0*/  @!PT LDS RZ, [RZ] ;  /* 0x00000000fffff984 */ /* 0x000fe20000000800 */
[----:B------:R-:W-:Y:S01]  /*86e0*/  @!PT LDS RZ, [RZ] ;  /* 0x00000000fffff984 */ /* 0x000fe20000000800 */
[----:B------:R-:W-:Y:S01]  /*86f0*/  @!PT LDS RZ, [RZ] ;  /* 0x00000000fffff984 */ /* 0x000fe20000000800 */
[----:B------:R-:W-:Y:S01]  /*8700*/  @!PT LDS RZ, [RZ] ;  /* 0x00000000fffff984 */ /* 0x000fe20000000800 */
[----:B------:R4:W-:Y:S06]  /*8710*/  MEMBAR.ALL.CTA ;  /* 0x0000000000007992 */ /* 0x0009ec0000008000 */
[----:B----4-:R-:W4:Y:S01]  /*8720*/  FENCE.VIEW.ASYNC.S ;  /* 0x00000000000073c6 */ /* 0x010f220000000000 */
[----:B--2---:R-:W-:Y:S05]  /*8730*/  @!P1 BRA `(.L_x_113) ;  /* 0x0000000000049947 */ /* 0x004fea0003800000 */
[----:B------:R-:W-:Y:S01]  /*8740*/  BPT.TRAP 0x1 ;  /* 0x000000040000795c */ /* 0x000fe20000300000 */
.L_x_113:
[----:B------:R-:W-:Y:S01]  /*8750*/  UIADD3 UR4, UR4, 0x34440, URZ ;  /* 0x0003444004047890 */ /* 0x000fe2000fffe03f */
[----:B------:R-:W-:-:S03]  /*8760*/  VIADD R2, R2, 0x1 ;  /* 0x0000000102027836 */ /* 0x000fc60000000000 */
[----:B------:R-:W-:Y:S02]  /*8770*/  UPRMT UR4, UR58, 0x654, UR4 ;  /* 0x000006543a047896 */ /* 0x000fe40008000004 */
[----:B------:R-:W-:-:S04]  /*8780*/  ISETP.NE.AND P1, PT, R2, 0x8, PT ;  /* 0x000000080200780c */ /* 0x000fc80003f25270 */
[----:B-1----:R-:W-:Y:S02]  /*8790*/  SEL R3, RZ, 0x1, P1 ;  /* 0x00000001ff037807 */ /* 0x002fe40000800000 */
[----:B------:R-:W-:Y:S01]  /*87a0*/  SEL R2, R2, RZ, P1 ;  /* 0x000000ff02027207 */ /* 0x000fe20000800000 */
[----:B----4-:R-:W-:Y:S01]  /*87b0*/  SYNCS.ARRIVE.TRANS64.RED.A1T0 RZ, [UR4], RZ ;  /* 0x000000ffffff79a7 */ /* 0x010fe20008100404 */
[----:B------:R-:W-:Y:S01]  /*87c0*/  UIMAD.WIDE.U32 UR4, UR40, -0x55555555, URZ ;  /* 0xaaaaaaab280478a5 */ /* 0x000fe2000f8e003f */
[----:B------:R-:W-:-:S03]  /*87d0*/  LOP3.LUT R154, R154, R3, RZ, 0x3c, !PT ;  /* 0x000000039a9a7212 */ /* 0x000fc600078e3cff */
[----:B------:R-:W-:-:S04]  /*87e0*/  USHF.R.U32.HI UR4, URZ, 0x2, UR5 ;  /* 0x000000023f047899 */ /* 0x000fc80008011605 */
[----:B------:R-:W-:-:S12]  /*87f0*/  UIMAD UR40, UR4, -0x6, UR40 ;  /* 0xfffffffa042878a4 */ /* 0x000fd8000f8e0228 */
.L_x_110:
[----:B---3--:R-:W-:Y:S02]  /*8800*/  ISETP.NE.AND P1, PT, R19, RZ, PT ;  /* 0x000000ff1300720c */ /* 0x008fe40003f25270 */
[CC--:B------:R-:W-:Y:S02]  /*8810*/  ISETP.NE.AND P2, PT, R155.reuse, R18.reuse, PT ;  /* 0x000000129b00720c */ /* 0x0c0fe40003f45270 */
[----:B------:R-:W-:-:S13]  /*8820*/  ISETP.EQ.OR P3, PT, R155, R18, !P1 ;  /* 0x000000129b00720c */ /* 0x000fda0004f62670 */
[----:B------:R-:W-:Y:S05]  /*8830*/  @P3 BRA `(.L_x_114) ;  /* 0x0000000000fc3947 */ /* 0x000fea0003800000 */
[----:B------:R-:W-:-:S13]  /*8840*/  ISETP.NE.AND P3, PT, RZ, UR47, PT ;  /* 0x0000002fff007c0c */ /* 0x000fda000bf65270 */
[----:B------:R-:W-:Y:S05]  /*8850*/  @P3 BRA `(.L_x_114) ;  /* 0x0000000000f43947 */ /* 0x000fea0003800000 */
[----:B------:R-:W1:Y:S01]  /*8860*/  S2R R0, SR_LANEID ;  /* 0x0000000000007919 */ /* 0x000e620000000000 */
[----:B------:R-:W-:Y:S01]  /*8870*/  ELECT P3, URZ, PT ;  /* 0x00000000003f782f */ /* 0x000fe20003860000 */
[----:B------:R-:W-:Y:S01]  /*8880*/  BSSY B0, `(.L_x_115) ;  /* 0x000002f000007945 */ /* 0x000fe20003800000 */
[----:B-1----:R-:W-:-:S11]  /*8890*/  IMAD.SHL.U32 R20, R0, 0x4, RZ ;  /* 0x0000000400147824 */ /* 0x002fd600078e00ff */
[----:B------:R-:W-:Y:S05]  /*88a0*/  @!P3 BRA `(.L_x_116) ;  /* 0x0000000000b0b947 */ /* 0x000fea0003800000 */
[C---:B------:R-:W-:Y:S01]  /*88b0*/  IMAD.SHL.U32 R0, R18.reuse, 0x8, RZ ;  /* 0x0000000812007824 */ /* 0x040fe200078e00ff */
[----:B------:R-:W-:Y:S01]  /*88c0*/  SHF.R.S32.HI R3, RZ, 0x1f, R18 ;  /* 0x0000001fff037819 */ /* 0x000fe20000011412 */
[----:B------:R-:W-:Y:S01]  /*88d0*/  ULDC.64 UR4, c[0x0][0x820] ;  /* 0x0002080000047ab9 */ /* 0x000fe20000000a00 */
[----:B------:R-:W1:Y:S02]  /*88e0*/  LDC.64 R4, c[0x0][0x290] ;  /* 0x0000a400ff047b82 */ /* 0x000e640000000a00 */
[----:B------:R-:W-:Y:S02]  /*88f0*/  SHF.L.U64.HI R3, R18, 0x3, R3 ;  /* 0x0000000312037819 */ /* 0x000fe40000010203 */
[----:B------:R-:W-:-:S04]  /*8900*/  IADD3 R6, P3, R0, UR4, RZ ;  /* 0x0000000400067c10 */ /* 0x000fc8000ff7e0ff */
[----:B------:R-:W-:Y:S01]  /*8910*/  IADD3.X R7, R3, UR5, RZ, P3, !PT ;  /* 0x0000000503077c10 */ /* 0x000fe20009ffe4ff */
[----:B------:R-:W-:-:S05]  /*8920*/  ULDC.64 UR4, c[0x0][0x818] ;  /* 0x0002060000047ab9 */ /* 0x000fca0000000a00 */
[----:B------:R-:W2:Y:S01]  /*8930*/  LDG.E.64 R6, desc[UR38][R6.64] ;  /* 0x0000002606067981 */ /* 0x000ea2000c1e1b00 */
[----:B-1----:R-:W-:Y:S01]  /*8940*/  IMAD.WIDE R8, R18, 0xc, R4 ;  /* 0x0000000c12087825 */ /* 0x002fe200078e0204 */
[----:B------:R-:W-:Y:S02]  /*8950*/  IADD3 R4, P3, R0, UR4, RZ ;  /* 0x0000000400047c10 */ /* 0x000fe4000ff7e0ff */
[----:B------:R-:W1:Y:S02]  /*8960*/  LDS R0, [UR52+0x1c] ;  /* 0x00001c34ff007984 */ /* 0x000e640008000800 */
[----:B------:R-:W-:Y:S02]  /*8970*/  IADD3.X R5, R3, UR5, RZ, P3, !PT ;  /* 0x0000000503057c10 */ /* 0x000fe40009ffe4ff */
[----:B------:R-:W3:Y:S04]  /*8980*/  LDG.E R14, desc[UR38][R8.64] ;  /* 0x00000026080e7981 */ /* 0x000ee8000c1e1900 */
[----:B------:R3:W4:Y:S04]  /*8990*/  LDG.E R15, desc[UR38][R8.64+0x4] ;  /* 0x00000426080f7981 */ /* 0x000728000c1e1900 */
[----:B------:R-:W5:Y:S01]  /*89a0*/  LDG.E.64 R4, desc[UR38][R4.64] ;  /* 0x0000002604047981 */ /* 0x000f62000c1e1b00 */
[----:B------:R-:W-:Y:S01]  /*89b0*/  IMAD.U32 R12, RZ, RZ, UR52 ;  /* 0x00000034ff0c7e24 */ /* 0x000fe2000f8e00ff */
[----:B------:R-:W-:-:S02]  /*89c0*/  CS2R R10, SRZ ;  /* 0x00000000000a7805 */ /* 0x000fc4000001ff00 */
[----:B------:R-:W-:Y:S02]  /*89d0*/  STS [UR52+0x30], RZ ;  /* 0x000030ffff007988 */ /* 0x000fe40008000834 */
[----:B------:R-:W-:-:S05]  /*89e0*/  SHF.R.U64 R12, R12, 0x4, RZ ;  /* 0x000000040c0c7819 */ /* 0x000fca00000012ff */
[----:B------:R-:W-:Y:S04]  /*89f0*/  STS [UR52+0x10], R12 ;  /* 0x0000100cff007988 */ /* 0x000fe80008000834 */
[----:B------:R-:W-:Y:S01]  /*8a00*/  STS [UR52+0x14], R12 ;  /* 0x0000140cff007988 */ /* 0x000fe20008000834 */
[C---:B--2---:R-:W-:Y:S02]  /*8a10*/  SHF.L.U64.HI R3, R6.reuse, 0x1, R7 ;  /* 0x0000000106037819 */ /* 0x044fe40000010207 */
[----:B------:R-:W-:Y:S02]  /*8a20*/  SHF.L.U32 R6, R6, 0x1, RZ ;  /* 0x0000000106067819 */ /* 0x000fe400000006ff */
[----:B------:R-:W-:-:S04]  /*8a30*/  LOP3.LUT R7, R3, 0x1fffffff, RZ, 0xc0, !PT ;  /* 0x1fffffff03077812 */ /* 0x000fc800078ec0ff */
[----:B------:R-:W-:-:S04]  /*8a40*/  SHF.R.U32.HI R3, RZ, 0x4, R7 ;  /* 0x00000004ff037819 */ /* 0x000fc80000011607 */
[----:B-1----:R-:W-:-:S05]  /*8a50*/  LOP3.LUT R0, R0, 0xf, R3, 0xb8, !PT ;  /* 0x0000000f00007812 */ /* 0x002fca00078eb803 */
[----:B------:R1:W-:Y:S01]  /*8a60*/  STS [UR52+0x1c], R0 ;  /* 0x00001c00ff007988 */ /* 0x0003e20008000834 */
[----:B---3--:R-:W-:-:S03]  /*8a70*/  VIADD R8, R14, 0xffffffff ;  /* 0xffffffff0e087836 */ /* 0x008fc60000000000 */
[----:B------:R-:W2:Y:S01]  /*8a80*/  LDS R3, [UR52+0x1c] ;  /* 0x00001c34ff037984 */ /* 0x000ea20008000800 */
[----:B----4-:R-:W-:Y:S01]  /*8a90*/  VIADD R9, R15, 0xffffffff ;  /* 0xffffffff0f097836 */ /* 0x010fe20000000000 */
[----:B-1----:R-:W-:Y:S02]  /*8aa0*/  LOP3.LUT R0, R6, 0xfffffffe, RZ, 0xc0, !PT ;  /* 0xfffffffe06007812 */ /* 0x002fe400078ec0ff */
[----:B-----5:R-:W-:Y:S04]  /*8ab0*/  STS.64 [UR52], R4 ;  /* 0x00000004ff007988 */ /* 0x020fe80008000a34 */
[----:B------:R-:W-:Y:S01]  /*8ac0*/  STS.128 [UR52+0x20], R8 ;  /* 0x00002008ff007988 */ /* 0x000fe20008000c34 */
[----:B--2---:R-:W-:-:S05]  /*8ad0*/  LOP3.LUT R3, R3, 0xf0, RZ, 0xb8, !PT ;  /* 0x000000f003037812 */ /* 0x004fca00078eb8ff */
[----:B------:R1:W-:Y:S04]  /*8ae0*/  STS [UR52+0x1c], R3 ;  /* 0x00001c03ff007988 */ /* 0x0003e80008000834 */
[----:B------:R-:W2:Y:S01]  /*8af0*/  LDS R13, [UR52+0x1c] ;  /* 0x00001c34ff0d7984 */ /* 0x000ea20008000800 */
[----:B-1----:R-:W-:-:S05]  /*8b00*/  SHF.R.U64 R3, R0, 0x4, R7 ;  /* 0x0000000400037819 */ /* 0x002fca0000001207 */
[----:B------:R-:W-:Y:S01]  /*8b10*/  STS [UR52+0xc], R3 ;  /* 0x00000c03ff007988 */ /* 0x000fe20008000834 */
[----:B--2---:R-:W-:-:S05]  /*8b20*/  LOP3.LUT R13, R13, 0xf00, RZ, 0xb8, !PT ;  /* 0x00000f000d0d7812 */ /* 0x004fca00078eb8ff */
[----:B------:R-:W-:Y:S04]  /*8b30*/  STS.64 [UR52+0x18], R12 ;  /* 0x0000180cff007988 */ /* 0x000fe80008000a34 */
[----:B------:R-:W1:Y:S02]  /*8b40*/  LDS R19, [UR52+0x1c] ;  /* 0x00001c34ff137984 */ /* 0x000e640008000800 */
[----:B-1----:R-:W-:-:S05]  /*8b50*/  LOP3.LUT R0, R19, 0xf000, RZ, 0xb8, !PT ;  /* 0x0000f00013007812 */ /* 0x002fca00078eb8ff */
[----:B------:R1:W-:Y:S02]  /*8b60*/  STS [UR52+0x1c], R0 ;  /* 0x00001c00ff007988 */ /* 0x0003e40008000834 */
.L_x_116:
[----:B------:R-:W-:Y:S05]  /*8b70*/  BSYNC B0 ;  /* 0x0000000000007941 */ /* 0x000fea0003800000 */
.L_x_115:
[----:B------:R-:W-:Y:S01]  /*8b80*/  NOP ;  /* 0x0000000000007918 */ /* 0x000fe20000000000 */
[----:B------:R2:W3:Y:S01]  /*8b90*/  LDS R3, [R20+UR52] ;  /* 0x0000003414037984 */ /* 0x0004e20008000800 */
[----:B------:R-:W-:Y:S02]  /*8ba0*/  ELECT P3, URZ, PT ;  /* 0x00000000003f782f */ /* 0x000fe40003860000 */
[----:B------:R-:W-:Y:S01]  /*8bb0*/  IADD3 R4, P4, R20, UR36, RZ ;  /* 0x0000002414047c10 */ /* 0x000fe2000ff9e0ff */
[----:B------:R-:W-:Y:S04]  /*8bc0*/  BSSY B0, `(.L_x_117) ;  /* 0x0000005000007945 */ /* 0x000fe80003800000 */
[----:B------:R-:W-:-:S06]  /*8bd0*/  IMAD.X R5, RZ, RZ, UR37, P4 ;  /* 0x00000025ff057e24 */ /* 0x000fcc000a0e06ff */
[----:B--2---:R-:W-:Y:S05]  /*8be0*/  @!P3 BRA `(.L_x_118) ;  /* 0x000000000008b947 */ /* 0x004fea0003800000 */
[----:B------:R0:W-:Y:S01]  /*8bf0*/  UTMACMDFLUSH ;  /* 0x00000000000079b7 */ /* 0x0001e20000000000 */
[----:B------:R-:W-:-:S04]  /*8c00*/  DEPBAR.LE SB0, 0x0 ;  /* 0x000080000000791a */ /* 0x000fc80000000000 */
.L_x_118:
[----:B------:R-:W-:Y:S05]  /*8c10*/  BSYNC B0 ;  /* 0x0000000000007941 */ /* 0x000fea0003800000 */
.L_x_117:
[----:B---3--:R2:W5:Y:S02]  /*8c20*/  ATOMG.E.EXCH.STRONG.GPU PT, RZ, [R4], R3 ;  /* 0x0000000304ff73a8 */ /* 0x00856400041ee100 */
.L_x_114:
[----:B------:R-:W-:-:S04]  /*8c30*/  DEPBAR.LE SB0, 0x0 ;  /* 0x000080000000791a */ /* 0x000fc80000000000 */
[----:B------:R-:W-:Y:S05]  /*8c40*/  @!P0 BRA `(.L_x_119) ;  /* 0x0000000000048947 */ /* 0x000fea0003800000 */
[----:B------:R-:W-:Y:S01]  /*8c50*/  BPT.TRAP 0x1 ;  /* 0x000000040000795c */ /* 0x000fe20000300000 */
.L_x_119:
[----:B-1----:R-:W-:Y:S01]  /*8c60*/  IMAD.U32 R0, RZ, RZ, UR55 ;  /* 0x00000037ff007e24 */ /* 0x002fe2000f8e00ff */
[----:B-----5:R-:W-:Y:S01]  /*8c70*/  SYNCS.ARRIVE.TRANS64.RED.A1T0 RZ, [UR7], RZ ;  /* 0x000000ffffff79a7 */ /* 0x020fe20008100407 */
[----:B------:R-:W-:Y:S02]  /*8c80*/  LOP3.LUT R156, R156, 0x1, RZ, 0x3c, !PT ;  /* 0x000000019c9c7812 */ /* 0x000fe400078e3cff */
[----:B------:R1:W-:Y:S02]  /*8c90*/  SYNCS.ARRIVE.TRANS64.A1T0 RZ, [R0+UR51], RZ ;  /* 0x000000ff00ff79a7 */ /* 0x0003e40008100033 */
[----:B-1----:R-:W-:Y:S01]  /*8ca0*/  SEL R0, RZ, 0x1, !P2 ;  /* 0x00000001ff007807 */ /* 0x002fe20005000000 */
[----:B------:R-:W-:Y:S06]  /*8cb0*/  @P1 BRA `(.L_x_120) ;  /* 0xffffffb000741947 */ /* 0x000fec000383ffff */
[----:B------:R-:W-:Y:S05]  /*8cc0*/  EXIT ;  /* 0x000000000000794d */ /* 0x000fea0003800000 */
.L_x_27:
[----:B------:R-:W-:-:S08]  /*8cd0*/  NOP ;  /* 0x0000000000007918 */ /* 0x000fd00000000000 */
[----:B-----5:R-:W1:-:S00]  /*8ce0*/  USETMAXREG.DEALLOC.CTAPOOL 0x28 ;  /* 0x00000028000079c8 */ /* 0x020e4000080e0500 */
[----:B------:R-:W-:-:S06]  /*8cf0*/  UISETP.NE.AND UP1, UPT, UR47, 0x3, UPT ;  /* 0x000000032f00788c */ /* 0x000fcc000bf25270 */
[----:B------:R-:W-:-:S13]  /*8d00*/  PLOP3.LUT P1, PT, PT, PT, UP1, 0x80, 0x0 ;  /* 0x000000000000781c */ /* 0x000fda0003f2f018 */
[----:B-1----:R-:W-:Y:S05]  /*8d10*/  @!P1 BRA `(.L_x_121) ;  /* 0x0000003800149947 */ /* 0x002fea0003800000 */
[----:B------:R-:W-:-:S13]  /*8d20*/  ISETP.NE.AND P0, PT, RZ, UR47, PT ;  /* 0x0000002fff007c0c */ /* 0x000fda000bf05270 */
[----:B------:R-:W-:Y:S05]  /*8d30*/  @!P0 BRA `(.L_x_122) ;  /* 0x0000001c00088947 */ /* 0x000fea0003800000 */
[----:B------:R-:W-:-:S06]  /*8d40*/  UISETP.NE.AND UP0, UPT, UR47, 0x2, UPT ;  /* 0x000000022f00788c */ /* 0x000fcc000bf05270 */
[----:B------:R-:W-:-:S13]  /*8d50*/  PLOP3.LUT P0, PT, PT, PT, UP0, 0x80, 0x0 ;  /* 0x000000000000781c */ /* 0x000fda0003f0f008 */
[----:B---3--:R-:W-:Y:S05]  /*8d60*/  @P0 EXIT ;  /* 0x000000000000094d */ /* 0x008fea0003800000 */
[----:B------:R-:W1:Y:S01]  /*8d70*/  S2UR UR4, SR_CTAID.Y ;  /* 0x00000000000479c3 */ /* 0x000e620000002600 */
[----:B------:R-:W-:Y:S01]  /*8d80*/  ELECT P0, URZ, PT ;  /* 0x00000000003f782f */ /* 0x000fe20003800000 */
[----:B------:R-:W-:Y:S01]  /*8d90*/  BSSY B0, `(.L_x_123) ;  /* 0x000001d000007945 */ /* 0x000fe20003800000 */
[----:B-1----:R-:W-:-:S11]  /*8da0*/  UIMAD UR4, UR4, UR60, UR53 ;  /* 0x0000003c040472a4 */ /* 0x002fd6000f8e0235 */
[----:B------:R-:W-:Y:S05]  /*8db0*/  @!P0 BRA `(.L_x_124) ;  /* 0x0000000000688947 */ /* 0x000fea0003800000 */
[----:B------:R-:W1:Y:S01]  /*8dc0*/  LDC.64 R4, c[0x0][0x600] ;  /* 0x00018000ff047b82 */ /* 0x000e620000000a00 */
[----:B------:R-:W-:Y:S02]  /*8dd0*/  UMOV UR5, 0x400 ;  /* 0x0000040000057882 */ /* 0x000fe40000000000 */
[----:B------:R-:W-:-:S05]  /*8de0*/  ULEA UR5, UR42, UR5, 0x18 ;  /* 0x000000052a057291 */ /* 0x000fca000f8ec03f */
[----:B------:R-:W1:Y:S08]  /*8df0*/  LDC.64 R6, c[0x0][0x608] ;  /* 0x00018200ff067b82 */ /* 0x000e700000000a00 */
[----:B------:R-:W2:Y:S08]  /*8e00*/  LDC.64 R32, c[0x0][0x610] ;  /* 0x00018400ff207b82 */ /* 0x000eb00000000a00 */
[----:B------:R-:W2:Y:S01]  /*8e10*/  LDC.64 R34, c[0x0][0x618] ;  /* 0x00018600ff227b82 */ /* 0x000ea20000000a00 */
[----:B-1----:R1:W-:Y:S07]  /*8e20*/  STS.128 [UR5+0x34700], R4 ;  /* 0x03470004ff007988 */ /* 0x0023ee0008000c05 */
[----:B------:R-:W3:Y:S08]  /*8e30*/  LDC.64 R28, c[0x0][0x620] ;  /* 0x00018800ff1c7b82 */ /* 0x000ef00000000a00 */
[----:B------:R-:W3:Y:S01]  /*8e40*/  LDC.64 R30, c[0x0][0x628] ;  /* 0x00018a00ff1e7b82 */ /* 0x000ee20000000a00 */
[----:B--2---:R2:W-:Y:S07]  /*8e50*/  STS.128 [UR5+0x34710], R32 ;  /* 0x03471020ff007988 */ /* 0x0045ee0008000c05 */
[----:B------:R-:W4:Y:S08]  /*8e60*/  LDC.64 R24, c[0x0][0x630] ;  /* 0x00018c00ff187b82 */ /* 0x000f300000000a00 */
[----:B------:R-:W4:Y:S08]  /*8e70*/  LDC.64 R26, c[0x0][0x638] ;  /* 0x00018e00ff1a7b82 */ /* 0x000f300000000a00 */
[----:B------:R-:W5:Y:S01]  /*8e80*/  LDC.64 R20, c[0x0][0x640] ;  /* 0x00019000ff147b82 */ /* 0x000f620000000a00 */
[----:B---3--:R2:W-:Y:S07]  /*8e90*/  STS.128 [UR5+0x34720], R28 ;  /* 0x0347201cff007988 */ /* 0x0085ee0008000c05 */
[----:B------:R-:W5:Y:S08]  /*8ea0*/  LDC.64 R22, c[0x0][0x648] ;  /* 0x00019200ff167b82 */ /* 0x000f700000000a00 */
[----:B------:R-:W3:Y:S01]  /*8eb0*/  LDC.64 R12, c[0x0][0x650] ;  /* 0x00019400ff0c7b82 */ /* 0x000ee20000000a00 */
[----:B----4-:R2:W-:Y:S07]  /*8ec0*/  STS.128 [UR5+0x34730], R24 ;  /* 0x03473018ff007988 */ /* 0x0105ee0008000c05 */
[----:B------:R-:W3:Y:S08]  /*8ed0*/  LDC.64 R14, c[0x0][0x658] ;  /* 0x00019600ff0e7b82 */ /* 0x000ef00000000a00 */
[----:B------:R-:W4:Y:S01]  /*8ee0*/  LDC.64 R8, c[0x0][0x660] ;  /* 0x00019800ff087b82 */ /* 0x000f220000000a00 */
[----:B-----5:R2:W-:Y:S07]  /*8ef0*/  STS.128 [UR5+0x34740], R20 ;  /* 0x03474014ff007988 */ /* 0x0205ee0008000c05 */
[----:B------:R-:W4:Y:S08]  /*8f00*/  LDC.64 R10, c[0x0][0x668] ;  /* 0x00019a00ff0a7b82 */ /* 0x000f300000000a00 */
[----:B-1----:R-:W1:Y:S01]  /*8f10*/  LDC.64 R4, c[0x0][0x670] ;  /* 0x00019c00ff047b82 */ /* 0x002e620000000a00 */
[----:B---3--:R2:W-:Y:S07]  /*8f20*/  STS.128 [UR5+0x34750], R12 ;  /* 0x0347500cff007988 */ /* 0x0085ee0008000c05 */
[----:B------:R-:W1:Y:S01]  /*8f30*/  LDC.64 R6, c[0x0][0x678] ;  /* 0x00019e00ff067b82 */ /* 0x000e620000000a00 */
[----:B----4-:R2:W-:Y:S04]  /*8f40*/  STS.128 [UR5+0x34760], R8 ;  /* 0x03476008ff007988 */ /* 0x0105e80008000c05 */
[----:B-1----:R2:W-:Y:S02]  /*8f50*/  STS.128 [UR5+0x34770], R4 ;  /* 0x03477004ff007988 */ /* 0x0025e40008000c05 */
.L_x_124:
[----:B------:R-:W-:Y:S05]  /*8f60*/  BSYNC B0 ;  /* 0x0000000000007941 */ /* 0x000fea0003800000 */
.L_x_123:
[----:B------:R-:W-:Y:S01]  /*8f70*/  ELECT P0, URZ, PT ;  /* 0x00000000003f782f */ /* 0x000fe20003800000 */
[----:B------:R-:W-:Y:S01]  /*8f80*/  NOP ;  /* 0x0000000000007918 */ /* 0x000fe20000000000 */
[----:B------:R-:W-:Y:S01]  /*8f90*/  ULDC UR6, c[0x0][0x884] ;  /* 0x0002210000067ab9 */ /* 0x000fe20000000800 */
[----:B------:R-:W-:Y:S01]  /*8fa0*/  BSSY B0, `(.L_x_125) ;  /* 0x0000035000007945 */ /* 0x000fe20003800000 */
[----:B------:R-:W-:-:S03]  /*8fb0*/  ULEA UR6, UR6, UR4, 0x1 ;  /* 0x0000000406067291 */ /* 0x000fc6000f8e083f */
[----:B------:R-:W-:Y:S02]  /*8fc0*/  ULDC.64 UR4, c[0x0][0x800] ;  /* 0x0002000000047ab9 */ /* 0x000fe40000000a00 */
[----:B------:R-:W-:-:S04]  /*8fd0*/  UIMAD.WIDE UR4, UR6, 0x80, UR4 ;  /* 0x00000080060478a5 */ /* 0x000fc8000f8e0204 */
[----:B------:R-:W-:Y:S08]  /*8fe0*/  @!P0 BRA `(.L_x_126) ;  /* 0x0000000000c08947 */ /* 0x000ff00003800000 */
[----:B------:R-:W-:Y:S01]  /*8ff0*/  ULDC.64 UR6, c[0x0][0x808] ;  /* 0x0002020000067ab9 */ /* 0x000fe20000000a00 */
[----:B------:R-:W-:Y:S01]  /*9000*/  ULDC.64 UR8, c[0x0][0x810] ;  /* 0x0002040000087ab9 */ /* 0x000fe20000000a00 */
[----:B------:R-:W-:Y:S02]  /*9010*/  ISETP.NE.U32.AND P0, PT, RZ, UR6, PT ;  /* 0x00000006ff007c0c */ /* 0x000fe4000bf05070 */
[----:B------:R-:W-:Y:S02]  /*9020*/  ISETP.NE.U32.AND P1, PT, RZ, UR8, PT ;  /* 0x00000008ff007c0c */ /* 0x000fe4000bf25070 */
[----:B------:R-:W-:Y:S02]  /*9030*/  ISETP.NE.AND.EX P0, PT, RZ, UR7, PT, P0 ;  /* 0x00000007ff007c0c */ /* 0x000fe4000bf05300 */
[----:B------:R-:W-:-:S11]  /*9040*/  ISETP.NE.AND.EX P1, PT, RZ, UR9, PT, P1 ;  /* 0x00000009ff007c0c */ /* 0x000fd6000bf25310 */
[----:B------:R-:W-:Y:S05]  /*9050*/  @!P0 BRA `(.L_x_127) ;  /* 0x0000000000188947 */ /* 0x000fea0003800000 */
[----:B--2---:R-:W1:Y:S02]  /*9060*/  LDC.64 R4, c[0x0][0x808] ;  /* 0x00020200ff047b82 */ /* 0x004e640000000a00 */
[----:B-1----:R-:W-:-:S06]  /*9070*/  IMAD.WIDE R4, R18, 0x8, R4 ;  /* 0x0000000812047825 */ /* 0x002fcc00078e0204 */
[----:B------:R-:W2:Y:S01]  /*9080*/  LDG.E.64 R4, desc[UR38][R4.64] ;  /* 0x0000002604047981 */ /* 0x000ea2000c1e1b00 */
[----:B------:R-:W-:Y:S02]  /*9090*/  UMOV UR6, 0x400 ;  /* 0x0000040000067882 */ /* 0x000fe40000000000 */
[----:B------:R-:W-:-:S09]  /*90a0*/  ULEA UR6, UR42, UR6, 0x18 ;  /* 0x000000062a067291 */ /* 0x000fd2000f8ec03f */
[----:B--2---:R1:W-:Y:S03]  /*90b0*/  STS.64 [UR6+0x34700], R4 ;  /* 0x03470004ff007988 */ /* 0x0043e60008000a06 */
.L_x_127:
[----:B------:R-:W-:Y:S05]  /*90c0*/  @!P1 BRA `(.L_x_126) ;  /* 0x0000000000889947 */ /* 0x000fea0003800000 */
[----:B-12---:R-:W1:Y:S02]  /*90d0*/  LDC.64 R4, c[0x0][0x810] ;  /* 0x00020400ff047b82 */ /* 0x006e640000000a00 */
[----:B-1----:R-:W-:-:S06]  /*90e0*/  IMAD.WIDE R4, R18, 0x8, R4 ;  /* 0x0000000812047825 */ /* 0x002fcc00078e0204 */
[----:B------:R-:W2:Y:S01]  /*90f0*/  LDG.E.64 R4, desc[UR38][R4.64] ;  /* 0x0000002604047981 */ /* 0x000ea2000c1e1b00 */
[----:B------:R-:W-:Y:S02]  /*9100*/  UMOV UR6, 0x400 ;  /* 0x0000040000067882 */ /* 0x000fe40000000000 */
[----:B------:R-:W-:-:S04]  /*9110*/  ULEA UR6, UR42, UR6, 0x18 ;  /* 0x000000062a067291 */ /* 0x000fc8000f8ec03f */
[----:B------:R-:W-:-:S05]  /*9120*/  UIADD3 UR7, UR6, 0x34700, URZ ;  /* 0x0003470006077890 */ /* 0x000fca000fffe03f */
[----:B------:R-:W1:Y:S01]  /*9130*/  LDS R6, [UR6+0x3471c] ;  /* 0x03471c06ff067984 */ /* 0x000e620008000800 */
[----:B------:R-:W-:-:S03]  /*9140*/  IMAD.U32 R8, RZ, RZ, UR7 ;  /* 0x00000007ff087e24 */ /* 0x000fc6000f8e00ff */
[----:B------:R-:W-:Y:S02]  /*9150*/  STS [UR6+0x34730], RZ ;  /* 0x034730ffff007988 */ /* 0x000fe40008000806 */
[----:B------:R-:W-:-:S05]  /*9160*/  SHF.R.U64 R8, R8, 0x4, RZ ;  /* 0x0000000408087819 */ /* 0x000fca00000012ff */
[----:B------:R-:W-:Y:S04]  /*9170*/  STS [UR6+0x34710], R8 ;  /* 0x03471008ff007988 */ /* 0x000fe80008000806 */
[----:B------:R-:W-:Y:S01]  /*9180*/  STS [UR6+0x34714], R8 ;  /* 0x03471408ff007988 */ /* 0x000fe20008000806 */
[C---:B--2---:R-:W-:Y:S01]  /*9190*/  SHF.L.U64.HI R10, R4.reuse, 0x1, R5 ;  /* 0x00000001040a7819 */ /* 0x044fe20000010205 */
[----:B------:R-:W-:Y:S02]  /*91a0*/  IMAD.SHL.U32 R11, R4, 0x2, RZ ;  /* 0x00000002040b7824 */ /* 0x000fe400078e00ff */
[----:B------:R-:W-:Y:S01]  /*91b0*/  VIADD R5, R3, 0xffffffff ;  /* 0xffffffff03057836 */ /* 0x000fe20000000000 */
[----:B------:R-:W-:Y:S01]  /*91c0*/  LOP3.LUT R10, R10, 0x1fffffff, RZ, 0xc0, !PT ;  /* 0x1fffffff0a0a7812 */ /* 0x000fe200078ec0ff */
[----:B------:R-:W-:Y:S01]  /*91d0*/  VIADD R4, R0, 0xffffffff ;  /* 0xffffffff00047836 */ /* 0x000fe20000000000 */
[----:B------:R-:W-:-:S02]  /*91e0*/  LOP3.LUT R3, R11, 0xfffffffe, RZ, 0xc0, !PT ;  /* 0xfffffffe0b037812 */ /* 0x000fc400078ec0ff */
[--C-:B------:R-:W-:Y:S02]  /*91f0*/  SHF.R.U32.HI R7, RZ, 0x4, R10.reuse ;  /* 0x00000004ff077819 */ /* 0x100fe4000001160a */
[----:B------:R-:W-:Y:S02]  /*9200*/  SHF.R.U64 R3, R3, 0x4, R10 ;  /* 0x0000000403037819 */ /* 0x000fe4000000120a */
[----:B-1----:R-:W-:-:S03]  /*9210*/  LOP3.LUT R6, R6, 0xf, R7, 0xb8, !PT ;  /* 0x0000000f06067812 */ /* 0x002fc600078eb807 */
[----:B------:R-:W-:Y:S04]  /*9220*/  STS [UR6+0x3470c], R3 ;  /* 0x03470c03ff007988 */ /* 0x000fe80008000806 */
[----:B------:R-:W-:Y:S04]  /*9230*/  STS [UR6+0x3471c], R6 ;  /* 0x03471c06ff007988 */ /* 0x000fe80008000806 */
[----:B------:R-:W1:Y:S02]  /*9240*/  LDS R7, [UR6+0x3471c] ;  /* 0x03471c06ff077984 */ /* 0x000e640008000800 */
[----:B-1----:R-:W-:-:S05]  /*9250*/  LOP3.LUT R7, R7, 0xf0, RZ, 0xb8, !PT ;  /* 0x000000f007077812 */ /* 0x002fca00078eb8ff */
[----:B------:R1:W-:Y:S04]  /*9260*/  STS [UR6+0x3471c], R7 ;  /* 0x03471c07ff007988 */ /* 0x0003e80008000806 */
[----:B------:R-:W2:Y:S01]  /*9270*/  LDS R9, [UR6+0x3471c] ;  /* 0x03471c06ff097984 */ /* 0x000ea20008000800 */
[----:B-1----:R-:W-:-:S05]  /*9280*/  CS2R R6, SRZ ;  /* 0x0000000000067805 */ /* 0x002fca000001ff00 */
[----:B------:R-:W-:Y:S01]  /*9290*/  STS.128 [UR6+0x34720], R4 ;  /* 0x03472004ff007988 */ /* 0x000fe20008000c06 */
[----:B--2---:R-:W-:-:S05]  /*92a0*/  LOP3.LUT R9, R9, 0xf00, RZ, 0xb8, !PT ;  /* 0x00000f0009097812 */ /* 0x004fca00078eb8ff */
[----:B------:R-:W-:Y:S04]  /*92b0*/  STS.64 [UR6+0x34718], R8 ;  /* 0x03471808ff007988 */ /* 0x000fe80008000a06 */
[----:B------:R-:W1:Y:S02]  /*92c0*/  LDS R12, [UR6+0x3471c] ;  /* 0x03471c06ff0c7984 */ /* 0x000e640008000800 */
[----:B-1----:R-:W-:-:S05]  /*92d0*/  LOP3.LUT R0, R12, 0xf000, RZ, 0xb8, !PT ;  /* 0x0000f0000c007812 */ /* 0x002fca00078eb8ff */
[----:B------:R3:W-:Y:S02]  /*92e0*/  STS [UR6+0x3471c], R0 ;  /* 0x03471c00ff007988 */ /* 0x0007e40008000806 */
.L_x_126:
[----:B------:R-:W-:Y:S05]  /*92f0*/  BSYNC B0 ;  /* 0x0000000000007941 */ /* 0x000fea0003800000 */
.L_x_125:
[----:B---3--:R-:W3:Y:S01]  /*9300*/  S2R R0, SR_LANEID ;  /* 0x0000000000007919 */ /* 0x008ee20000000000 */
[----:B------:R-:W-:Y:S01]  /*9310*/  ELECT P0, URZ, PT ;  /* 0x00000000003f782f */ /* 0x000fe20003800000 */
[----:B------:R-:W-:Y:S01]  /*9320*/  NOP ;  /* 0x0000000000007918 */ /* 0x000fe20000000000 */
[----:B------:R-:W-:Y:S11]  /*9330*/  BSSY B0, `(.L_x_128) ;  /* 0x0000004000007945 */ /* 0x000ff60003800000 */
[----:B------:R-:W-:Y:S05]  /*9340*/  @!P0 BRA `(.L_x_129) ;  /* 0x0000000000088947 */ /* 0x000fea0003800000 */
[----:B------:R0:W-:Y:S01]  /*9350*/  UTMACMDFLUSH ;  /* 0x00000000000079b7 */ /* 0x0001e20000000000 */
[----:B------:R-:W-:-:S04]  /*9360*/  DEPBAR.LE SB0, 0x0 ;  /* 0x000080000000791a */ /* 0x000fc80000000000 */
.L_x_129:
[----:B------:R-:W-:Y:S05]  /*9370*/  BSYNC B0 ;  /* 0x0000000000007941 */ /* 0x000fea0003800000 */
.L_x_128:
[----:B------:R-:W-:Y:S01]  /*9380*/  UMOV UR6, 0x400 ;  /* 0x0000040000067882 */ /* 0x000fe20000000000 */
[----:B--23--:R-:W-:Y:S01]  /*9390*/  IMAD.SHL.U32 R6, R0, 0x4, RZ ;  /* 0x0000000400067824 */ /* 0x00cfe200078e00ff */
[----:B------:R-:W-:-:S04]  /*93a0*/  ULEA UR6, UR42, UR6, 0x18 ;  /* 0x000000062a067291 */ /* 0x000fc8000f8ec03f */
[----:B------:R-:W-:Y:S01]  /*93b0*/  UIADD3 UR32, UR6, 0x34700, URZ ;  /* 0x0003470006207890 */ /* 0x000fe2000fffe03f */
[----:B-1----:R-:W-:Y:S01]  /*93c0*/  IADD3 R4, P0, R6, UR4, RZ ;  /* 0x0000000406047c10 */ /* 0x002fe2000ff1e0ff */
[----:B------:R-:W-:-:S03]  /*93d0*/  IMAD.MOV.U32 R0, RZ, RZ, RZ ;  /* 0x000000ffff007224 */ /* 0x000fc600078e00ff */
[----:B------:R-:W-:-:S04]  /*93e0*/  IADD3.X R5, RZ, UR5, RZ, P0, !PT ;  /* 0x00000005ff057c10 */ /* 0x000fc800087fe4ff */
[----:B------:R-:W1:Y:S01]  /*93f0*/  LDS R3, [R6+UR32] ;  /* 0x0000002006037984 */ /* 0x000e620008000800 */
[----:B------:R-:W-:-:S03]  /*9400*/  SHF.L.U32 R0, R0, 0x1f, RZ ;  /* 0x0000001f00007819 */ /* 0x000fc600000006ff */
[----:B-1----:R1:W2:Y:S02]  /*9410*/  ATOMG.E.EXCH.STRONG.GPU PT, RZ, [R4], R3 ;  /* 0x0000000304ff73a8 */ /* 0x0022a400041ee100 */
[----:B--2---:R-:W2:Y:S01]  /*9420*/  SYNCS.PHASECHK.TRANS64.TRYWAIT P0, [UR6+0x34528], R0 ;  /* 0x03452800ff0075a7 */ /* 0x004ea20008000146 */
[----:B------:R-:W-:Y:S02]  /*9430*/  ULOP3.LUT UR31, UR59, 0x1, URZ, 0xfc, !UPT ;  /* 0x000000013b1f7892 */ /* 0x000fe4000f8efc3f */
[----:B------:R-:W-:Y:S01]  /*9440*/  ULOP3.LUT UR30, UR61, 0x2, URZ, 0xfc, !UPT ;  /* 0x000000023d1e7892 */ /* 0x000fe2000f8efc3f */
[----:B-12---:R-:W-:Y:S11]  /*9450*/  @!P0 BRA `(.L_x_130) ;  /* 0x0000005800988947 */ /* 0x006ff60003800000 */
.L_x_290:
[----:B------:R-:W-:Y:S01]  /*9460*/  IMAD.MOV.U32 R4, RZ, RZ, 0x1 ;  /* 0x00000001ff047424 */ /* 0x000fe200078e00ff */
[----:B------:R-:W-:Y:S01]  /*9470*/  ULDC UR29, c[0x0][0x598] ;  /* 0x00016600001d7ab9 */ /* 0x000fe20000000800 */
[----:B-1----:R-:W-:Y:S01]  /*9480*/  IMAD.MOV.U32 R0, RZ, RZ, RZ ;  /* 0x000000ffff007224 */ /* 0x002fe200078e00ff */
[----:B------:R-:W-:Y:S01]  /*9490*/  ULDC UR28, c[0x0][0x580] ;  /* 0x00016000001c7ab9 */ /* 0x000fe20000000800 */
[----:B------:R-:W-:Y:S01]  /*94a0*/  ULDC.64 UR24, c[0x0][0x590] ;  /* 0x0001640000187ab9 */ /* 0x000fe20000000a00 */
[----:B------:R-:W-:-:S05]  /*94b0*/  ULDC.64 UR26, c[0x0][0x588] ;  /* 0x00016200001a7ab9 */ /* 0x000fca0000000a00 */
.L_x_191:
[----:B------:R-:W-:-:S06]  /*94c0*/  UISETP.NE.AND UP0, UPT, UR31, 0x3, UPT ;  /* 0x000000031f00788c */ /* 0x000fcc000bf05270 */
[----:B------:R-:W-:-:S13]  /*94d0*/  PLOP3.LUT P1, PT, PT, PT, UP0, 0x80, 0x0 ;  /* 0x000000000000781c */ /* 0x000fda0003f2f008 */
[----:B-----5:R-:W-:Y:S05]  /*94e0*/  @!P1 BRA `(.L_x_131) ;  /* 0x0000000000049947 */ /* 0x020fea0003800000 */
[----:B------:R-:W-:Y:S01]  /*94f0*/  BPT.TRAP 0x1 ;  /* 0x000000040000795c */ /* 0x000fe20000300000 */
.L_x_131:
[----:B------:R-:W-:Y:S02]  /*9500*/  R2UR UR7, R2 ;  /* 0x00000000020772ca */ /* 0x000fe400000e0000 */
[----:B------:R-:W-:Y:S02]  /*9510*/  SHF.L.U32 R3, R0, 0x1f, RZ ;  /* 0x0000001f00037819 */ /* 0x000fe400000006ff */
[----:B------:R-:W-:-:S09]  /*9520*/  LEA R8, R2, UR6, 0x4 ;  /* 0x0000000602087c11 */ /* 0x000fd2000f8e20ff */
[----:B------:R-:W-:-:S09]  /*9530*/  ULEA UR7, UR7, UR6, 0x3 ;  /* 0x0000000607077291 */ /* 0x000fd2000f8e183f */
[----:B------:R-:W1:Y:S02]  /*9540*/  SYNCS.PHASECHK.TRANS64.TRYWAIT P0, [UR7+0x34400], R3 ;  /* 0x03440003ff0075a7 */ /* 0x000e640008000147 */
[----:B-1----:R-:W-:Y:S05]  /*9550*/  @!P0 BRA `(.L_x_132) ;  /* 0x0000005800708947 */ /* 0x002fea0003800000 */
.L_x_291:
[----:B------:R-:W2:Y:S01]  /*9560*/  LDS.128 R8, [R8+0x34550] ;  /* 0x0345500008087984 */ /* 0x000ea20000000c00 */
        /* <DEDUP_REMOVED lines=8> */
.L_x_133:
[----:B------:R-:W-:Y:S01]  /*95f0*/  UIADD3 UR7, UR7, 0x34440, URZ ;  /* 0x0003444007077890 */ /* 0x000fe2000fffe03f */
[----:B------:R-:W-:Y:S02]  /*9600*/  R2UR UR18, R16 ;  /* 0x00000000101272ca */ /* 0x000fe400000e0000 */
[----:B------:R-:W-:Y:S01]  /*9610*/  R2UR UR19, R17 ;  /* 0x00000000111372ca */ /* 0x000fe200000e0000 */
[----:B------:R-:W-:Y:S01]  /*9620*/  UPRMT UR7, UR42, 0x654, UR7 ;  /* 0x000006542a077896 */ /* 0x000fe20008000007 */
[----:B------:R-:W-:Y:S02]  /*9630*/  LOP3.LUT P1, RZ, R4, 0xff, RZ, 0xc0, !PT ;  /* 0x000000ff04ff7812 */ /* 0x000fe4000782c0ff */
[----:B------:R-:W-:-:S04]  /*9640*/  ISETP.NE.U32.AND P0, PT, RZ, UR24, PT ;  /* 0x00000018ff007c0c */ /* 0x000fc8000bf05070 */
[----:B------:R-:W-:Y:S02]  /*9650*/  ISETP.NE.AND.EX P0, PT, RZ, UR25, PT, P0 ;  /* 0x00000019ff007c0c */ /* 0x000fe4000bf05300 */
[----:B---3--:R-:W-:Y:S01]  /*9660*/  SYNCS.ARRIVE.TRANS64.RED.A1T0 RZ, [UR7], RZ ;  /* 0x000000ffffff79a7 */ /* 0x008fe20008100407 */
[----:B------:R-:W-:Y:S02]  /*9670*/  USHF.L.U32 UR18, UR18, 0x7, URZ ;  /* 0x0000000712127899 */ /* 0x000fe4000800063f */
[----:B------:R-:W-:Y:S02]  /*9680*/  USHF.L.U32 UR19, UR19, 0x7, URZ ;  /* 0x0000000713137899 */ /* 0x000fe4000800063f */
[----:B------:R-:W-:Y:S10]  /*9690*/  @!P1 BRA `(.L_x_134) ;  /* 0x00000000000c9947 */ /* 0x000ff40003800000 */
[----:B------:R-:W-:-:S04]  /*96a0*/  DEPBAR {5,4,3,2,1,0} ;  /* 0x0000003f0000791a */ /* 0x000fc80000000000 */
[----:B------:R3:W-:Y:S02]  /*96b0*/  UTMACCTL.IV [UR4] ;  /* 0x00000000040079b9 */ /* 0x0007e40008000000 */
[----:B---3--:R-:W-:Y:S01]  /*96c0*/  NOP ;  /* 0x0000000000007918 */ /* 0x008fe20000000000 */
.L_x_134:
[----:B------:R-:W-:Y:S05]  /*96d0*/  @!P0 BRA `(.L_x_135) ;  /* 0x0000000000188947 */ /* 0x000fea0003800000 */
[----:B------:R-:W3:Y:S02]  /*96e0*/  LDC.64 R4, c[0x0][0x590] ;  /* 0x00016400ff047b82 */ /* 0x000ee40000000a00 */
[----:B---3--:R-:W-:-:S06]  /*96f0*/  IMAD.WIDE R4, R18, 0x8, R4 ;  /* 0x0000000812047825 */ /* 0x008fcc00078e0204 */
[----:B------:R-:W1:Y:S04]  /*9700*/  LDG.E.64 R4, desc[UR38][R4.64] ;  /* 0x0000002604047981 */ /* 0x000e68000c1e1b00 */
[----:B-1----:R-:W3:Y:S02]  /*9710*/  LD.E R3, desc[UR38][R4.64] ;  /* 0x0000002604037980 */ /* 0x002ee4000c101900 */
[----:B---3--:R-:W-:Y:S01]  /*9720*/  FSETP.NEU.AND P0, PT, R3, RZ, PT ;  /* 0x000000ff0300720b */ /* 0x008fe20003f0d000 */
[----:B------:R-:W-:-:S12]  /*9730*/  BRA `(.L_x_136) ;  /* 0x0000000000247947 */ /* 0x000fd80003800000 */
.L_x_135:
[----:B------:R-:W-:Y:S02]  /*9740*/  ISETP.NE.U32.AND P1, PT, RZ, UR26, PT ;  /* 0x0000001aff007c0c */ /* 0x000fe4000bf25070 */
[----:B------:R-:W-:Y:S02]  /*9750*/  FSETP.NEU.AND P0, PT, RZ, UR28, PT ;  /* 0x0000001cff007c0b */ /* 0x000fe4000bf0d000 */
[----:B------:R-:W-:-:S13]  /*9760*/  ISETP.NE.AND.EX P1, PT, RZ, UR27, PT, P1 ;  /* 0x0000001bff007c0c */ /* 0x000fda000bf25310 */
[----:B------:R-:W-:Y:S05]  /*9770*/  @!P1 BRA `(.L_x_136) ;  /* 0x0000000000149947 */ /* 0x000fea0003800000 */
[----:B------:R-:W3:Y:S01]  /*9780*/  LDC.64 R4, c[0x0][0x588] ;  /* 0x00016200ff047b82 */ /* 0x000ee20000000a00 */
[----:B-1----:R-:W-:-:S04]  /*9790*/  IMAD R3, R18, UR29, RZ ;  /* 0x0000001d12037c24 */ /* 0x002fc8000f8e02ff */
[----:B---3--:R-:W-:-:S06]  /*97a0*/  IMAD.WIDE R4, R3, 0x4, R4 ;  /* 0x0000000403047825 */ /* 0x008fcc00078e0204 */
[----:B------:R-:W3:Y:S02]  /*97b0*/  LDG.E R4, desc[UR38][R4.64] ;  /* 0x0000002604047981 */ /* 0x000ee4000c1e1900 */
[----:B---3--:R-:W-:-:S13]  /*97c0*/  FSETP.NEU.AND P0, PT, R4, RZ, PT ;  /* 0x000000ff0400720b */ /* 0x008fda0003f0d000 */
.L_x_136:
[----:B------:R-:W-:Y:S01]  /*97d0*/  UISETP.NE.AND UP0, UPT, UR30, 0x3, UPT ;  /* 0x000000031e00788c */ /* 0x000fe2000bf05270 */
[----:B------:R-:W-:-:S05]  /*97e0*/  ELECT P1, URZ, PT ;  /* 0x00000000003f782f */ /* 0x000fca0003820000 */
[----:B------:R-:W-:Y:S02]  /*97f0*/  PLOP3.LUT P2, PT, PT, PT, UP0, 0x80, 0x0 ;  /* 0x000000000000781c */ /* 0x000fe40003f4f008 */
[----:B------:R-:W-:-:S11]  /*9800*/  PLOP3.LUT P0, PT, P0, P1, PT, 0x2a, 0x0 ;  /* 0x000000000000781c */ /* 0x000fd60000702572 */
[----:B------:R-:W-:Y:S05]  /*9810*/  @!P2 BRA `(.L_x_137) ;  /* 0x000000000004a947 */ /* 0x000fea0003800000 */
[----:B------:R-:W-:Y:S01]  /*9820*/  BPT.TRAP 0x1 ;  /* 0x000000040000795c */ /* 0x000fe20000300000 */
.L_x_137:
[----:B-1----:R-:W-:-:S05]  /*9830*/  IMAD.MOV.U32 R3, RZ, RZ, 0x1 ;  /* 0x00000001ff037424 */ /* 0x002fca00078e00ff */
[----:B------:R-:W-:-:S04]  /*9840*/  SHF.L.U32 R3, R3, 0x1f, RZ ;  /* 0x0000001f03037819 */ /* 0x000fc800000006ff */
[----:B------:R-:W1:Y:S02]  /*9850*/  SYNCS.PHASECHK.TRANS64.TRYWAIT P1, [UR6+0x34500], R3 ;  /* 0x03450003ff0075a7 */ /* 0x000e640008020146 */
[----:B-1----:R-:W-:Y:S05]  /*9860*/  @!P1 BRA `(.L_x_138) ;  /* 0x0000005400c49947 */ /* 0x002fea0003800000 */
.L_x_292:
[----:B------:R-:W-:Y:S04]  /*9870*/  BSSY B0, `(.L_x_139) ;  /* 0x000000b000007945 */ /* 0x000fe80003800000 */
[----:B------:R-:W-:Y:S05]  /*9880*/  @P0 BRA `(.L_x_140) ;  /* 0x0000000000240947 */ /* 0x000fea0003800000 */
[----:B------:R-:W-:Y:S02]  /*9890*/  UIADD3 UR16, UR6, 0x30000, URZ ;  /* 0x0003000006107890 */ /* 0x000fe4000fffe03f */
[----:B------:R-:W-:Y:S01]  /*98a0*/  UIADD3 UR17, UR6, 0x344e0, URZ ;  /* 0x000344e006117890 */ /* 0x000fe2000fffe03f */
[----:B------:R-:W-:Y:S01]  /*98b0*/  UMOV UR8, 0x0 ;  /* 0x0000000000087882 */ /* 0x000fe20000000000 */
[----:B------:R-:W-:-:S07]  /*98c0*/  UMOV UR9, 0x10000000 ;  /* 0x1000000000097882 */ /* 0x000fce0000000000 */
[----:B------:R3:W-:Y:S02]  /*98d0*/  UTMALDG.2D [UR16], [UR4], desc[UR8] ;  /* 0x00000810040075b4 */ /* 0x0007e40008009000 */
[----:B---3--:R-:W-:Y:S05]  /*98e0*/  @!P2 BRA `(.L_x_141) ;  /* 0x000000000004a947 */ /* 0x008fea0003800000 */
[----:B------:R-:W-:Y:S01]  /*98f0*/  BPT.TRAP 0x1 ;  /* 0x000000040000795c */ /* 0x000fe20000300000 */
.L_x_141:
[----:B-1----:R-:W1:Y:S02]  /*9900*/  LDC R4, c[0x0][0x828] ;  /* 0x00020a00ff047b82 */ /* 0x002e640000000800 */
[----:B-1----:R3:W-:Y:S02]  /*9910*/  SYNCS.ARRIVE.TRANS64.RED.A0TR RZ, [UR6+0x344e0], R4 ;  /* 0x0344e004ffff79a7 */ /* 0x0027e40008300406 */
.L_x_140:
[----:B------:R-:W-:Y:S05]  /*9920*/  BSYNC B0 ;  /* 0x0000000000007941 */ /* 0x000fea0003800000 */
.L_x_139:
[----:B------:R-:W-:Y:S05]  /*9930*/  @!P2 BRA `(.L_x_142) ;  /* 0x000000000004a947 */ /* 0x000fea0003800000 */
[----:B------:R-:W-:Y:S01]  /*9940*/  BPT.TRAP 0x1 ;  /* 0x000000040000795c */ /* 0x000fe20000300000 */
.L_x_142:
[----:B------:R-:W-:-:S04]  /*9950*/  UIADD3 UR13, UR6, 0x344e0, URZ ;  /* 0x000344e0060d7890 */ /* 0x000fc8000fffe03f */
[----:B------:R-:W-:-:S09]  /*9960*/  UPRMT UR7, UR42, 0x654, UR13 ;  /* 0x000006542a077896 */ /* 0x000fd2000800000d */
[----:B------:R-:W-:Y:S01]  /*9970*/  SYNCS.ARRIVE.TRANS64.RED.A1T0 RZ, [UR7], RZ ;  /* 0x000000ffffff79a7 */ /* 0x000fe20008100407 */
[----:B------:R-:W-:Y:S05]  /*9980*/  @!P2 BRA `(.L_x_143) ;  /* 0x000000000004a947 */ /* 0x000fea0003800000 */
[----:B------:R-:W-:Y:S01]  /*9990*/  BPT.TRAP 0x1 ;  /* 0x000000040000795c */ /* 0x000fe20000300000 */
.L_x_143:
[----:B------:R-:W4:Y:S02]  /*99a0*/  SYNCS.PHASECHK.TRANS64.TRYWAIT P1, [UR6+0x34508], R3 ;  /* 0x03450803ff0075a7 */ /* 0x000f240008020146 */
[----:B----4-:R-:W-:Y:S05]  /*99b0*/  @!P1 BRA `(.L_x_144) ;  /* 0x0000005400889947 */ /* 0x010fea0003800000 */
.L_x_293:
[----:B------:R-:W-:Y:S04]  /*99c0*/  BSSY B0, `(.L_x_145) ;  /* 0x000000d000007945 */ /* 0x000fe80003800000 */
[----:B------:R-:W-:Y:S05]  /*99d0*/  @P0 BRA `(.L_x_146) ;  /* 0x00000000002c0947 */ /* 0x000fea0003800000 */
[----:B------:R-:W-:Y:S02]  /*99e0*/  UIADD3 UR10, UR18, 0x40, URZ ;  /* 0x00000040120a7890 */ /* 0x000fe4000fffe03f */
[----:B------:R-:W-:Y:S02]  /*99f0*/  UIADD3 UR8, UR6, 0x31000, URZ ;  /* 0x0003100006087890 */ /* 0x000fe4000fffe03f */
[----:B------:R-:W-:Y:S01]  /*9a00*/  UIADD3 UR9, UR6, 0x344e8, URZ ;  /* 0x000344e806097890 */ /* 0x000fe2000fffe03f */
[----:B------:R-:W-:Y:S01]  /*9a10*/  UMOV UR14, 0x0 ;  /* 0x00000000000e7882 */ /* 0x000fe20000000000 */
[----:B------:R-:W-:Y:S01]  /*9a20*/  UMOV UR15, 0x10000000 ;  /* 0x10000000000f7882 */ /* 0x000fe20000000000 */
[----:B------:R-:W-:-:S06]  /*9a30*/  UMOV UR11, UR19 ;  /* 0x00000013000b7c82 */ /* 0x000fcc0008000000 */
[----:B------:R4:W-:Y:S02]  /*9a40*/  UTMALDG.2D [UR8], [UR4], desc[UR14] ;  /* 0x00000e08040075b4 */ /* 0x0009e40008009000 */
[----:B----4-:R-:W-:Y:S05]  /*9a50*/  @!P2 BRA `(.L_x_147) ;  /* 0x000000000004a947 */ /* 0x010fea0003800000 */
[----:B------:R-:W-:Y:S01]  /*9a60*/  BPT.TRAP 0x1 ;  /* 0x000000040000795c */ /* 0x000fe20000300000 */
.L_x_147:
[----:B-1-3--:R-:W1:Y:S02]  /*9a70*/  LDC R4, c[0x0][0x828] ;  /* 0x00020a00ff047b82 */ /* 0x00ae640000000800 */
[----:B-1----:R4:W-:Y:S02]  /*9a80*/  SYNCS.ARRIVE.TRANS64.RED.A0TR RZ, [UR6+0x344e8], R4 ;  /* 0x0344e804ffff79a7 */ /* 0x0029e40008300406 */
.L_x_146:
[----:B------:R-:W-:Y:S05]  /*9a90*/  BSYNC B0 ;  /* 0x0000000000007941 */ /* 0x000fea0003800000 */
.L_x_145:
[----:B------:R-:W-:Y:S05]  /*9aa0*/  @!P2 BRA `(.L_x_148) ;  /* 0x000000000004a947 */ /* 0x000fea0003800000 */
[----:B------:R-:W-:Y:S01]  /*9ab0*/  BPT.TRAP 0x1 ;  /* 0x000000040000795c */ /* 0x000fe20000300000 */
.L_x_148:
[----:B------:R-:W-:Y:S02]  /*9ac0*/  UIADD3 UR9, UR6, 0x344e8, URZ ;  /* 0x000344e806097890 */ /* 0x000fe4000fffe03f */
[----:B------:R-:W-:Y:S02]  /*9ad0*/  UIADD3 UR23, UR19, 0x20, URZ ;  /* 0x0000002013177890 */ /* 0x000fe4000fffe03f */
[----:B------:R-:W-:-:S09]  /*9ae0*/  UPRMT UR16, UR42, 0x654, UR9 ;  /* 0x000006542a107896 */ /* 0x000fd20008000009 */
[----:B------:R-:W-:Y:S01]  /*9af0*/  SYNCS.ARRIVE.TRANS64.RED.A1T0 RZ, [UR16], RZ ;  /* 0x000000ffffff79a7 */ /* 0x000fe20008100410 */
[----:B------:R-:W-:Y:S05]  /*9b00*/  @!P2 BRA `(.L_x_149) ;  /* 0x000000000004a947 */ /* 0x000fea0003800000 */
[----:B------:R-:W-:Y:S01]  /*9b10*/  BPT.TRAP 0x1 ;  /* 0x000000040000795c */ /* 0x000fe20000300000 */
.L_x_149:
[----:B------:R-:W5:Y:S02]  /*9b20*/  SYNCS.PHASECHK.TRANS64.TRYWAIT P1, [UR6+0x34510], R3 ;  /* 0x03451003ff0075a7 */ /* 0x000f640008020146 */
[----:B-----5:R-:W-:Y:S05]  /*9b30*/  @!P1 BRA `(.L_x_150) ;  /* 0x0000005400409947 */ /* 0x020fea0003800000 */
.L_x_294:
[----:B------:R-:W-:Y:S04]  /*9b40*/  BSSY B0, `(.L_x_151) ;  /* 0x000000c000007945 */ /* 0x000fe80003800000 */
[----:B------:R-:W-:Y:S05]  /*9b50*/  @P0 BRA `(.L_x_152) ;  /* 0x0000000000280947 */ /* 0x000fea0003800000 */
[----:B------:R-:W-:Y:S02]  /*9b60*/  UIADD3 UR20, UR6, 0x32000, URZ ;  /* 0x0003200006147890 */ /* 0x000fe4000fffe03f */
[----:B------:R-:W-:Y:S01]  /*9b70*/  UIADD3 UR21, UR6, 0x344f0, URZ ;  /* 0x000344f006157890 */ /* 0x000fe2000fffe03f */
[----:B------:R-:W-:Y:S01]  /*9b80*/  UMOV UR10, 0x0 ;  /* 0x00000000000a7882 */ /* 0x000fe20000000000 */
[----:B------:R-:W-:Y:S01]  /*9b90*/  UMOV UR11, 0x10000000 ;  /* 0x10000000000b7882 */ /* 0x000fe20000000000 */
[----:B------:R-:W-:-:S06]  /*9ba0*/  UMOV UR22, UR18 ;  /* 0x0000001200167c82 */ /* 0x000fcc0008000000 */
[----:B------:R1:W-:Y:S02]  /*9bb0*/  UTMALDG.2D [UR20], [UR4], desc[UR10] ;  /* 0x00000a14040075b4 */ /* 0x0003e40008009000 */
[----:B-1----:R-:W-:Y:S05]  /*9bc0*/  @!P2 BRA `(.L_x_153) ;  /* 0x000000000004a947 */ /* 0x002fea0003800000 */
[----:B------:R-:W-:Y:S01]  /*9bd0*/  BPT.TRAP 0x1 ;  /* 0x000000040000795c */ /* 0x000fe20000300000 */
.L_x_153:
[----:B---34-:R-:W1:Y:S02]  /*9be0*/  LDC R4, c[0x0][0x828] ;  /* 0x00020a00ff047b82 */ /* 0x018e640000000800 */
[----:B-1----:R1:W-:Y:S02]  /*9bf0*/  SYNCS.ARRIVE.TRANS64.RED.A0TR RZ, [UR6+0x344f0], R4 ;  /* 0x0344f004ffff79a7 */ /* 0x0023e40008300406 */
.L_x_152:
[----:B------:R-:W-:Y:S05]  /*9c00*/  BSYNC B0 ;  /* 0x0000000000007941 */ /* 0x000fea0003800000 */
.L_x_151:
[----:B------:R-:W-:Y:S05]  /*9c10*/  @!P2 BRA `(.L_x_154) ;  /* 0x000000000004a947 */ /* 0x000fea0003800000 */
[----:B------:R-:W-:Y:S01]  /*9c20*/  BPT.TRAP 0x1 ;  /* 0x000000040000795c */ /* 0x000fe20000300000 */
.L_x_154:
[----:B------:R-:W-:-:S04]  /*9c30*/  UIADD3 UR17, UR6, 0x344f0, URZ ;  /* 0x000344f006117890 */ /* 0x000fc8000fffe03f */
[----:B------:R-:W-:-:S09]  /*9c40*/  UPRMT UR33, UR42, 0x654, UR17 ;  /* 0x000006542a217896 */ /* 0x000fd20008000011 */
[----:B------:R-:W-:Y:S01]  /*9c50*/  SYNCS.ARRIVE.TRANS64.RED.A1T0 RZ, [UR33], RZ ;  /* 0x000000ffffff79a7 */ /* 0x000fe20008100421 */
[----:B------:R-:W-:Y:S05]  /*9c60*/  @!P2 BRA `(.L_x_155) ;  /* 0x000000000004a947 */ /* 0x000fea0003800000 */
[----:B------:R-:W-:Y:S01]  /*9c70*/  BPT.TRAP 0x1 ;  /* 0x000000040000795c */ /* 0x000fe20000300000 */
.L_x_155:
[----:B------:R-:W5:Y:S02]  /*9c80*/  SYNCS.PHASECHK.TRANS64.TRYWAIT P1, [UR6+0x34518], R3 ;  /* 0x03451803ff0075a7 */ /* 0x000f640008020146 */
[----:B-----5:R-:W-:Y:S05]  /*9c90*/  @!P1 BRA `(.L_x_156) ;  /* 0x0000005400009947 */ /* 0x020fea0003800000 */
.L_x_295:
[----:B------:R-:W-:Y:S04]  /*9ca0*/  BSSY B0, `(.L_x_157) ;  /* 0x000000c000007945 */ /* 0x000fe80003800000 */
[----:B------:R-:W-:Y:S05]  /*9cb0*/  @P0 BRA `(.L_x_158) ;  /* 0x0000000000280947 */ /* 0x000fea0003800000 */
[----:B------:R-:W-:Y:S02]  /*9cc0*/  UIADD3 UR22, UR18, 0x40, URZ ;  /* 0x0000004012167890 */ /* 0x000fe4000fffe03f */
[----:B------:R-:W-:Y:S02]  /*9cd0*/  UIADD3 UR20, UR6, 0x33000, URZ ;  /* 0x0003300006147890 */ /* 0x000fe4000fffe03f */
[----:B------:R-:W-:Y:S01]  /*9ce0*/  UIADD3 UR21, UR6, 0x344f8, URZ ;  /* 0x000344f806157890 */ /* 0x000fe2000fffe03f */
[----:B------:R-:W-:Y:S01]  /*9cf0*/  UMOV UR10, 0x0 ;  /* 0x00000000000a7882 */ /* 0x000fe20000000000 */
[----:B------:R-:W-:-:S07]  /*9d00*/  UMOV UR11, 0x10000000 ;  /* 0x10000000000b7882 */ /* 0x000fce0000000000 */
[----:B------:R1:W-:Y:S02]  /*9d10*/  UTMALDG.2D [UR20], [UR4], desc[UR10] ;  /* 0x00000a14040075b4 */ /* 0x0003e40008009000 */
[----:B-1----:R-:W-:Y:S05]  /*9d20*/  @!P2 BRA `(.L_x_159) ;  /* 0x000000000004a947 */ /* 0x002fea0003800000 */
[----:B------:R-:W-:Y:S01]  /*9d30*/  BPT.TRAP 0x1 ;  /* 0x000000040000795c */ /* 0x000fe20000300000 */
.L_x_159:
[----:B---34-:R-:W1:Y:S02]  /*9d40*/  LDC R4, c[0x0][0x828] ;  /* 0x00020a00ff047b82 */ /* 0x018e640000000800 */
[----:B-1----:R1:W-:Y:S02]  /*9d50*/  SYNCS.ARRIVE.TRANS64.RED.A0TR RZ, [UR6+0x344f8], R4 ;  /* 0x0344f804ffff79a7 */ /* 0x0023e40008300406 */
.L_x_158:
[----:B------:R-:W-:Y:S05]  /*9d60*/  BSYNC B0 ;  /* 0x0000000000007941 */ /* 0x000fea0003800000 */
.L_x_157:
[----:B------:R-:W-:Y:S05]  /*9d70*/  @!P2 BRA `(.L_x_160) ;  /* 0x000000000004a947 */ /* 0x000fea0003800000 */
[----:B------:R-:W-:Y:S01]  /*9d80*/  BPT.TRAP 0x1 ;  /* 0x000000040000795c */ /* 0x000fe20000300000 */
.L_x_160:
[----:B------:R-:W-:Y:S02]  /*9d90*/  UIADD3 UR21, UR6, 0x344f8, URZ ;  /* 0x000344f806157890 */ /* 0x000fe4000fffe03f */
[----:B------:R-:W-:Y:S02]  /*9da0*/  UIADD3 UR15, UR19, 0x40, URZ ;  /* 0x00000040130f7890 */ /* 0x000fe4000fffe03f */
[----:B------:R-:W-:-:S09]  /*9db0*/  UPRMT UR34, UR42, 0x654, UR21 ;  /* 0x000006542a227896 */ /* 0x000fd20008000015 */
[----:B------:R-:W-:Y:S01]  /*9dc0*/  SYNCS.ARRIVE.TRANS64.RED.A1T0 RZ, [UR34], RZ ;  /* 0x000000ffffff79a7 */ /* 0x000fe20008100422 */
[----:B------:R-:W-:Y:S05]  /*9dd0*/  @!P2 BRA `(.L_x_161) ;  /* 0x000000000004a947 */ /* 0x000fea0003800000 */
[----:B------:R-:W-:Y:S01]  /*9de0*/  BPT.TRAP 0x1 ;  /* 0x000000040000795c */ /* 0x000fe20000300000 */
.L_x_161:
[----:B-1-34-:R-:W-:-:S04]  /*9df0*/  SHF.L.U32 R4, RZ, 0x1f, RZ ;  /* 0x0000001fff047819 */ /* 0x01afc800000006ff */
[----:B------:R-:W1:Y:S02]  /*9e00*/  SYNCS.PHASECHK.TRANS64.TRYWAIT P1, [UR6+0x34500], R4 ;  /* 0x03450004ff0075a7 */ /* 0x000e640008020146 */
[----:B-1----:R-:W-:Y:S05]  /*9e10*/  @!P1 BRA `(.L_x_162) ;  /* 0x0000005000b89947 */ /* 0x002fea0003800000 */
.L_x_296:
[----:B------:R-:W-:Y:S04]  /*9e20*/  BSSY B0, `(.L_x_163) ;  /* 0x000000b000007945 */ /* 0x000fe80003800000 */
[----:B------:R-:W-:Y:S05]  /*9e30*/  @P0 BRA `(.L_x_164) ;  /* 0x0000000000240947 */ /* 0x000fea0003800000 */
[----:B------:R-:W-:Y:S01]  /*9e40*/  UIADD3 UR12, UR6, 0x30000, URZ ;  /* 0x00030000060c7890 */ /* 0x000fe2000fffe03f */
[----:B------:R-:W-:Y:S01]  /*9e50*/  UMOV UR10, 0x0 ;  /* 0x00000000000a7882 */ /* 0x000fe20000000000 */
[----:B------:R-:W-:Y:S01]  /*9e60*/  UMOV UR11, 0x10000000 ;  /* 0x10000000000b7882 */ /* 0x000fe20000000000 */
[----:B------:R-:W-:-:S06]  /*9e70*/  UMOV UR14, UR18 ;  /* 0x00000012000e7c82 */ /* 0x000fcc0008000000 */
[----:B------:R3:W-:Y:S02]  /*9e80*/  UTMALDG.2D [UR12], [UR4], desc[UR10] ;  /* 0x00000a0c040075b4 */ /* 0x0007e40008009000 */
[----:B---3--:R-:W-:Y:S05]  /*9e90*/  @!P2 BRA `(.L_x_165) ;  /* 0x000000000004a947 */ /* 0x008fea0003800000 */
[----:B------:R-:W-:Y:S01]  /*9ea0*/  BPT.TRAP 0x1 ;  /* 0x000000040000795c */ /* 0x000fe20000300000 */
.L_x_165:
[----:B-1----:R-:W1:Y:S02]  /*9eb0*/  LDC R5, c[0x0][0x828] ;  /* 0x00020a00ff057b82 */ /* 0x002e640000000800 */
[----:B-1----:R3:W-:Y:S02]  /*9ec0*/  SYNCS.ARRIVE.TRANS64.RED.A0TR RZ, [UR6+0x344e0], R5 ;  /* 0x0344e005ffff79a7 */ /* 0x0027e40008300406 */
.L_x_164:
[----:B------:R-:W-:Y:S05]  /*9ed0*/  BSYNC B0 ;  /* 0x0000000000007941 */ /* 0x000fea0003800000 */
.L_x_163:
[----:B------:R-:W-:Y:S05]  /*9ee0*/  @!P2 BRA `(.L_x_166) ;  /* 0x000000000004a947 */ /* 0x000fea0003800000 */
[----:B------:R-:W-:Y:S01]  /*9ef0*/  BPT.TRAP 0x1 ;  /* 0x000000040000795c */ /* 0x000fe20000300000 */
.L_x_166:
[----:B------:R-:W-:Y:S01]  /*9f00*/  SYNCS.ARRIVE.TRANS64.RED.A1T0 RZ, [UR7], RZ ;  /* 0x000000ffffff79a7 */ /* 0x000fe20008100407 */
[----:B------:R-:W-:Y:S05]  /*9f10*/  @!P2 BRA `(.L_x_167) ;  /* 0x000000000004a947 */ /* 0x000fea0003800000 */
[----:B------:R-:W-:Y:S01]  /*9f20*/  BPT.TRAP 0x1 ;  /* 0x000000040000795c */ /* 0x000fe20000300000 */
.L_x_167:
[----:B------:R-:W4:Y:S02]  /*9f30*/  SYNCS.PHASECHK.TRANS64.TRYWAIT P1, [UR6+0x34508], R4 ;  /* 0x03450804ff0075a7 */ /* 0x000f240008020146 */
[----:B----4-:R-:W-:Y:S05]  /*9f40*/  @!P1 BRA `(.L_x_168) ;  /* 0x0000005000849947 */ /* 0x010fea0003800000 */
.L_x_297:
        /* <DEDUP_REMOVED lines=10> */
.L_x_171:
[----:B-1-3--:R-:W1:Y:S02]  /*9ff0*/  LDC R5, c[0x0][0x828] ;  /* 0x00020a00ff057b82 */ /* 0x00ae640000000800 */
[----:B-1----:R4:W-:Y:S02]  /*a000*/  SYNCS.ARRIVE.TRANS64.RED.A0TR RZ, [UR6+0x344e8], R5 ;  /* 0x0344e805ffff79a7 */ /* 0x0029e40008300406 */
.L_x_170:
[----:B------:R-:W-:Y:S05]  /*a010*/  BSYNC B0 ;  /* 0x0000000000007941 */ /* 0x000fea0003800000 */
.L_x_169:
[----:B------:R-:W-:Y:S05]  /*a020*/  @!P2 BRA `(.L_x_172) ;  /* 0x000000000004a947 */ /* 0x000fea0003800000 */
[----:B------:R-:W-:Y:S01]  /*a030*/  BPT.TRAP 0x1 ;  /* 0x000000040000795c */ /* 0x000fe20000300000 */
.L_x_172:
[----:B------:R-:W-:Y:S01]  /*a040*/  SYNCS.ARRIVE.TRANS64.RED.A1T0 RZ, [UR16], RZ ;  /* 0x000000ffffff79a7 */ /* 0x000fe20008100410 */
[----:B------:R-:W-:Y:S01]  /*a050*/  UIADD3 UR19, UR19, 0x60, URZ ;  /* 0x0000006013137890 */ /* 0x000fe2000fffe03f */
[----:B------:R-:W-:Y:S11]  /*a060*/  @!P2 BRA `(.L_x_173) ;  /* 0x000000000004a947 */ /* 0x000ff60003800000 */
[----:B------:R-:W-:Y:S01]  /*a070*/  BPT.TRAP 0x1 ;  /* 0x000000040000795c */ /* 0x000fe20000300000 */
.L_x_173:
[----:B------:R-:W5:Y:S02]  /*a080*/  SYNCS.PHASECHK.TRANS64.TRYWAIT P1, [UR6+0x34510], R4 ;  /* 0x03451004ff0075a7 */ /* 0x000f640008020146 */
[----:B-----5:R-:W-:Y:S05]  /*a090*/  @!P1 BRA `(.L_x_174) ;  /* 0x0000005000489947 */ /* 0x020fea0003800000 */
.L_x_298:
[----:B------:R-:W-:Y:S04]  /*a0a0*/  BSSY B0, `(.L_x_175) ;  /* 0x000000a000007945 */ /* 0x000fe80003800000 */
[----:B------:R-:W-:Y:S05]  /*a0b0*/  @P0 BRA `(.L_x_176) ;  /* 0x0000000000200947 */ /* 0x000fea0003800000 */
[----:B------:R-:W-:Y:S01]  /*a0c0*/  UIADD3 UR16, UR6, 0x32000, URZ ;  /* 0x0003200006107890 */ /* 0x000fe2000fffe03f */
[----:B------:R-:W-:Y:S01]  /*a0d0*/  UMOV UR8, 0x0 ;  /* 0x0000000000087882 */ /* 0x000fe20000000000 */
[----:B------:R-:W-:-:S07]  /*a0e0*/  UMOV UR9, 0x10000000 ;  /* 0x1000000000097882 */ /* 0x000fce0000000000 */
[----:B------:R1:W-:Y:S02]  /*a0f0*/  UTMALDG.2D [UR16], [UR4], desc[UR8] ;  /* 0x00000810040075b4 */ /* 0x0003e40008009000 */
[----:B-1----:R-:W-:Y:S05]  /*a100*/  @!P2 BRA `(.L_x_177) ;  /* 0x000000000004a947 */ /* 0x002fea0003800000 */
[----:B------:R-:W-:Y:S01]  /*a110*/  BPT.TRAP 0x1 ;  /* 0x000000040000795c */ /* 0x000fe20000300000 */
.L_x_177:
[----:B---34-:R-:W1:Y:S02]  /*a120*/  LDC R5, c[0x0][0x828] ;  /* 0x00020a00ff057b82 */ /* 0x018e640000000800 */
[----:B-1----:R1:W-:Y:S02]  /*a130*/  SYNCS.ARRIVE.TRANS64.RED.A0TR RZ, [UR6+0x344f0], R5 ;  /* 0x0344f005ffff79a7 */ /* 0x0023e40008300406 */
.L_x_176:
[----:B------:R-:W-:Y:S05]  /*a140*/  BSYNC B0 ;  /* 0x0000000000007941 */ /* 0x000fea0003800000 */
.L_x_175:
[----:B------:R-:W-:Y:S05]  /*a150*/  @!P2 BRA `(.L_x_178) ;  /* 0x000000000004a947 */ /* 0x000fea0003800000 */
[----:B------:R-:W-:Y:S01]  /*a160*/  BPT.TRAP 0x1 ;  /* 0x000000040000795c */ /* 0x000fe20000300000 */
.L_x_178:
[----:B------:R-:W-:Y:S01]  /*a170*/  SYNCS.ARRIVE.TRANS64.RED.A1T0 RZ, [UR33], RZ ;  /* 0x000000ffffff79a7 */ /* 0x000fe20008100421 */
[----:B------:R-:W-:Y:S05]  /*a180*/  @!P2 BRA `(.L_x_179) ;  /* 0x000000000004a947 */ /* 0x000fea0003800000 */
[----:B------:R-:W-:Y:S01]  /*a190*/  BPT.TRAP 0x1 ;  /* 0x000000040000795c */ /* 0x000fe20000300000 */
.L_x_179:
[----:B------:R-:W5:Y:S02]  /*a1a0*/  SYNCS.PHASECHK.TRANS64.TRYWAIT P1, [UR6+0x34518], R4 ;  /* 0x03451804ff0075a7 */ /* 0x000f640008020146 */
[----:B-----5:R-:W-:Y:S05]  /*a1b0*/  @!P1 BRA `(.L_x_180) ;  /* 0x0000005000189947 */ /* 0x020fea0003800000 */
.L_x_299:
        /* <DEDUP_REMOVED lines=10> */
.L_x_183:
[----:B------:R-:W1:Y:S02]  /*a260*/  LDC R4, c[0x0][0x828] ;  /* 0x00020a00ff047b82 */ /* 0x000e640000000800 */
[----:B-1----:R1:W-:Y:S02]  /*a270*/  SYNCS.ARRIVE.TRANS64.RED.A0TR RZ, [UR6+0x344f8], R4 ;  /* 0x0344f804ffff79a7 */ /* 0x0023e40008300406 */
.L_x_182:
[----:B------:R-:W-:Y:S05]  /*a280*/  BSYNC B0 ;  /* 0x0000000000007941 */ /* 0x000fea0003800000 */
.L_x_181:
[----:B------:R-:W-:Y:S05]  /*a290*/  @!P2 BRA `(.L_x_184) ;  /* 0x000000000004a947 */ /* 0x000fea0003800000 */
[----:B------:R-:W-:Y:S01]  /*a2a0*/  BPT.TRAP 0x1 ;  /* 0x000000040000795c */ /* 0x000fe20000300000 */
.L_x_184:
[----:B--2---:R-:W-:Y:S01]  /*a2b0*/  ISETP.NE.AND P0, PT, R11, RZ, PT ;  /* 0x000000ff0b00720c */ /* 0x004fe20003f05270 */
[----:B------:R-:W-:Y:S01]  /*a2c0*/  SYNCS.ARRIVE.TRANS64.RED.A1T0 RZ, [UR34], RZ ;  /* 0x000000ffffff79a7 */ /* 0x000fe20008100422 */
[CC--:B------:R-:W-:Y:S02]  /*a2d0*/  ISETP.NE.AND P3, PT, R18.reuse, R10.reuse, PT ;  /* 0x0000000a1200720c */ /* 0x0c0fe40003f65270 */
[----:B------:R-:W-:-:S13]  /*a2e0*/  ISETP.EQ.OR P0, PT, R18, R10, !P0 ;  /* 0x0000000a1200720c */ /* 0x000fda0004702670 */
[----:B------:R-:W-:Y:S05]  /*a2f0*/  @P0 BRA `(.L_x_185) ;  /* 0x0000000400040947 */ /* 0x000fea0003800000 */
[----:B------:R-:W-:Y:S01]  /*a300*/  ELECT P0, URZ, PT ;  /* 0x00000000003f782f */ /* 0x000fe20003800000 */
[----:B------:R-:W-:-:S12]  /*a310*/  BSSY B0, `(.L_x_186) ;  /* 0x0000032000007945 */ /* 0x000fd80003800000 */
[----:B------:R-:W-:Y:S05]  /*a320*/  @!P0 BRA `(.L_x_187) ;  /* 0x0000000000c08947 */ /* 0x000fea0003800000 */
[----:B-1-34-:R-:W1:Y:S08]  /*a330*/  LDC.64 R4, c[0x0][0x290] ;  /* 0x0000a400ff047b82 */ /* 0x01ae700000000a00 */
[----:B------:R-:W2:Y:S08]  /*a340*/  LDC.64 R12, c[0x0][0x808] ;  /* 0x00020200ff0c7b82 */ /* 0x000eb00000000a00 */
[----:B------:R-:W3:Y:S01]  /*a350*/  LDC.64 R16, c[0x0][0x810] ;  /* 0x00020400ff107b82 */ /* 0x000ee20000000a00 */
[----:B-1----:R-:W-:-:S05]  /*a360*/  IMAD.WIDE R4, R10, 0xc, R4 ;  /* 0x0000000c0a047825 */ /* 0x002fca00078e0204 */
[----:B------:R1:W5:Y:S04]  /*a370*/  LDG.E R14, desc[UR38][R4.64] ;  /* 0x00000026040e7981 */ /* 0x000368000c1e1900 */
[----:B------:R1:W5:Y:S01]  /*a380*/  LDG.E R15, desc[UR38][R4.64+0x4] ;  /* 0x00000426040f7981 */ /* 0x000362000c1e1900 */
[----:B--2---:R-:W-:Y:S02]  /*a390*/  ISETP.NE.U32.AND P0, PT, R12, RZ, PT ;  /* 0x000000ff0c00720c */ /* 0x004fe40003f05070 */
[----:B------:R-:W-:Y:S02]  /*a3a0*/  SHF.R.S32.HI R6, RZ, 0x1f, R10 ;  /* 0x0000001fff067819 */ /* 0x000fe4000001140a */
[----:B------:R-:W-:Y:S02]  /*a3b0*/  ISETP.NE.AND.EX P0, PT, R13, RZ, PT, P0 ;  /* 0x000000ff0d00720c */ /* 0x000fe40003f05300 */
[----:B---3--:R-:W-:-:S04]  /*a3c0*/  ISETP.NE.U32.AND P1, PT, R16, RZ, PT ;  /* 0x000000ff1000720c */ /* 0x008fc80003f25070 */
[----:B------:R-:W-:-:S07]  /*a3d0*/  ISETP.NE.AND.EX P1, PT, R17, RZ, PT, P1 ;  /* 0x000000ff1100720c */ /* 0x000fce0003f25310 */
[----:B-1----:R-:W-:Y:S06]  /*a3e0*/  @!P0 BRA `(.L_x_188) ;  /* 0x0000000000108947 */ /* 0x002fec0003800000 */
[----:B------:R-:W-:-:S04]  /*a3f0*/  LEA R4, P0, R10, R12, 0x3 ;  /* 0x0000000c0a047211 */ /* 0x000fc800078018ff */
[----:B------:R-:W-:-:S06]  /*a400*/  LEA.HI.X R5, R10, R13, R6, 0x3, P0 ;  /* 0x0000000d0a057211 */ /* 0x000fcc00000f1c06 */
[----:B------:R-:W2:Y:S04]  /*a410*/  LDG.E.64 R4, desc[UR38][R4.64] ;  /* 0x0000002604047981 */ /* 0x000ea8000c1e1b00 */
[----:B--2---:R1:W-:Y:S02]  /*a420*/  STS.64 [UR32], R4 ;  /* 0x00000004ff007988 */ /* 0x0043e40008000a20 */
.L_x_188:
[----:B------:R-:W-:Y:S05]  /*a430*/  @!P1 BRA `(.L_x_187) ;  /* 0x00000000007c9947 */ /* 0x000fea0003800000 */
[----:B-1----:R-:W-:-:S04]  /*a440*/  LEA R4, P0, R10, R16, 0x3 ;  /* 0x000000100a047211 */ /* 0x002fc800078018ff */
[----:B------:R-:W-:Y:S02]  /*a450*/  LEA.HI.X R5, R10, R17, R6, 0x3, P0 ;  /* 0x000000110a057211 */ /* 0x000fe400000f1c06 */
[----:B------:R-:W1:Y:S04]  /*a460*/  LDS R6, [UR32+0x1c] ;  /* 0x00001c20ff067984 */ /* 0x000e680008000800 */
[----:B------:R-:W2:Y:S01]  /*a470*/  LDG.E.64 R4, desc[UR38][R4.64] ;  /* 0x0000002604047981 */ /* 0x000ea2000c1e1b00 */
[----:B------:R-:W-:-:S03]  /*a480*/  IMAD.U32 R18, RZ, RZ, UR32 ;  /* 0x00000020ff127e24 */ /* 0x000fc6000f8e00ff */
[----:B------:R-:W-:Y:S02]  /*a490*/  STS [UR32+0x30], RZ ;  /* 0x000030ffff007988 */ /* 0x000fe40008000820 */
[----:B------:R-:W-:-:S05]  /*a4a0*/  SHF.R.U64 R18, R18, 0x4, RZ ;  /* 0x0000000412127819 */ /* 0x000fca00000012ff */
[----:B------:R-:W-:Y:S04]  /*a4b0*/  STS [UR32+0x10], R18 ;  /* 0x00001012ff007988 */ /* 0x000fe80008000820 */
[----:B------:R-:W-:Y:S01]  /*a4c0*/  STS [UR32+0x14], R18 ;  /* 0x00001412ff007988 */ /* 0x000fe20008000820 */
[----:B--2---:R-:W-:Y:S01]  /*a4d0*/  SHF.L.U64.HI R12, R4, 0x1, R5 ;  /* 0x00000001040c7819 */ /* 0x004fe20000010205 */
[----:B-----5:R-:W-:-:S03]  /*a4e0*/  VIADD R5, R15, 0xffffffff ;  /* 0xffffffff0f057836 */ /* 0x020fc60000000000 */
[----:B------:R-:W-:-:S04]  /*a4f0*/  LOP3.LUT R12, R12, 0x1fffffff, RZ, 0xc0, !PT ;  /* 0x1fffffff0c0c7812 */ /* 0x000fc800078ec0ff */
[----:B------:R-:W-:-:S04]  /*a500*/  SHF.R.U32.HI R7, RZ, 0x4, R12 ;  /* 0x00000004ff077819 */ /* 0x000fc8000001160c */
[----:B-1----:R-:W-:-:S05]  /*a510*/  LOP3.LUT R6, R6, 0xf, R7, 0xb8, !PT ;  /* 0x0000000f06067812 */ /* 0x002fca00078eb807 */
[----:B------:R-:W-:Y:S04]  /*a520*/  STS [UR32+0x1c], R6 ;  /* 0x00001c06ff007988 */ /* 0x000fe80008000820 */
[----:B------:R-:W1:Y:S02]  /*a530*/  LDS R7, [UR32+0x1c] ;  /* 0x00001c20ff077984 */ /* 0x000e640008000800 */
[----:B-1----:R-:W-:-:S05]  /*a540*/  LOP3.LUT R7, R7, 0xf0, RZ, 0xb8, !PT ;  /* 0x000000f007077812 */ /* 0x002fca00078eb8ff */
[----:B------:R1:W-:Y:S04]  /*a550*/  STS [UR32+0x1c], R7 ;  /* 0x00001c07ff007988 */ /* 0x0003e80008000820 */
[----:B------:R-:W2:Y:S01]  /*a560*/  LDS R13, [UR32+0x1c] ;  /* 0x00001c20ff0d7984 */ /* 0x000ea20008000800 */
[----:B-1----:R-:W-:Y:S02]  /*a570*/  CS2R R6, SRZ ;  /* 0x0000000000067805 */ /* 0x002fe4000001ff00 */
[----:B--2---:R-:W-:Y:S01]  /*a580*/  LOP3.LUT R19, R13, 0xf00, RZ, 0xb8, !PT ;  /* 0x00000f000d137812 */ /* 0x004fe200078eb8ff */
[----:B------:R-:W-:Y:S02]  /*a590*/  IMAD.SHL.U32 R13, R4, 0x2, RZ ;  /* 0x00000002040d7824 */ /* 0x000fe400078e00ff */
[----:B------:R-:W-:-:S02]  /*a5a0*/  VIADD R4, R14, 0xffffffff ;  /* 0xffffffff0e047836 */ /* 0x000fc40000000000 */
[----:B------:R-:W-:Y:S01]  /*a5b0*/  STS.64 [UR32+0x18], R18 ;  /* 0x00001812ff007988 */ /* 0x000fe20008000a20 */
[----:B------:R-:W-:-:S03]  /*a5c0*/  LOP3.LUT R13, R13, 0xfffffffe, RZ, 0xc0, !PT ;  /* 0xfffffffe0d0d7812 */ /* 0x000fc600078ec0ff */
[----:B------:R-:W1:Y:S01]  /*a5d0*/  LDS R16, [UR32+0x1c] ;  /* 0x00001c20ff107984 */ /* 0x000e620008000800 */
[----:B------:R-:W-:-:S03]  /*a5e0*/  SHF.R.U64 R13, R13, 0x4, R12 ;  /* 0x000000040d0d7819 */ /* 0x000fc6000000120c */
[----:B------:R2:W-:Y:S04]  /*a5f0*/  STS.128 [UR32+0x20], R4 ;  /* 0x00002004ff007988 */ /* 0x0005e80008000c20 */
[----:B------:R2:W-:Y:S01]  /*a600*/  STS [UR32+0xc], R13 ;  /* 0x00000c0dff007988 */ /* 0x0005e20008000820 */
[----:B-1----:R-:W-:-:S05]  /*a610*/  LOP3.LUT R12, R16, 0xf000, RZ, 0xb8, !PT ;  /* 0x0000f000100c7812 */ /* 0x002fca00078eb8ff */
[----:B------:R2:W-:Y:S02]  /*a620*/  STS [UR32+0x1c], R12 ;  /* 0x00001c0cff007988 */ /* 0x0005e40008000820 */
.L_x_187:
[----:B------:R-:W-:Y:S05]  /*a630*/  BSYNC B0 ;  /* 0x0000000000007941 */ /* 0x000fea0003800000 */
.L_x_186:
[----:B-12---:R-:W1:Y:S01]  /*a640*/  S2R R4, SR_LANEID ;  /* 0x0000000000047919 */ /* 0x006e620000000000 */
[----:B------:R-:W-:Y:S01]  /*a650*/  NOP ;  /* 0x0000000000007918 */ /* 0x000fe20000000000 */
[----:B------:R-:W-:Y:S01]  /*a660*/  ELECT P0, URZ, PT ;  /* 0x00000000003f782f */ /* 0x000fe20003800000 */
[----:B------:R-:W-:Y:S01]  /*a670*/  BSSY B0, `(.L_x_189) ;  /* 0x0000008000007945 */ /* 0x000fe20003800000 */
[----:B-1----:R-:W-:-:S05]  /*a680*/  IMAD.SHL.U32 R6, R4, 0x4, RZ ;  /* 0x0000000404067824 */ /* 0x002fca00078e00ff */
[----:B------:R1:W2:Y:S01]  /*a690*/  LDS R7, [R6+UR32] ;  /* 0x0000002006077984 */ /* 0x0002a20008000800 */
[----:B------:R-:W-:-:S04]  /*a6a0*/  IADD3 R4, P1, R6, UR4, RZ ;  /* 0x0000000406047c10 */ /* 0x000fc8000ff3e0ff */
[----:B---34-:R-:W-:Y:S01]  /*a6b0*/  IADD3.X R5, RZ, UR5, RZ, P1, !PT ;  /* 0x00000005ff057c10 */ /* 0x018fe20008ffe4ff */
[----:B------:R-:W-:Y:S08]  /*a6c0*/  @!P0 BRA `(.L_x_190) ;  /* 0x0000000000088947 */ /* 0x000ff00003800000 */
[----:B------:R0:W-:Y:S01]  /*a6d0*/  UTMACMDFLUSH ;  /* 0x00000000000079b7 */ /* 0x0001e20000000000 */
[----:B------:R-:W-:-:S04]  /*a6e0*/  DEPBAR.LE SB0, 0x0 ;  /* 0x000080000000791a */ /* 0x000fc80000000000 */
.L_x_190:
[----:B------:R-:W-:Y:S05]  /*a6f0*/  BSYNC B0 ;  /* 0x0000000000007941 */ /* 0x000fea0003800000 */
.L_x_189:
[----:B--2---:R2:W5:Y:S02]  /*a700*/  ATOMG.E.EXCH.STRONG.GPU PT, RZ, [R4], R7 ;  /* 0x0000000704ff73a8 */ /* 0x00456400041ee100 */
.L_x_185:
[----:B------:R-:W-:Y:S01]  /*a710*/  ISETP.NE.AND P1, PT, R11, RZ, PT ;  /* 0x000000ff0b00720c */ /* 0x000fe20003f25270 */
[----:B------:R-:W-:Y:S01]  /*a720*/  VIADD R2, R2, 0x1 ;  /* 0x0000000102027836 */ /* 0x000fe20000000000 */
[----:B-12---:R-:W-:Y:S01]  /*a730*/  SEL R4, RZ, 0x1, !P3 ;  /* 0x00000001ff047807 */ /* 0x006fe20005800000 */
[----:B------:R-:W-:Y:S02]  /*a740*/  IMAD.MOV.U32 R16, RZ, RZ, R8 ;  /* 0x000000ffff107224 */ /* 0x000fe400078e0008 */
[----:B------:R-:W-:Y:S01]  /*a750*/  IMAD.MOV.U32 R17, RZ, RZ, R9 ;  /* 0x000000ffff117224 */ /* 0x000fe200078e0009 */
[----:B------:R-:W-:Y:S01]  /*a760*/  ISETP.NE.AND P0, PT, R2, 0x8, PT ;  /* 0x000000080200780c */ /* 0x000fe20003f05270 */
[----:B------:R-:W-:-:S03]  /*a770*/  IMAD.MOV.U32 R18, RZ, RZ, R10 ;  /* 0x000000ffff127224 */ /* 0x000fc600078e000a */
[----:B---34-:R-:W-:Y:S02]  /*a780*/  SEL R5, RZ, 0x1, P0 ;  /* 0x00000001ff057807 */ /* 0x018fe40000000000 */
[----:B------:R-:W-:Y:S02]  /*a790*/  SEL R2, R2, RZ, P0 ;  /* 0x000000ff02027207 */ /* 0x000fe40000000000 */
[----:B------:R-:W-:Y:S01]  /*a7a0*/  LOP3.LUT R0, R0, R5, RZ, 0x3c, !PT ;  /* 0x0000000500007212 */ /* 0x000fe200078e3cff */
[----:B------:R-:W-:Y:S06]  /*a7b0*/  @P1 BRA `(.L_x_191) ;  /* 0xffffffec00401947 */ /* 0x000fec000383ffff */
[----:B-----5:R-:W-:Y:S01]  /*a7c0*/  ELECT P0, URZ, PT ;  /* 0x00000000003f782f */ /* 0x020fe20003800000 */
[----:B------:R-:W-:-:S12]  /*a7d0*/  BSSY B0, `(.L_x_192) ;  /* 0x0000017000007945 */ /* 0x000fd80003800000 */
[----:B------:R-:W-:Y:S05]  /*a7e0*/  @!P0 BRA `(.L_x_193) ;  /* 0x0000000000548947 */ /* 0x000fea0003800000 */
[----:B------:R-:W-:Y:S05]  /*a7f0*/  @!P2 BRA `(.L_x_194) ;  /* 0x000000000004a947 */ /* 0x000fea0003800000 */
[----:B------:R-:W-:Y:S01]  /*a800*/  BPT.TRAP 0x1 ;  /* 0x000000040000795c */ /* 0x000fe20000300000 */
.L_x_194:
[----:B------:R-:W1:Y:S02]  /*a810*/  SYNCS.PHASECHK.TRANS64.TRYWAIT P0, [UR6+0x34500], R3 ;  /* 0x03450003ff0075a7 */ /* 0x000e640008000146 */
[----:B-1----:R-:W-:Y:S05]  /*a820*/  @!P0 BRA `(.L_x_195) ;  /* 0x0000004800948947 */ /* 0x002fea0003800000 */
.L_x_300:
[----:B------:R-:W-:Y:S05]  /*a830*/  @!P2 BRA `(.L_x_196) ;  /* 0x000000000004a947 */ /* 0x000fea0003800000 */
[----:B------:R-:W-:Y:S01]  /*a840*/  BPT.TRAP 0x1 ;  /* 0x000000040000795c */ /* 0x000fe20000300000 */
.L_x_196:
[----:B------:R-:W2:Y:S02]  /*a850*/  SYNCS.PHASECHK.TRANS64.TRYWAIT P0, [UR6+0x34508], R3 ;  /* 0x03450803ff0075a7 */ /* 0x000ea40008000146 */
[----:B--2---:R-:W-:Y:S05]  /*a860*/  @!P0 BRA `(.L_x_197) ;  /* 0x00000048009c8947 */ /* 0x004fea0003800000 */
.L_x_301:
[----:B------:R-:W-:Y:S05]  /*a870*/  @!P2 BRA `(.L_x_198) ;  /* 0x000000000004a947 */ /* 0x000fea0003800000 */
[----:B------:R-:W-:Y:S01]  /*a880*/  BPT.TRAP 0x1 ;  /* 0x000000040000795c */ /* 0x000fe20000300000 */
.L_x_198:
[----:B------:R-:W2:Y:S02]  /*a890*/  SYNCS.PHASECHK.TRANS64.TRYWAIT P0, [UR6+0x34510], R3 ;  /* 0x03451003ff0075a7 */ /* 0x000ea40008000146 */
[----:B--2---:R-:W-:Y:S05]  /*a8a0*/  @!P0 BRA `(.L_x_199) ;  /* 0x0000004800a48947 */ /* 0x004fea0003800000 */
.L_x_302:
[----:B------:R-:W-:Y:S05]  /*a8b0*/  @!P2 BRA `(.L_x_200) ;  /* 0x000000000004a947 */ /* 0x000fea0003800000 */
[----:B------:R-:W-:Y:S01]  /*a8c0*/  BPT.TRAP 0x1 ;  /* 0x000000040000795c */ /* 0x000fe20000300000 */
.L_x_200:
[----:B-1----:R-:W-:-:S05]  /*a8d0*/  IMAD.MOV.U32 R0, RZ, RZ, 0x1 ;  /* 0x00000001ff007424 */ /* 0x002fca00078e00ff */
[----:B------:R-:W-:-:S07]  /*a8e0*/  SHF.L.U32 R0, R0, 0x1f, RZ ;  /* 0x0000001f00007819 */ /* 0x000fce00000006ff */
.L_x_201:
[----:B-1----:R-:W-:-:S04]  /*a8f0*/  IMAD.U32 R3, RZ, RZ, UR6 ;  /* 0x00000006ff037e24 */ /* 0x002fc8000f8e00ff */
[----:B------:R1:W2:Y:S03]  /*a900*/  SYNCS.PHASECHK.TRANS64.TRYWAIT P0, [R3+URZ+0x34518], R0 ;  /* 0x03451800030075a7 */ /* 0x0002a6000800017f */
[----:B--2---:R-:W-:Y:S05]  /*a910*/  @!P0 NANOSLEEP.SYNCS 0x989680 ;  /* 0x009896800000895d */ /* 0x004fea0003900000 */
[----:B------:R-:W2:Y:S02]  /*a920*/  @!P0 SYNCS.PHASECHK.TRANS64 P0, [R3+URZ+0x34518], R0 ;  /* 0x03451800030085a7 */ /* 0x000ea4000800007f */
[----:B--2---:R-:W-:Y:S05]  /*a930*/  @!P0 BRA `(.L_x_201) ;  /* 0xfffffffc00ec8947 */ /* 0x004fea000383ffff */
.L_x_193:
[----:B------:R-:W-:Y:S05]  /*a940*/  BSYNC B0 ;  /* 0x0000000000007941 */ /* 0x000fea0003800000 */
.L_x_192:
[----:B------:R-:W-:Y:S05]  /*a950*/  EXIT ;  /* 0x000000000000794d */ /* 0x000fea0003800000 */
.L_x_122:
[----:B------:R-:W1:Y:S01]  /*a960*/  S2UR UR4, SR_CTAID.Y ;  /* 0x00000000000479c3 */ /* 0x000e620000002600 */
[----:B------:R-:W2:Y:S01]  /*a970*/  S2R R37, SR_LANEID ;  /* 0x0000000000257919 */ /* 0x000ea20000000000 */
[----:B------:R-:W-:Y:S01]  /*a980*/  ELECT P0, URZ, PT ;  /* 0x00000000003f782f */ /* 0x000fe20003800000 */
[----:B------:R-:W-:Y:S01]  /*a990*/  BSSY B0, `(.L_x_202) ;  /* 0x0000037000007945 */ /* 0x000fe20003800000 */
[----:B------:R-:W-:Y:S01]  /*a9a0*/  ULDC.64 UR12, c[0x0][0x508] ;  /* 0x00014200000c7ab9 */ /* 0x000fe20000000a00 */
[----:B-1----:R-:W-:-:S04]  /*a9b0*/  UIMAD UR4, UR4, UR60, UR53 ;  /* 0x0000003c040472a4 */ /* 0x002fc8000f8e0235 */
[----:B------:R-:W-:-:S06]  /*a9c0*/  UIMAD.WIDE UR12, UR4, 0x80, UR12 ;  /* 0x00000080040c78a5 */ /* 0x000fcc000f8e020c */
[----:B------:R-:W-:Y:S06]  /*a9d0*/  @!P0 BRA `(.L_x_203) ;  /* 0x0000000000c88947 */ /* 0x000fec0003800000 */
[----:B------:R-:W1:Y:S01]  /*a9e0*/  LDC.64 R8, c[0x0][0x300] ;  /* 0x0000c000ff087b82 */ /* 0x000e620000000a00 */
[----:B------:R-:W-:Y:S02]  /*a9f0*/  UMOV UR4, 0x400 ;  /* 0x0000040000047882 */ /* 0x000fe40000000000 */
[----:B---3--:R-:W-:-:S05]  /*aa00*/  ULEA UR4, UR42, UR4, 0x18 ;  /* 0x000000042a047291 */ /* 0x008fca000f8ec03f */
[----:B------:R-:W1:Y:S08]  /*aa10*/  LDC.64 R10, c[0x0][0x308] ;  /* 0x0000c200ff0a7b82 */ /* 0x000e700000000a00 */
[----:B------:R-:W3:Y:S08]  /*aa20*/  LDC.64 R4, c[0x0][0x330] ;  /* 0x0000cc00ff047b82 */ /* 0x000ef00000000a00 */
[----:B------:R-:W3:Y:S01]  /*aa30*/  LDC.64 R6, c[0x0][0x338] ;  /* 0x0000ce00ff067b82 */ /* 0x000ee20000000a00 */
[----:B-1----:R1:W-:Y:S07]  /*aa40*/  STS.128 [UR4+0x34600], R8 ;  /* 0x03460008ff007988 */ /* 0x0023ee0008000c04 */
[----:B------:R-:W4:Y:S08]  /*aa50*/  LDC.64 R32, c[0x0][0x310] ;  /* 0x0000c400ff207b82 */ /* 0x000f300000000a00 */
[----:B------:R-:W4:Y:S01]  /*aa60*/  LDC.64 R34, c[0x0][0x318] ;  /* 0x0000c600ff227b82 */ /* 0x000f220000000a00 */
[----:B---3--:R3:W-:Y:S07]  /*aa70*/  STS.128 [UR4+0x34630], R4 ;  /* 0x03463004ff007988 */ /* 0x0087ee0008000c04 */
[----:B------:R-:W5:Y:S08]  /*aa80*/  LDC.64 R28, c[0x0][0x320] ;  /* 0x0000c800ff1c7b82 */ /* 0x000f700000000a00 */
[----:B------:R-:W5:Y:S08]  /*aa90*/  LDC.64 R30, c[0x0][0x328] ;  /* 0x0000ca00ff1e7b82 */ /* 0x000f700000000a00 */
[----:B------:R-:W2:Y:S01]  /*aaa0*/  LDC.64 R24, c[0x0][0x340] ;  /* 0x0000d000ff187b82 */ /* 0x000ea20000000a00 */
[----:B----4-:R4:W-:Y:S07]  /*aab0*/  STS.128 [UR4+0x34610], R32 ;  /* 0x03461020ff007988 */ /* 0x0109ee0008000c04 */
[----:B------:R-:W2:Y:S08]  /*aac0*/  LDC.64 R26, c[0x0][0x348] ;  /* 0x0000d200ff1a7b82 */ /* 0x000eb00000000a00 */
[----:B------:R-:W3:Y:S01]  /*aad0*/  LDC.64 R20, c[0x0][0x350] ;  /* 0x0000d400ff147b82 */ /* 0x000ee20000000a00 */
[----:B-----5:R5:W-:Y:S07]  /*aae0*/  STS.128 [UR4+0x34620], R28 ;  /* 0x0346201cff007988 */ /* 0x020bee0008000c04 */
[----:B------:R-:W3:Y:S08]  /*aaf0*/  LDC.64 R22, c[0x0][0x358] ;  /* 0x0000d600ff167b82 */ /* 0x000ef00000000a00 */
[----:B------:R-:W4:Y:S01]  /*ab00*/  LDC.64 R12, c[0x0][0x360] ;  /* 0x0000d800ff0c7b82 */ /* 0x000f220000000a00 */
[----:B--2---:R2:W-:Y:S07]  /*ab10*/  STS.128 [UR4+0x34640], R24 ;  /* 0x03464018ff007988 */ /* 0x0045ee0008000c04 */
[----:B------:R-:W4:Y:S08]  /*ab20*/  LDC.64 R14, c[0x0][0x368] ;  /* 0x0000da00ff0e7b82 */ /* 0x000f300000000a00 */
[----:B-1----:R-:W1:Y:S01]  /*ab30*/  LDC.64 R8, c[0x0][0x370] ;  /* 0x0000dc00ff087b82 */ /* 0x002e620000000a00 */
[----:B---3--:R3:W-:Y:S07]  /*ab40*/  STS.128 [UR4+0x34650], R20 ;  /* 0x03465014ff007988 */ /* 0x0087ee0008000c04 */
[----:B------:R-:W1:Y:S08]  /*ab50*/  LDC.64 R10, c[0x0][0x378] ;  /* 0x0000de00ff0a7b82 */ /* 0x000e700000000a00 */
[----:B------:R-:W5:Y:S01]  /*ab60*/  LDC.64 R4, c[0x0][0x410] ;  /* 0x00010400ff047b82 */ /* 0x000f620000000a00 */
[----:B----4-:R4:W-:Y:S07]  /*ab70*/  STS.128 [UR4+0x34660], R12 ;  /* 0x0346600cff007988 */ /* 0x0109ee0008000c04 */
[----:B------:R-:W5:Y:S01]  /*ab80*/  LDC.64 R6, c[0x0][0x418] ;  /* 0x00010600ff067b82 */ /* 0x000f620000000a00 */
[----:B-1----:R1:W-:Y:S07]  /*ab90*/  STS.128 [UR4+0x34670], R8 ;  /* 0x03467008ff007988 */ /* 0x0023ee0008000c04 */
[----:B------:R-:W3:Y:S08]  /*aba0*/  LDC.64 R32, c[0x0][0x400] ;  /* 0x00010000ff207b82 */ /* 0x000ef00000000a00 */
[----:B------:R-:W3:Y:S01]  /*abb0*/  LDC.64 R34, c[0x0][0x408] ;  /* 0x00010200ff227b82 */ /* 0x000ee20000000a00 */
[----:B-----5:R5:W-:Y:S07]  /*abc0*/  STS.128 [UR4+0x34690], R4 ;  /* 0x03469004ff007988 */ /* 0x020bee0008000c04 */
[----:B------:R-:W4:Y:S08]  /*abd0*/  LDC.64 R28, c[0x0][0x420] ;  /* 0x00010800ff1c7b82 */ /* 0x000f300000000a00 */
[----:B------:R-:W4:Y:S08]  /*abe0*/  LDC.64 R30, c[0x0][0x428] ;  /* 0x00010a00ff1e7b82 */ /* 0x000f300000000a00 */
[----:B--2---:R-:W2:Y:S01]  /*abf0*/  LDC.64 R24, c[0x0][0x430] ;  /* 0x00010c00ff187b82 */ /* 0x004ea20000000a00 */
[----:B---3--:R3:W-:Y:S07]  /*ac00*/  STS.128 [UR4+0x34680], R32 ;  /* 0x03468020ff007988 */ /* 0x0087ee0008000c04 */
[----:B------:R-:W2:Y:S08]  /*ac10*/  LDC.64 R26, c[0x0][0x438] ;  /* 0x00010e00ff1a7b82 */ /* 0x000eb00000000a00 */
[----:B------:R-:W5:Y:S01]  /*ac20*/  LDC.64 R20, c[0x0][0x440] ;  /* 0x00011000ff147b82 */ /* 0x000f620000000a00 */
[----:B----4-:R3:W-:Y:S07]  /*ac30*/  STS.128 [UR4+0x346a0], R28 ;  /* 0x0346a01cff007988 */ /* 0x0107ee0008000c04 */
[----:B------:R-:W5:Y:S08]  /*ac40*/  LDC.64 R22, c[0x0][0x448] ;  /* 0x00011200ff167b82 */ /* 0x000f700000000a00 */
[----:B------:R-:W4:Y:S01]  /*ac50*/  LDC.64 R12, c[0x0][0x450] ;  /* 0x00011400ff0c7b82 */ /* 0x000f220000000a00 */
[----:B--2---:R3:W-:Y:S07]  /*ac60*/  STS.128 [UR4+0x346b0], R24 ;  /* 0x0346b018ff007988 */ /* 0x0047ee0008000c04 */
[----:B------:R-:W4:Y:S08]  /*ac70*/  LDC.64 R14, c[0x0][0x458] ;  /* 0x00011600ff0e7b82 */ /* 0x000f300000000a00 */
[----:B-1----:R-:W1:Y:S01]  /*ac80*/  LDC.64 R8, c[0x0][0x460] ;  /* 0x00011800ff087b82 */ /* 0x002e620000000a00 */
[----:B-----5:R3:W-:Y:S07]  /*ac90*/  STS.128 [UR4+0x346c0], R20 ;  /* 0x0346c014ff007988 */ /* 0x0207ee0008000c04 */
[----:B------:R-:W1:Y:S08]  /*aca0*/  LDC.64 R10, c[0x0][0x468] ;  /* 0x00011a00ff0a7b82 */ /* 0x000e700000000a00 */
[----:B------:R-:W2:Y:S01]  /*acb0*/  LDC.64 R4, c[0x0][0x470] ;  /* 0x00011c00ff047b82 */ /* 0x000ea20000000a00 */
[----:B----4-:R3:W-:Y:S07]  /*acc0*/  STS.128 [UR4+0x346d0], R12 ;  /* 0x0346d00cff007988 */ /* 0x0107ee0008000c04 */
[----:B------:R-:W2:Y:S01]  /*acd0*/  LDC.64 R6, c[0x0][0x478] ;  /* 0x00011e00ff067b82 */ /* 0x000ea20000000a00 */
[----:B-1----:R3:W-:Y:S04]  /*ace0*/  STS.128 [UR4+0x346e0], R8 ;  /* 0x0346e008ff007988 */ /* 0x0027e80008000c04 */
[----:B--2---:R3:W-:Y:S02]  /*acf0*/  STS.128 [UR4+0x346f0], R4 ;  /* 0x0346f004ff007988 */ /* 0x0047e40008000c04 */
.L_x_203:
[----:B---3--:R-:W-:Y:S05]  /*ad00*/  BSYNC B0 ;  /* 0x0000000000007941 */ /* 0x008fea0003800000 */
.L_x_202:
[----:B------:R-:W-:Y:S01]  /*ad10*/  ELECT P0, URZ, PT ;  /* 0x00000000003f782f */ /* 0x000fe20003800000 */
[----:B------:R-:W-:Y:S01]  /*ad20*/  NOP ;  /* 0x0000000000007918 */ /* 0x000fe20000000000 */
[----:B------:R-:W-:Y:S11]  /*ad30*/  BSSY B0, `(.L_x_204) ;  /* 0x0000046000007945 */ /* 0x000ff60003800000 */
[----:B------:R-:W-:Y:S05]  /*ad40*/  @!P0 BRA `(.L_x_205) ;  /* 0x0000000400108947 */ /* 0x000fea0003800000 */
[----:B------:R-:W1:Y:S08]  /*ad50*/  LDC.64 R6, c[0x0][0x518] ;  /* 0x00014600ff067b82 */ /* 0x000e700000000a00 */
[----:B------:R-:W3:Y:S08]  /*ad60*/  LDC.64 R4, c[0x0][0x528] ;  /* 0x00014a00ff047b82 */ /* 0x000ef00000000a00 */
[----:B------:R-:W4:Y:S01]  /*ad70*/  LDC.64 R22, c[0x0][0x510] ;  /* 0x00014400ff167b82 */ /* 0x000f220000000a00 */
[----:B-1----:R-:W-:-:S07]  /*ad80*/  IMAD.WIDE R6, R18, 0x8, R6 ;  /* 0x0000000812067825 */ /* 0x002fce00078e0206 */
[----:B------:R-:W1:Y:S01]  /*ad90*/  LDC.64 R20, c[0x0][0x520] ;  /* 0x00014800ff147b82 */ /* 0x000e620000000a00 */
[----:B------:R5:W2:Y:S01]  /*ada0*/  LDG.E.64 R10, desc[UR38][R6.64] ;  /* 0x00000026060a7981 */ /* 0x000aa2000c1e1b00 */
[----:B---3--:R-:W-:-:S05]  /*adb0*/  IMAD.WIDE R4, R18, 0x8, R4 ;  /* 0x0000000812047825 */ /* 0x008fca00078e0204 */
[----:B------:R3:W3:Y:S01]  /*adc0*/  LDG.E.64 R8, desc[UR38][R4.64] ;  /* 0x0000002604087981 */ /* 0x0006e2000c1e1b00 */
[----:B----4-:R-:W-:-:S06]  /*add0*/  IMAD.WIDE R22, R18, 0x8, R22 ;  /* 0x0000000812167825 */ /* 0x010fcc00078e0216 */
[----:B------:R-:W4:Y:S01]  /*ade0*/  LDG.E.64 R22, desc[UR38][R22.64] ;  /* 0x0000002616167981 */ /* 0x000f22000c1e1b00 */
[----:B-1----:R-:W-:-:S06]  /*adf0*/  IMAD.WIDE R20, R18, 0x8, R20 ;  /* 0x0000000812147825 */ /* 0x002fcc00078e0214 */
[----:B------:R-:W4:Y:S01]  /*ae00*/  LDG.E.64 R20, desc[UR38][R20.64] ;  /* 0x0000002614147981 */ /* 0x000f22000c1e1b00 */
[----:B------:R-:W-:Y:S02]  /*ae10*/  UMOV UR4, 0x400 ;  /* 0x0000040000047882 */ /* 0x000fe40000000000 */
[----:B------:R-:W-:-:S09]  /*ae20*/  ULEA UR4, UR42, UR4, 0x18 ;  /* 0x000000042a047291 */ /* 0x000fd2000f8ec03f */
[----:B-----5:R-:W1:Y:S04]  /*ae30*/  LDS R6, [UR4+0x3461c] ;  /* 0x03461c04ff067984 */ /* 0x020e680008000800 */
[----:B------:R-:W5:Y:S01]  /*ae40*/  LDS R7, [UR4+0x3469c] ;  /* 0x03469c04ff077984 */ /* 0x000f620008000800 */
[----:B------:R-:W-:Y:S02]  /*ae50*/  UIADD3 UR5, UR4, 0x34600, URZ ;  /* 0x0003460004057890 */ /* 0x000fe4000fffe03f */
[----:B------:R-:W-:-:S04]  /*ae60*/  UIADD3 UR6, UR4, 0x34680, URZ ;  /* 0x0003468004067890 */ /* 0x000fc8000fffe03f */
[----:B------:R-:W-:Y:S02]  /*ae70*/  IMAD.U32 R24, RZ, RZ, UR5 ;  /* 0x00000005ff187e24 */ /* 0x000fe4000f8e00ff */
[----:B------:R-:W-:-:S03]  /*ae80*/  IMAD.U32 R26, RZ, RZ, UR6 ;  /* 0x00000006ff1a7e24 */ /* 0x000fc6000f8e00ff */
[----:B------:R-:W-:Y:S02]  /*ae90*/  SHF.R.U64 R24, R24, 0x4, RZ ;  /* 0x0000000418187819 */ /* 0x000fe400000012ff */
[----:B------:R-:W-:Y:S01]  /*aea0*/  SHF.R.U64 R26, R26, 0x4, RZ ;  /* 0x000000041a1a7819 */ /* 0x000fe200000012ff */
[----:B------:R-:W-:Y:S01]  /*aeb0*/  VIADD R13, R3, 0xffffffff ;  /* 0xffffffff030d7836 */ /* 0x000fe20000000000 */
[----:B------:R-:W-:Y:S01]  /*aec0*/  CS2R R14, SRZ ;  /* 0x00000000000e7805 */ /* 0x000fe2000001ff00 */
[----:B------:R-:W-:Y:S04]  /*aed0*/  STS [UR4+0x34610], R24 ;  /* 0x03461018ff007988 */ /* 0x000fe80008000804 */
[----:B------:R-:W-:Y:S04]  /*aee0*/  STS [UR4+0x34614], R24 ;  /* 0x03461418ff007988 */ /* 0x000fe80008000804 */
[----:B------:R-:W-:Y:S04]  /*aef0*/  STS [UR4+0x34690], R26 ;  /* 0x0346901aff007988 */ /* 0x000fe80008000804 */
[----:B------:R-:W-:Y:S04]  /*af00*/  STS [UR4+0x34694], R26 ;  /* 0x0346941aff007988 */ /* 0x000fe80008000804 */
[----:B------:R-:W-:Y:S04]  /*af10*/  STS [UR4+0x34630], RZ ;  /* 0x034630ffff007988 */ /* 0x000fe80008000804 */
[----:B------:R-:W-:Y:S01]  /*af20*/  STS [UR4+0x346b0], RZ ;  /* 0x0346b0ffff007988 */ /* 0x000fe20008000804 */
[----:B--2---:R-:W-:-:S04]  /*af30*/  LOP3.LUT R11, R11, 0x1fffffff, RZ, 0xc0, !PT ;  /* 0x1fffffff0b0b7812 */ /* 0x004fc800078ec0ff */
[----:B---3--:R-:W-:Y:S02]  /*af40*/  SHF.R.U32.HI R5, RZ, 0x4, R11 ;  /* 0x00000004ff057819 */ /* 0x008fe4000001160b */
[----:B------:R-:W-:-:S04]  /*af50*/  LOP3.LUT R9, R9, 0x1fffffff, RZ, 0xc0, !PT ;  /* 0x1fffffff09097812 */ /* 0x000fc800078ec0ff */
[----:B------:R-:W-:Y:S02]  /*af60*/  SHF.R.U32.HI R4, RZ, 0x4, R9 ;  /* 0x00000004ff047819 */ /* 0x000fe40000011609 */
[----:B-1----:R-:W-:Y:S02]  /*af70*/  LOP3.LUT R6, R6, 0xf, R5, 0xb8, !PT ;  /* 0x0000000f06067812 */ /* 0x002fe400078eb805 */
[----:B-----5:R-:W-:-:S03]  /*af80*/  LOP3.LUT R7, R7, 0xf, R4, 0xb8, !PT ;  /* 0x0000000f07077812 */ /* 0x020fc600078eb804 */
[----:B------:R-:W-:Y:S04]  /*af90*/  STS [UR4+0x3461c], R6 ;  /* 0x03461c06ff007988 */ /* 0x000fe80008000804 */
[----:B------:R-:W-:Y:S04]  /*afa0*/  STS [UR4+0x3469c], R7 ;  /* 0x03469c07ff007988 */ /* 0x000fe80008000804 */
[----:B------:R-:W1:Y:S04]  /*afb0*/  LDS R4, [UR4+0x3461c] ;  /* 0x03461c04ff047984 */ /* 0x000e680008000800 */
[----:B------:R-:W2:Y:S01]  /*afc0*/  LDS R5, [UR4+0x3469c] ;  /* 0x03469c04ff057984 */ /* 0x000ea20008000800 */
[----:B-1----:R-:W-:-:S02]  /*afd0*/  LOP3.LUT R4, R4, 0xf0, RZ, 0xb8, !PT ;  /* 0x000000f004047812 */ /* 0x002fc400078eb8ff */
[----:B--2---:R-:W-:-:S03]  /*afe0*/  LOP3.LUT R5, R5, 0xf0, RZ, 0xb8, !PT ;  /* 0x000000f005057812 */ /* 0x004fc600078eb8ff */
[----:B------:R-:W-:Y:S04]  /*aff0*/  STS [UR4+0x3461c], R4 ;  /* 0x03461c04ff007988 */ /* 0x000fe80008000804 */
[----:B------:R-:W-:Y:S04]  /*b000*/  STS [UR4+0x3469c], R5 ;  /* 0x03469c05ff007988 */ /* 0x000fe80008000804 */
[----:B------:R-:W1:Y:S04]  /*b010*/  LDS R25, [UR4+0x3461c] ;  /* 0x03461c04ff197984 */ /* 0x000e680008000800 */
[----:B------:R-:W2:Y:S01]  /*b020*/  LDS R27, [UR4+0x3469c] ;  /* 0x03469c04ff1b7984 */ /* 0x000ea20008000800 */
[----:B-1----:R-:W-:-:S02]  /*b030*/  LOP3.LUT R25, R25, 0xf00, RZ, 0xb8, !PT ;  /* 0x00000f0019197812 */ /* 0x002fc400078eb8ff */
[----:B--2---:R-:W-:-:S03]  /*b040*/  LOP3.LUT R27, R27, 0xf00, RZ, 0xb8, !PT ;  /* 0x00000f001b1b7812 */ /* 0x004fc600078eb8ff */
[----:B------:R-:W-:Y:S04]  /*b050*/  STS.64 [UR4+0x34618], R24 ;  /* 0x03461818ff007988 */ /* 0x000fe80008000a04 */
[----:B------:R-:W-:Y:S04]  /*b060*/  STS.64 [UR4+0x34698], R26 ;  /* 0x0346981aff007988 */ /* 0x000fe80008000a04 */
[----:B------:R-:W1:Y:S04]  /*b070*/  LDS R28, [UR4+0x3461c] ;  /* 0x03461c04ff1c7984 */ /* 0x000e680008000800 */
[----:B------:R-:W2:Y:S01]  /*b080*/  LDS R29, [UR4+0x3469c] ;  /* 0x03469c04ff1d7984 */ /* 0x000ea20008000800 */
[----:B------:R-:W-:Y:S01]  /*b090*/  IADD3 R4, R36, -0x1, RZ ;  /* 0xffffffff24047810 */ /* 0x000fe20007ffe0ff */
[----:B------:R-:W-:Y:S01]  /*b0a0*/  VIADD R5, R0, 0xffffffff ;  /* 0xffffffff00057836 */ /* 0x000fe20000000000 */
[----:B------:R-:W-:-:S02]  /*b0b0*/  CS2R R6, SRZ ;  /* 0x0000000000067805 */ /* 0x000fc4000001ff00 */
[----:B------:R-:W-:Y:S01]  /*b0c0*/  SHF.R.U64 R11, R10, 0x4, R11 ;  /* 0x000000040a0b7819 */ /* 0x000fe2000000120b */
[----:B------:R-:W-:Y:S01]  /*b0d0*/  IMAD.MOV.U32 R12, RZ, RZ, R4 ;  /* 0x000000ffff0c7224 */ /* 0x000fe200078e0004 */
[----:B------:R-:W-:Y:S01]  /*b0e0*/  SHF.R.U64 R9, R8, 0x4, R9 ;  /* 0x0000000408097819 */ /* 0x000fe20000001209 */
[----:B------:R3:W-:Y:S04]  /*b0f0*/  STS.128 [UR4+0x34620], R4 ;  /* 0x03462004ff007988 */ /* 0x0007e80008000c04 */
[----:B------:R3:W-:Y:S04]  /*b100*/  STS.128 [UR4+0x346a0], R12 ;  /* 0x0346a00cff007988 */ /* 0x0007e80008000c04 */
[----:B------:R3:W-:Y:S04]  /*b110*/  STS [UR4+0x3460c], R11 ;  /* 0x03460c0bff007988 */ /* 0x0007e80008000804 */
[----:B------:R3:W-:Y:S04]  /*b120*/  STS [UR4+0x3468c], R9 ;  /* 0x03468c09ff007988 */ /* 0x0007e80008000804 */
[----:B----4-:R3:W-:Y:S04]  /*b130*/  STS.64 [UR4+0x34600], R22 ;  /* 0x03460016ff007988 */ /* 0x0107e80008000a04 */
[----:B------:R3:W-:Y:S01]  /*b140*/  STS.64 [UR4+0x34680], R20 ;  /* 0x03468014ff007988 */ /* 0x0007e20008000a04 */
[----:B-1----:R-:W-:-:S02]  /*b150*/  LOP3.LUT R0, R28, 0xf000, RZ, 0xb8, !PT ;  /* 0x0000f0001c007812 */ /* 0x002fc400078eb8ff */
[----:B--2---:R-:W-:-:S03]  /*b160*/  LOP3.LUT R3, R29, 0xf000, RZ, 0xb8, !PT ;  /* 0x0000f0001d037812 */ /* 0x004fc600078eb8ff */
[----:B------:R3:W-:Y:S04]  /*b170*/  STS [UR4+0x3461c], R0 ;  /* 0x03461c00ff007988 */ /* 0x0007e80008000804 */
[----:B------:R3:W-:Y:S02]  /*b180*/  STS [UR4+0x3469c], R3 ;  /* 0x03469c03ff007988 */ /* 0x0007e40008000804 */
.L_x_205:
[----:B------:R-:W-:Y:S05]  /*b190*/  BSYNC B0 ;  /* 0x0000000000007941 */ /* 0x000fea0003800000 */
.L_x_204:
[----:B------:R-:W-:Y:S01]  /*b1a0*/  ELECT P0, URZ, PT ;  /* 0x00000000003f782f */ /* 0x000fe20003800000 */
[----:B------:R-:W-:Y:S01]  /*b1b0*/  NOP ;  /* 0x0000000000007918 */ /* 0x000fe20000000000 */
[----:B------:R-:W-:Y:S11]  /*b1c0*/  BSSY B0, `(.L_x_206) ;  /* 0x0000004000007945 */ /* 0x000ff60003800000 */
[----:B------:R-:W-:Y:S05]  /*b1d0*/  @!P0 BRA `(.L_x_207) ;  /* 0x0000000000088947 */ /* 0x000fea0003800000 */
[----:B------:R0:W-:Y:S01]  /*b1e0*/  UTMACMDFLUSH ;  /* 0x00000000000079b7 */ /* 0x0001e20000000000 */
[----:B------:R-:W-:-:S04]  /*b1f0*/  DEPBAR.LE SB0, 0x0 ;  /* 0x000080000000791a */ /* 0x000fc80000000000 */
.L_x_207:
[----:B------:R-:W-:Y:S05]  /*b200*/  BSYNC B0 ;  /* 0x0000000000007941 */ /* 0x000fea0003800000 */
.L_x_206:
[----:B------:R-:W-:Y:S01]  /*b210*/  UMOV UR4, 0x400 ;  /* 0x0000040000047882 */ /* 0x000fe20000000000 */
[----:B--2---:R-:W-:Y:S01]  /*b220*/  IMAD.SHL.U32 R37, R37, 0x4, RZ ;  /* 0x0000000425257824 */ /* 0x004fe200078e00ff */
[----:B------:R-:W-:Y:S01]  /*b230*/  ULEA UR17, UR42, UR4, 0x18 ;  /* 0x000000042a117291 */ /* 0x000fe2000f8ec03f */
[----:B------:R-:W-:-:S03]  /*b240*/  ULDC UR14, c[0x0][0x884] ;  /* 0x00022100000e7ab9 */ /* 0x000fc60000000800 */
[----:B------:R-:W-:Y:S01]  /*b250*/  UIADD3 UR20, UR17, 0x34600, URZ ;  /* 0x0003460011147890 */ /* 0x000fe2000fffe03f */
[----:B---3--:R-:W-:Y:S01]  /*b260*/  IADD3 R6, P0, R37, UR12, RZ ;  /* 0x0000000c25067c10 */ /* 0x008fe2000ff1e0ff */
[----:B------:R-:W-:Y:S01]  /*b270*/  UIMAD.WIDE UR14, UR14, 0x80, UR12 ;  /* 0x000000800e0e78a5 */ /* 0x000fe2000f8e020c */
[----:B------:R-:W-:-:S03]  /*b280*/  IMAD.MOV.U32 R8, RZ, RZ, 0x1 ;  /* 0x00000001ff087424 */ /* 0x000fc600078e00ff */
[----:B------:R-:W-:Y:S02]  /*b290*/  IMAD.X R7, RZ, RZ, UR13, P0 ;  /* 0x0000000dff077e24 */ /* 0x000fe400080e06ff */
[----:B------:R-:W-:Y:S01]  /*b2a0*/  IADD3 R4, P1, R37, UR14, RZ ;  /* 0x0000000e25047c10 */ /* 0x000fe2000ff3e0ff */
[----:B------:R-:W1:Y:S04]  /*b2b0*/  LDS R3, [R37+UR20] ;  /* 0x0000001425037984 */ /* 0x000e680008000800 */
[----:B------:R-:W2:Y:S01]  /*b2c0*/  LDS R9, [R37+UR20+0x80] ;  /* 0x0000801425097984 */ /* 0x000ea20008000800 */
[----:B------:R-:W-:Y:S02]  /*b2d0*/  IMAD.X R5, RZ, RZ, UR15, P1 ;  /* 0x0000000fff057e24 */ /* 0x000fe400088e06ff */
[----:B------:R-:W-:Y:S01]  /*b2e0*/  IMAD.MOV.U32 R10, RZ, RZ, 0x1 ;  /* 0x00000001ff0a7424 */ /* 0x000fe200078e00ff */
[----:B------:R-:W-:Y:S01]  /*b2f0*/  BSSY B0, `(.L_x_208) ;  /* 0x00000e6000007945 */ /* 0x000fe20003800000 */
[----:B------:R-:W-:Y:S01]  /*b300*/  USHF.L.U32 UR4, UR42, 0x6, URZ ;  /* 0x000000062a047899 */ /* 0x000fe2000800063f */
[----:B------:R-:W-:Y:S01]  /*b310*/  IMAD.MOV.U32 R0, RZ, RZ, RZ ;  /* 0x000000ffff007224 */ /* 0x000fe200078e00ff */
[----:B------:R-:W-:Y:S01]  /*b320*/  MOV R20, RZ ;  /* 0x000000ff00147202 */ /* 0x000fe20000000f00 */
[----:B------:R-:W-:-:S02]  /*b330*/  USHF.L.U32 UR18, UR42, 0xd, URZ ;  /* 0x0000000d2a127899 */ /* 0x000fc4000800063f */
[----:B------:R-:W-:Y:S02]  /*b340*/  ULOP3.LUT UR22, UR59, 0x1, URZ, 0xfc, !UPT ;  /* 0x000000013b167892 */ /* 0x000fe4000f8efc3f */
[----:B------:R-:W-:Y:S02]  /*b350*/  ULOP3.LUT UR19, UR43, 0x2, URZ, 0xfc, !UPT ;  /* 0x000000022b137892 */ /* 0x000fe4000f8efc3f */
[----:B------:R-:W-:Y:S02]  /*b360*/  ULOP3.LUT UR16, UR4, 0x40, URZ, 0xc0, !UPT ;  /* 0x0000004004107892 */ /* 0x000fe4000f8ec03f */
[----:B------:R-:W-:Y:S01]  /*b370*/  UIADD3 UR21, UR17, 0x34680, URZ ;  /* 0x0003468011157890 */ /* 0x000fe2000fffe03f */
[----:B-1----:R1:W5:Y:S04]  /*b380*/  ATOMG.E.EXCH.STRONG.GPU PT, RZ, [R6], R3 ;  /* 0x0000000306ff73a8 */ /* 0x00236800041ee100 */
[----:B--2---:R2:W5:Y:S01]  /*b390*/  ATOMG.E.EXCH.STRONG.GPU PT, RZ, [R4], R9 ;  /* 0x0000000904ff73a8 */ /* 0x00456200041ee100 */
[----:B-1----:R-:W-:Y:S01]  /*b3a0*/  IMAD.MOV.U32 R3, RZ, RZ, 0x1 ;  /* 0x00000001ff037424 */ /* 0x002fe200078e00ff */
[----:B--2---:R-:W-:-:S02]  /*b3b0*/  PRMT R4, R8, 0x7610, R4 ;  /* 0x0000761008047816 */ /* 0x004fc40000000004 */
[----:B------:R-:W-:-:S07]  /*b3c0*/  PRMT R5, R10, 0x7610, R5 ;  /* 0x000076100a057816 */ /* 0x000fce0000000005 */
.L_x_227:
[----:B------:R-:W-:Y:S01]  /*b3d0*/  LOP3.LUT P0, RZ, R5, 0xff, RZ, 0xc0, !PT ;  /* 0x000000ff05ff7812 */ /* 0x000fe2000780c0ff */
[----:B-----5:R-:W-:Y:S01]  /*b3e0*/  VIADD R6, R36, 0x7f ;  /* 0x0000007f24067836 */ /* 0x020fe20000000000 */
[----:B------:R-:W-:Y:S05]  /*b3f0*/  YIELD ;  /* 0x0000000000007946 */ /* 0x000fea0003800000 */
[----:B------:R-:W-:Y:S01]  /*b400*/  SHF.R.S32.HI R7, RZ, 0x1f, R6 ;  /* 0x0000001fff077819 */ /* 0x000fe20000011406 */
[----:B------:R-:W-:Y:S03]  /*b410*/  BSSY B1, `(.L_x_209) ;  /* 0x0000008000017945 */ /* 0x000fe60003800000 */
[----:B------:R-:W-:-:S02]  /*b420*/  LEA.HI R7, R7, R6, RZ, 0x7 ;  /* 0x0000000607077211 */ /* 0x000fc400078f38ff */
[----:B------:R-:W-:Y:S05]  /*b430*/  @!P0 BRA `(.L_x_210) ;  /* 0x0000000000148947 */ /* 0x000fea0003800000 */
[----:B------:R-:W-:-:S04]  /*b440*/  DEPBAR {5,4,3,2,1,0} ;  /* 0x0000003f0000791a */ /* 0x000fc80000000000 */
[----:B------:R1:W-:Y:S01]  /*b450*/  UTMACCTL.IV [UR12] ;  /* 0x000000000c0079b9 */ /* 0x0003e20008000000 */
[----:B------:R-:W-:-:S04]  /*b460*/  DEPBAR {5,4,3,2,1,0} ;  /* 0x0000003f0000791a */ /* 0x000fc80000000000 */
[----:B------:R1:W-:Y:S02]  /*b470*/  UTMACCTL.IV [UR14] ;  /* 0x000000000e0079b9 */ /* 0x0003e40008000000 */
[----:B-1----:R-:W-:Y:S01]  /*b480*/  NOP ;  /* 0x0000000000007918 */ /* 0x002fe20000000000 */
.L_x_210:
[----:B------:R-:W-:Y:S05]  /*b490*/  BSYNC B1 ;  /* 0x0000000000017941 */ /* 0x000fea0003800000 */
.L_x_209:
[----:B------:R-:W-:Y:S01]  /*b4a0*/  UMOV UR4, 0xffffffff ;  /* 0xffffffff00047882 */ /* 0x000fe20000000000 */
[----:B------:R-:W-:Y:S02]  /*b4b0*/  SHF.R.S32.HI R9, RZ, 0x7, R7 ;  /* 0x00000007ff097819 */ /* 0x000fe40000011407 */
[----:B------:R-:W-:Y:S05]  /*b4c0*/  BRA.DIV UR4, `(.L_x_211) ;  /* 0x0000003e04b47947 */ /* 0x000fea000b800000 */
[----:B-----5:R-:W-:-:S13]  /*b4d0*/  ELECT P6, URZ, PT ;  /* 0x00000000003f782f */ /* 0x020fda00038c0000 */
.L_x_305:
[----:B------:R-:W-:Y:S01]  /*b4e0*/  ISETP.LT.OR P6, PT, R36, 0x1, !P6 ;  /* 0x000000012400780c */ /* 0x000fe200077c1670 */
[----:B------:R-:W-:-:S12]  /*b4f0*/  BSSY B1, `(.L_x_212) ;  /* 0x000002f000017945 */ /* 0x000fd80003800000 */
[----:B------:R-:W-:Y:S05]  /*b500*/  @P6 BRA `(.L_x_213) ;  /* 0x0000000000b46947 */ /* 0x000fea0003800000 */
[----:B------:R-:W-:Y:S01]  /*b510*/  LEA R17, R17, UR16, 0x7 ;  /* 0x0000001011117c11 */ /* 0x000fe2000f8e38ff */
[----:B------:R-:W-:Y:S02]  /*b520*/  IMAD.SHL.U32 R16, R16, 0x80, RZ ;  /* 0x0000008010107824 */ /* 0x000fe400078e00ff */
[----:B------:R-:W-:Y:S02]  /*b530*/  VIADD R11, R9, 0x1 ;  /* 0x00000001090b7836 */ /* 0x000fe40000000000 */
[----:B------:R-:W-:Y:S02]  /*b540*/  IMAD.MOV.U32 R12, RZ, RZ, RZ ;  /* 0x000000ffff0c7224 */ /* 0x000fe400078e00ff */
[----:B------:R-:W-:Y:S02]  /*b550*/  IMAD.MOV.U32 R5, RZ, RZ, R3 ;  /* 0x000000ffff057224 */ /* 0x000fe400078e0003 */
[----:B------:R-:W-:-:S07]  /*b560*/  IMAD.MOV.U32 R6, RZ, RZ, R0 ;  /* 0x000000ffff067224 */ /* 0x000fce00078e0000 */
.L_x_216:
[----:B-1----:R-:W-:Y:S01]  /*b570*/  LEA R10, R6, UR17, 0x3 ;  /* 0x00000011060a7c11 */ /* 0x002fe2000f8e18ff */
[----:B------:R-:W-:Y:S05]  /*b580*/  YIELD ;  /* 0x0000000000007946 */ /* 0x000fea0003800000 */
[----:B------:R-:W-:Y:S02]  /*b590*/  SHF.L.U32 R7, R5, 0x1f, RZ ;  /* 0x0000001f05077819 */ /* 0x000fe400000006ff */
[----:B------:R-:W-:Y:S02]  /*b5a0*/  LOP3.LUT P1, RZ, R19, 0x7f, RZ, 0xc0, !PT ;  /* 0x0000007f13ff7812 */ /* 0x000fe4000782c0ff */
[----:B------:R-:W1:Y:S11]  /*b5b0*/  SYNCS.PHASECHK.TRANS64.TRYWAIT P0, [R10+URZ+0x344b0], R7 ;  /* 0x0344b0070a0075a7 */ /* 0x000e76000800017f */
[----:B------:R-:W2:Y:S01]  /*b5c0*/  @!P1 LDC R8, c[0x0][0x500] ;  /* 0x00014000ff089b82 */ /* 0x000ea20000000800 */
[----:B-1----:R-:W-:Y:S05]  /*b5d0*/  @!P0 BRA `(.L_x_214) ;  /* 0x0000003c00908947 */ /* 0x002fea0003800000 */
.L_x_306:
[----:B------:R-:W-:Y:S01]  /*b5e0*/  UPRMT UR4, UR19, 0x9910, URZ ;  /* 0x0000991013047896 */ /* 0x000fe2000800003f */
[----:B--2---:R2:W-:Y:S03]  /*b5f0*/  @!P1 SYNCS.ARRIVE.TRANS64 RZ, [R10+URZ+0x34480], R8 ;  /* 0x034480080aff99a7 */ /* 0x0045e6000800003f */
[----:B------:R-:W-:-:S06]  /*b600*/  UISETP.NE.AND UP0, UPT, UR4, 0x2, UPT ;  /* 0x000000020400788c */ /* 0x000fcc000bf05270 */
[----:B------:R-:W-:-:S13]  /*b610*/  PLOP3.LUT P0, PT, PT, PT, UP0, 0x80, 0x0 ;  /* 0x000000000000781c */ /* 0x000fda0003f0f008 */
[----:B--2---:R-:W-:Y:S05]  /*b620*/  @P0 BRA `(.L_x_215) ;  /* 0x0000000000040947 */ /* 0x004fea0003800000 */
[----:B------:R-:W-:Y:S01]  /*b630*/  BPT.TRAP 0x1 ;  /* 0x000000040000795c */ /* 0x000fe20000300000 */
.L_x_215:
[----:B------:R-:W-:Y:S01]  /*b640*/  R2UR UR4, R6 ;  /* 0x00000000060472ca */ /* 0x000fe200000e0000 */
[----:B------:R-:W-:Y:S01]  /*b650*/  VIADD R11, R11, 0xffffffff ;  /* 0xffffffff0b0b7836 */ /* 0x000fe20000000000 */
[----:B------:R-:W-:Y:S01]  /*b660*/  R2UR UR5, R10 ;  /* 0x000000000a0572ca */ /* 0x000fe200000e0000 */
[----:B------:R-:W-:Y:S01]  /*b670*/  VIADD R6, R6, 0x1 ;  /* 0x0000000106067836 */ /* 0x000fe20000000000 */
[----:B------:R-:W-:Y:S01]  /*b680*/  R2UR UR6, R12 ;  /* 0x000000000c0672ca */ /* 0x000fe200000e0000 */
[----:B------:R-:W-:Y:S01]  /*b690*/  UMOV UR24, 0x0 ;  /* 0x0000000000187882 */ /* 0x000fe20000000000 */
[----:B------:R-:W-:Y:S01]  /*b6a0*/  R2UR UR7, R16 ;  /* 0x00000000100772ca */ /* 0x000fe200000e0000 */
[----:B------:R-:W-:Y:S01]  /*b6b0*/  UMOV UR25, 0x10000000 ;  /* 0x1000000000197882 */ /* 0x000fe20000000000 */
[----:B------:R-:W-:Y:S01]  /*b6c0*/  R2UR UR11, R17 ;  /* 0x00000000110b72ca */ /* 0x000fe200000e0000 */
[----:B------:R-:W-:Y:S01]  /*b6d0*/  UMOV UR23, 0x30000 ;  /* 0x0003000000177882 */ /* 0x000fe20000000000 */
[----:B------:R-:W-:Y:S01]  /*b6e0*/  ISETP.GT.AND P1, PT, R11, 0x1, PT ;  /* 0x000000010b00780c */ /* 0x000fe20003f24270 */
[----:B------:R-:W-:Y:S01]  /*b6f0*/  VIADD R12, R12, 0x80 ;  /* 0x000000800c0c7836 */ /* 0x000fe20000000000 */
[----:B------:R-:W-:Y:S01]  /*b700*/  ISETP.NE.AND P0, PT, R6, 0x6, PT ;  /* 0x000000060600780c */ /* 0x000fe20003f05270 */
[----:B------:R-:W-:-:S02]  /*b710*/  USHF.L.U32 UR4, UR4, 0xe, URZ ;  /* 0x0000000e04047899 */ /* 0x000fc4000800063f */
[----:B------:R-:W-:Y:S01]  /*b720*/  UIADD3 UR5, UR5, 0x34480, URZ ;  /* 0x0003448005057890 */ /* 0x000fe2000fffe03f */
[----:B------:R-:W-:Y:S01]  /*b730*/  SEL R8, RZ, 0x1, P0 ;  /* 0x00000001ff087807 */ /* 0x000fe20000000000 */
[----:B------:R-:W-:Y:S01]  /*b740*/  ULOP3.LUT UR8, UR4, 0x2000, UR18, 0xf8, !UPT ;  /* 0x0000200004087892 */ /* 0x000fe2000f8ef812 */
[----:B------:R-:W-:Y:S01]  /*b750*/  SEL R6, R6, RZ, P0 ;  /* 0x000000ff06067207 */ /* 0x000fe20000000000 */
[----:B------:R-:W-:Y:S01]  /*b760*/  UIADD3 UR4, UR17, UR4, URZ ;  /* 0x0000000411047290 */ /* 0x000fe2000fffe03f */
[----:B------:R-:W-:Y:S01]  /*b770*/  LOP3.LUT R5, R5, R8, RZ, 0x3c, !PT ;  /* 0x0000000805057212 */ /* 0x000fe200078e3cff */
[----:B------:R-:W-:Y:S01]  /*b780*/  UIADD3 UR8, UR17, 0x18000, UR8 ;  /* 0x0001800011087890 */ /* 0x000fe2000fffe008 */
[----:B------:R-:W-:Y:S01]  /*b790*/  UMOV UR10, UR6 ;  /* 0x00000006000a7c82 */ /* 0x000fe20008000000 */
[----:B------:R-:W-:-:S05]  /*b7a0*/  UMOV UR9, UR5 ;  /* 0x0000000500097c82 */ /* 0x000fca0008000000 */
[----:B------:R2:W-:Y:S02]  /*b7b0*/  UTMALDG.2D [UR4], [UR12], desc[UR24] ;  /* 0x000018040c0075b4 */ /* 0x0005e40008009000 */
[----:B------:R2:W-:Y:S02]  /*b7c0*/  UTMALDG.2D.MULTICAST [UR8], [UR14], UR23, desc[UR24] ;  /* 0x000018080e0073b4 */ /* 0x0005e40008009817 */
[----:B--2---:R-:W-:Y:S05]  /*b7d0*/  @P1 BRA `(.L_x_216) ;  /* 0xfffffffc00641947 */ /* 0x004fea000383ffff */
.L_x_213:
[----:B------:R-:W-:Y:S05]  /*b7e0*/  BSYNC B1 ;  /* 0x0000000000017941 */ /* 0x000fea0003800000 */
.L_x_212:
[----:B------:R-:W-:Y:S01]  /*b7f0*/  LOP3.LUT P1, RZ, R4, 0xff, RZ, 0xc0, !PT ;  /* 0x000000ff04ff7812 */ /* 0x000fe2000782c0ff */
[----:B------:R-:W-:Y:S01]  /*b800*/  IMAD.U32 R6, RZ, RZ, UR22 ;  /* 0x00000016ff067e24 */ /* 0x000fe2000f8e00ff */
[----:B-1----:R-:W-:-:S04]  /*b810*/  IADD3 R7, R9, R0, RZ ;  /* 0x0000000009077210 */ /* 0x002fc80007ffe0ff */
[C---:B------:R-:W-:Y:S01]  /*b820*/  ISETP.GT.U32.AND P0, PT, R7.reuse, 0x5, PT ;  /* 0x000000050700780c */ /* 0x040fe20003f04070 */
[----:B------:R-:W-:Y:S01]  /*b830*/  IMAD.WIDE.U32 R4, R7, -0x55555555, RZ ;  /* 0xaaaaaaab07047825 */ /* 0x000fe200078e00ff */
[----:B------:R-:W-:Y:S02]  /*b840*/  ISETP.NE.AND P2, PT, R6, 0x3, PT ;  /* 0x000000030600780c */ /* 0x000fe40003f45270 */
[C---:B------:R-:W-:Y:S02]  /*b850*/  ISETP.LT.U32.AND P0, PT, R9.reuse, 0x6, P0 ;  /* 0x000000060900780c */ /* 0x040fe40000701070 */
[----:B------:R-:W-:Y:S01]  /*b860*/  SHF.R.U32.HI R4, RZ, 0x2, R5 ;  /* 0x00000002ff047819 */ /* 0x000fe20000011605 */
[----:B------:R-:W-:Y:S01]  /*b870*/  @P1 SYNCS.ARRIVE.TRANS64.A1T0 RZ, [UR17+0x34528], RZ ;  /* 0x034528ffffff19a7 */ /* 0x000fe20008100011 */
[----:B------:R-:W-:Y:S02]  /*b880*/  ISETP.GE.U32.AND P1, PT, R9, 0x6, PT ;  /* 0x000000060900780c */ /* 0x000fe40003f26070 */
[----:B------:R-:W-:-:S04]  /*b890*/  SEL R0, RZ, 0x1, !P0 ;  /* 0x00000001ff007807 */ /* 0x000fc80004000000 */
[----:B------:R-:W-:Y:S01]  /*b8a0*/  LOP3.LUT R3, R3, R0, RZ, 0x3c, !PT ;  /* 0x0000000003037212 */ /* 0x000fe200078e3cff */
[----:B------:R-:W-:-:S06]  /*b8b0*/  IMAD R0, R4, -0x6, R7 ;  /* 0xfffffffa04007824 */ /* 0x000fcc00078e0207 */
[----:B------:R-:W-:Y:S01]  /*b8c0*/  @P1 LOP3.LUT R3, R3, 0x1, R4, 0x78, !PT ;  /* 0x0000000103031812 */ /* 0x000fe200078e7804 */
[----:B------:R-:W-:Y:S06]  /*b8d0*/  @!P2 BRA `(.L_x_217) ;  /* 0x000000000004a947 */ /* 0x000fec0003800000 */
[----:B------:R-:W-:Y:S01]  /*b8e0*/  BPT.TRAP 0x1 ;  /* 0x000000040000795c */ /* 0x000fe20000300000 */
.L_x_217:
[----:B------:R-:W-:Y:S01]  /*b8f0*/  LEA R8, R2, UR17, 0x3 ;  /* 0x0000001102087c11 */ /* 0x000fe2000f8e18ff */
[----:B------:R-:W-:Y:S01]  /*b900*/  BSSY B1, `(.L_x_218) ;  /* 0x0000005000017945 */ /* 0x000fe20003800000 */
[----:B------:R-:W-:Y:S02]  /*b910*/  SHF.L.U32 R5, R20, 0x1f, RZ ;  /* 0x0000001f14057819 */ /* 0x000fe400000006ff */
[----:B------:R-:W-:Y:S02]  /*b920*/  LEA R4, R2, UR17, 0x4 ;  /* 0x0000001102047c11 */ /* 0x000fe4000f8e20ff */
[----:B------:R-:W1:Y:S02]  /*b930*/  SYNCS.PHASECHK.TRANS64.TRYWAIT P0, [R8+URZ+0x34400], R5 ;  /* 0x03440005080075a7 */ /* 0x000e64000800017f */
[----:B-1----:R-:W-:Y:S05]  /*b940*/  @!P0 BRA `(.L_x_219) ;  /* 0x0000003800c88947 */ /* 0x002fea0003800000 */
.L_x_307:
[----:B------:R-:W-:Y:S05]  /*b950*/  BSYNC B1 ;  /* 0x0000000000017941 */ /* 0x000fea0003800000 */
.L_x_218:
[----:B-1----:R-:W1:Y:S01]  /*b960*/  LDS.128 R4, [R4+0x34550] ;  /* 0x0345500004047984 */ /* 0x002e620000000c00 */
[----:B------:R-:W-:Y:S01]  /*b970*/  @!PT LDS RZ, [RZ] ;  /* 0x00000000fffff984 */ /* 0x000fe20000000800 */
[----:B------:R-:W-:Y:S01]  /*b980*/  @!PT LDS RZ, [RZ] ;  /* 0x00000000fffff984 */ /* 0x000fe20000000800 */
[----:B------:R-:W-:Y:S01]  /*b990*/  @!PT LDS RZ, [RZ] ;  /* 0x00000000fffff984 */ /* 0x000fe20000000800 */
[----:B------:R-:W-:Y:S01]  /*b9a0*/  @!PT LDS RZ, [RZ] ;  /* 0x00000000fffff984 */ /* 0x000fe20000000800 */
[----:B------:R2:W-:Y:S06]  /*b9b0*/  MEMBAR.ALL.CTA ;  /* 0x0000000000007992 */ /* 0x0005ec0000008000 */
[----:B--2---:R-:W2:Y:S01]  /*b9c0*/  FENCE.VIEW.ASYNC.S ;  /* 0x00000000000073c6 */ /* 0x004ea20000000000 */
[----:B-1----:R-:W-:Y:S02]  /*b9d0*/  IMAD.MOV.U32 R17, RZ, RZ, R5 ;  /* 0x000000ffff117224 */ /* 0x002fe400078e0005 */
[----:B------:R-:W-:Y:S01]  /*b9e0*/  IMAD.MOV.U32 R16, RZ, RZ, R4 ;  /* 0x000000ffff107224 */ /* 0x000fe200078e0004 */
[----:B--2---:R-:W-:Y:S06]  /*b9f0*/  @!P2 BRA `(.L_x_220) ;  /* 0x000000000004a947 */ /* 0x004fec0003800000 */
[----:B------:R-:W-:Y:S01]  /*ba00*/  BPT.TRAP 0x1 ;  /* 0x000000040000795c */ /* 0x000fe20000300000 */
.L_x_220:
[----:B------:R-:W1:Y:S01]  /*ba10*/  S2R R5, SR_CgaCtaId ;  /* 0x0000000000057919 */ /* 0x000e620000008800 */
[----:B------:R-:W-:Y:S01]  /*ba20*/  ISETP.NE.AND P0, PT, R7, RZ, PT ;  /* 0x000000ff0700720c */ /* 0x000fe20003f05270 */
[----:B------:R-:W-:Y:S01]  /*ba30*/  VIADD R4, R8, 0x34440 ;  /* 0x0003444008047836 */ /* 0x000fe20000000000 */
[CC--:B------:R-:W-:Y:S02]  /*ba40*/  ISETP.NE.AND P1, PT, R6.reuse, R18.reuse, PT ;  /* 0x000000120600720c */ /* 0x0c0fe40003f25270 */
[----:B------:R-:W-:Y:S02]  /*ba50*/  ISETP.EQ.OR P0, PT, R6, R18, !P0 ;  /* 0x000000120600720c */ /* 0x000fe40004702670 */
[----:B-1----:R-:W-:-:S04]  /*ba60*/  PRMT R4, R5, 0x654, R4 ;  /* 0x0000065405047816 */ /* 0x002fc80000000004 */
[----:B------:R1:W-:Y:S07]  /*ba70*/  SYNCS.ARRIVE.TRANS64.RED.A1T0 RZ, [R4+URZ], RZ ;  /* 0x000000ff04ff79a7 */ /* 0x0003ee000810043f */
[----:B------:R-:W-:Y:S05]  /*ba80*/  @P0 BRA `(.L_x_221) ;  /* 0x00000004008c0947 */ /* 0x000fea0003800000 */
[----:B-1----:R-:W1:Y:S02]  /*ba90*/  LDC.64 R4, c[0x0][0x290] ;  /* 0x0000a400ff047b82 */ /* 0x002e640000000a00 */
[----:B-1----:R-:W-:-:S05]  /*baa0*/  IMAD.WIDE R4, R6, 0xc, R4 ;  /* 0x0000000c06047825 */ /* 0x002fca00078e0204 */
[----:B------:R1:W5:Y:S01]  /*bab0*/  LDG.E R36, desc[UR38][R4.64+0x8] ;  /* 0x0000082604247981 */ /* 0x000362000c1e1900 */
[----:B------:R-:W-:-:S03]  /*bac0*/  UMOV UR4, 0xffffffff ;  /* 0xffffffff00047882 */ /* 0x000fc60000000000 */
[----:B------:R-:W-:Y:S05]  /*bad0*/  BRA.DIV UR4, `(.L_x_222) ;  /* 0x0000003a04787947 */ /* 0x000fea000b800000 */
[----:B------:R-:W-:-:S13]  /*bae0*/  ELECT P6, URZ, PT ;  /* 0x00000000003f782f */ /* 0x000fda00038c0000 */
.L_x_310:
[----:B------:R-:W-:Y:S04]  /*baf0*/  BSSY B1, `(.L_x_223) ;  /* 0x0000049000017945 */ /* 0x000fe80003800000 */
[----:B------:R-:W-:Y:S05]  /*bb00*/  @!P6 BRA `(.L_x_224) ;  /* 0x00000004001ce947 */ /* 0x000fea0003800000 */
[C---:B------:R-:W-:Y:S01]  /*bb10*/  IMAD.SHL.U32 R8, R6.reuse, 0x8, RZ ;  /* 0x0000000806087824 */ /* 0x040fe200078e00ff */
[----:B------:R-:W-:Y:S01]  /*bb20*/  SHF.R.S32.HI R9, RZ, 0x1f, R6 ;  /* 0x0000001fff097819 */ /* 0x000fe20000011406 */
[----:B------:R-:W-:Y:S01]  /*bb30*/  ULDC.64 UR4, c[0x0][0x510] ;  /* 0x0001440000047ab9 */ /* 0x000fe20000000a00 */
[----:B------:R-:W-:Y:S01]  /*bb40*/  ULDC.64 UR6, c[0x0][0x520] ;  /* 0x0001480000067ab9 */ /* 0x000fe20000000a00 */
[----:B------:R-:W2:Y:S01]  /*bb50*/  LDG.E R18, desc[UR38][R4.64] ;  /* 0x0000002604127981 */ /* 0x000ea2000c1e1900 */
[----:B------:R-:W-:Y:S02]  /*bb60*/  SHF.L.U64.HI R9, R6, 0x3, R9 ;  /* 0x0000000306097819 */ /* 0x000fe40000010209 */
[C---:B------:R-:W-:Y:S02]  /*bb70*/  IADD3 R14, P0, R8.reuse, UR4, RZ ;  /* 0x00000004080e7c10 */ /* 0x040fe4000ff1e0ff */
[C---:B------:R-:W-:Y:S02]  /*bb80*/  IADD3 R12, P2, R8.reuse, UR6, RZ ;  /* 0x00000006080c7c10 */ /* 0x040fe4000ff5e0ff */
[C---:B------:R-:W-:Y:S01]  /*bb90*/  IADD3.X R15, R9.reuse, UR5, RZ, P0, !PT ;  /* 0x00000005090f7c10 */ /* 0x040fe200087fe4ff */
[----:B------:R-:W-:Y:S01]  /*bba0*/  ULDC.64 UR4, c[0x0][0x518] ;  /* 0x0001460000047ab9 */ /* 0x000fe20000000a00 */
[----:B------:R-:W-:Y:S01]  /*bbb0*/  IADD3.X R13, R9, UR7, RZ, P2, !PT ;  /* 0x00000007090d7c10 */ /* 0x000fe200097fe4ff */
[----:B-1----:R1:W3:Y:S04]  /*bbc0*/  LDG.E R4, desc[UR38][R4.64+0x4] ;  /* 0x0000042604047981 */ /* 0x0022e8000c1e1900 */
[----:B------:R-:W4:Y:S04]  /*bbd0*/  LDG.E.64 R14, desc[UR38][R14.64] ;  /* 0x000000260e0e7981 */ /* 0x000f28000c1e1b00 */
[----:B------:R-:W2:Y:S01]  /*bbe0*/  LDG.E.64 R12, desc[UR38][R12.64] ;  /* 0x000000260c0c7981 */ /* 0x000ea2000c1e1b00 */
[----:B------:R-:W-:-:S04]  /*bbf0*/  IADD3 R10, P0, R8, UR4, RZ ;  /* 0x00000004080a7c10 */ /* 0x000fc8000ff1e0ff */
[----:B------:R-:W-:Y:S01]  /*bc00*/  IADD3.X R11, R9, UR5, RZ, P0, !PT ;  /* 0x00000005090b7c10 */ /* 0x000fe200087fe4ff */
[----:B------:R-:W-:-:S05]  /*bc10*/  ULDC.64 UR4, c[0x0][0x528] ;  /* 0x00014a0000047ab9 */ /* 0x000fca0000000a00 */
[----:B------:R-:W3:Y:S01]  /*bc20*/  LDG.E.64 R10, desc[UR38][R10.64] ;  /* 0x000000260a0a7981 */ /* 0x000ee2000c1e1b00 */
[----:B------:R-:W-:-:S04]  /*bc30*/  IADD3 R8, P0, R8, UR4, RZ ;  /* 0x0000000408087c10 */ /* 0x000fc8000ff1e0ff */
[----:B------:R-:W-:-:S06]  /*bc40*/  IADD3.X R9, R9, UR5, RZ, P0, !PT ;  /* 0x0000000509097c10 */ /* 0x000fcc00087fe4ff */
[----:B------:R-:W3:Y:S04]  /*bc50*/  LDG.E.64 R8, desc[UR38][R8.64] ;  /* 0x0000002608087981 */ /* 0x000ee8000c1e1b00 */
[----:B----4-:R-:W-:Y:S04]  /*bc60*/  STS.64 [UR20], R14 ;  /* 0x0000000eff007988 */ /* 0x010fe80008000a14 */
[----:B--2---:R-:W-:Y:S04]  /*bc70*/  STS.64 [UR21], R12 ;  /* 0x0000000cff007988 */ /* 0x004fe80008000a15 */
[----:B------:R-:W2:Y:S01]  /*bc80*/  LDS R21, [UR20+0x1c] ;  /* 0x00001c14ff157984 */ /* 0x000ea20008000800 */
[----:B---3--:R-:W-:-:S04]  /*bc90*/  LOP3.LUT R25, R11, 0x1fffffff, RZ, 0xc0, !PT ;  /* 0x1fffffff0b197812 */ /* 0x008fc800078ec0ff */
[----:B------:R-:W-:-:S04]  /*bca0*/  SHF.R.U32.HI R22, RZ, 0x4, R25 ;  /* 0x00000004ff167819 */ /* 0x000fc80000011619 */
[----:B--2---:R-:W-:-:S05]  /*bcb0*/  LOP3.LUT R21, R21, 0xf, R22, 0xb8, !PT ;  /* 0x0000000f15157812 */ /* 0x004fca00078eb816 */
[----:B------:R-:W-:Y:S04]  /*bcc0*/  STS [UR20+0x1c], R21 ;  /* 0x00001c15ff007988 */ /* 0x000fe80008000814 */
[----:B------:R-:W2:Y:S02]  /*bcd0*/  LDS R11, [UR20+0x1c] ;  /* 0x00001c14ff0b7984 */ /* 0x000ea40008000800 */
[----:B--2---:R-:W-:-:S05]  /*bce0*/  LOP3.LUT R11, R11, 0xf0, RZ, 0xb8, !PT ;  /* 0x000000f00b0b7812 */ /* 0x004fca00078eb8ff */
[----:B------:R-:W-:Y:S04]  /*bcf0*/  STS [UR20+0x1c], R11 ;  /* 0x00001c0bff007988 */ /* 0x000fe80008000814 */
[----:B------:R-:W2:Y:S01]  /*bd00*/  LDS R23, [UR20+0x1c] ;  /* 0x00001c14ff177984 */ /* 0x000ea20008000800 */
[----:B------:R-:W-:-:S05]  /*bd10*/  IMAD.U32 R22, RZ, RZ, UR20 ;  /* 0x00000014ff167e24 */ /* 0x000fca000f8e00ff */
[----:B------:R-:W-:Y:S02]  /*bd20*/  SHF.R.U64 R22, R22, 0x4, RZ ;  /* 0x0000000416167819 */ /* 0x000fe400000012ff */
[----:B--2---:R-:W-:-:S05]  /*bd30*/  LOP3.LUT R23, R23, 0xf00, RZ, 0xb8, !PT ;  /* 0x00000f0017177812 */ /* 0x004fca00078eb8ff */
[----:B------:R-:W-:Y:S04]  /*bd40*/  STS.64 [UR20+0x18], R22 ;  /* 0x00001816ff007988 */ /* 0x000fe80008000a14 */
[----:B------:R-:W1:Y:S01]  /*bd50*/  LDS R24, [UR20+0x1c] ;  /* 0x00001c14ff187984 */ /* 0x000e620008000800 */
[----:B------:R-:W-:Y:S01]  /*bd60*/  SHF.R.U64 R21, R10, 0x4, R25 ;  /* 0x000000040a157819 */ /* 0x000fe20000001219 */
[----:B-----5:R-:W-:Y:S01]  /*bd70*/  VIADD R12, R36, 0xffffffff ;  /* 0xffffffff240c7836 */ /* 0x020fe20000000000 */
[----:B------:R-:W-:Y:S01]  /*bd80*/  CS2R R14, SRZ ;  /* 0x00000000000e7805 */ /* 0x000fe2000001ff00 */
[----:B------:R-:W-:Y:S01]  /*bd90*/  VIADD R13, R18, 0xffffffff ;  /* 0xffffffff120d7836 */ /* 0x000fe20000000000 */
[----:B------:R-:W-:Y:S04]  /*bda0*/  STS [UR20+0x10], R22 ;  /* 0x00001016ff007988 */ /* 0x000fe80008000814 */
[----:B------:R-:W-:Y:S04]  /*bdb0*/  STS [UR20+0x14], R22 ;  /* 0x00001416ff007988 */ /* 0x000fe80008000814 */
[----:B------:R-:W-:Y:S04]  /*bdc0*/  STS.128 [UR20+0x20], R12 ;  /* 0x0000200cff007988 */ /* 0x000fe80008000c14 */
[----:B------:R-:W-:Y:S04]  /*bdd0*/  STS [UR20+0xc], R21 ;  /* 0x00000c15ff007988 */ /* 0x000fe80008000814 */
[----:B------:R-:W-:Y:S01]  /*bde0*/  STS [UR20+0x30], RZ ;  /* 0x000030ffff007988 */ /* 0x000fe20008000814 */
[----:B-1----:R-:W-:-:S05]  /*bdf0*/  LOP3.LUT R5, R24, 0xf000, RZ, 0xb8, !PT ;  /* 0x0000f00018057812 */ /* 0x002fca00078eb8ff */
[----:B------:R-:W-:Y:S04]  /*be00*/  STS [UR20+0x1c], R5 ;  /* 0x00001c05ff007988 */ /* 0x000fe80008000814 */
[----:B------:R-:W1:Y:S01]  /*be10*/  LDS R10, [UR21+0x1c] ;  /* 0x00001c15ff0a7984 */ /* 0x000e620008000800 */
[----:B------:R-:W-:-:S04]  /*be20*/  LOP3.LUT R23, R9, 0x1fffffff, RZ, 0xc0, !PT ;  /* 0x1fffffff09177812 */ /* 0x000fc800078ec0ff */
[----:B------:R-:W-:-:S04]  /*be30*/  SHF.R.U32.HI R9, RZ, 0x4, R23 ;  /* 0x00000004ff097819 */ /* 0x000fc80000011617 */
[----:B-1----:R-:W-:-:S05]  /*be40*/  LOP3.LUT R9, R10, 0xf, R9, 0xb8, !PT ;  /* 0x0000000f0a097812 */ /* 0x002fca00078eb809 */
[----:B------:R-:W-:Y:S04]  /*be50*/  STS [UR21+0x1c], R9 ;  /* 0x00001c09ff007988 */ /* 0x000fe80008000815 */
[----:B------:R-:W1:Y:S02]  /*be60*/  LDS R18, [UR21+0x1c] ;  /* 0x00001c15ff127984 */ /* 0x000e640008000800 */
[----:B-1----:R-:W-:-:S05]  /*be70*/  LOP3.LUT R18, R18, 0xf0, RZ, 0xb8, !PT ;  /* 0x000000f012127812 */ /* 0x002fca00078eb8ff */
[----:B------:R-:W-:Y:S04]  /*be80*/  STS [UR21+0x1c], R18 ;  /* 0x00001c12ff007988 */ /* 0x000fe80008000815 */
[----:B------:R-:W1:Y:S01]  /*be90*/  LDS R11, [UR21+0x1c] ;  /* 0x00001c15ff0b7984 */ /* 0x000e620008000800 */
[----:B------:R-:W-:-:S05]  /*bea0*/  IMAD.U32 R10, RZ, RZ, UR21 ;  /* 0x00000015ff0a7e24 */ /* 0x000fca000f8e00ff */
[----:B------:R-:W-:Y:S02]  /*beb0*/  SHF.R.U64 R10, R10, 0x4, RZ ;  /* 0x000000040a0a7819 */ /* 0x000fe400000012ff */
[----:B-1----:R-:W-:-:S05]  /*bec0*/  LOP3.LUT R11, R11, 0xf00, RZ, 0xb8, !PT ;  /* 0x00000f000b0b7812 */ /* 0x002fca00078eb8ff */
[----:B------:R-:W-:Y:S04]  /*bed0*/  STS.64 [UR21+0x18], R10 ;  /* 0x0000180aff007988 */ /* 0x000fe80008000a15 */
[----:B------:R-:W1:Y:S01]  /*bee0*/  LDS R5, [UR21+0x1c] ;  /* 0x00001c15ff057984 */ /* 0x000e620008000800 */
[----:B------:R-:W-:Y:S02]  /*bef0*/  IADD3 R13, R4, -0x1, RZ ;  /* 0xffffffff040d7810 */ /* 0x000fe40007ffe0ff */
[----:B------:R-:W-:Y:S01]  /*bf00*/  SHF.R.U64 R8, R8, 0x4, R23 ;  /* 0x0000000408087819 */ /* 0x000fe20000001217 */
[----:B------:R2:W-:Y:S04]  /*bf10*/  STS [UR21+0x10], R10 ;  /* 0x0000100aff007988 */ /* 0x0005e80008000815 */
[----:B------:R2:W-:Y:S04]  /*bf20*/  STS.128 [UR21+0x20], R12 ;  /* 0x0000200cff007988 */ /* 0x0005e80008000c15 */
[----:B------:R2:W-:Y:S04]  /*bf30*/  STS [UR21+0xc], R8 ;  /* 0x00000c08ff007988 */ /* 0x0005e80008000815 */
[----:B------:R2:W-:Y:S04]  /*bf40*/  STS [UR21+0x14], R10 ;  /* 0x0000140aff007988 */ /* 0x0005e80008000815 */
[----:B------:R-:W-:Y:S01]  /*bf50*/  STS [UR21+0x30], RZ ;  /* 0x000030ffff007988 */ /* 0x000fe20008000815 */
[----:B-1----:R-:W-:-:S05]  /*bf60*/  LOP3.LUT R4, R5, 0xf000, RZ, 0xb8, !PT ;  /* 0x0000f00005047812 */ /* 0x002fca00078eb8ff */
[----:B------:R2:W-:Y:S02]  /*bf70*/  STS [UR21+0x1c], R4 ;  /* 0x00001c04ff007988 */ /* 0x0005e40008000815 */
.L_x_224:
[----:B------:R-:W-:Y:S05]  /*bf80*/  BSYNC B1 ;  /* 0x0000000000017941 */ /* 0x000fea0003800000 */
.L_x_223:
[----:B------:R-:W-:-:S03]  /*bf90*/  UMOV UR4, 0xffffffff ;  /* 0xffffffff00047882 */ /* 0x000fc60000000000 */
[----:B------:R-:W-:Y:S05]  /*bfa0*/  BRA.DIV UR4, `(.L_x_225) ;  /* 0x0000003604647947 */ /* 0x000fea000b800000 */
[----:B------:R-:W-:Y:S01]  /*bfb0*/  ELECT P6, URZ, PT ;  /* 0x00000000003f782f */ /* 0x000fe200038c0000 */
[----:B------:R-:W-:-:S12]  /*bfc0*/  NOP ;  /* 0x0000000000007918 */ /* 0x000fd80000000000 */
.L_x_314:
[----:B-12---:R-:W1:Y:S02]  /*bfd0*/  S2R R4, SR_LANEID ;  /* 0x0000000000047919 */ /* 0x006e640000000000 */
[----:B-1----:R-:W-:-:S05]  /*bfe0*/  IMAD.SHL.U32 R10, R4, 0x4, RZ ;  /* 0x00000004040a7824 */ /* 0x002fca00078e00ff */
[----:B------:R1:W2:Y:S01]  /*bff0*/  LDS R11, [R10+UR20] ;  /* 0x000000140a0b7984 */ /* 0x0002a20008000800 */
[C---:B------:R-:W-:Y:S02]  /*c000*/  IADD3 R8, P0, R10.reuse, UR12, RZ ;  /* 0x0000000c0a087c10 */ /* 0x040fe4000ff1e0ff */
[----:B------:R-:W-:Y:S01]  /*c010*/  IADD3 R4, P2, R10, UR14, RZ ;  /* 0x0000000e0a047c10 */ /* 0x000fe2000ff5e0ff */
[----:B------:R1:W3:Y:S01]  /*c020*/  LDS R13, [R10+UR20+0x80] ;  /* 0x000080140a0d7984 */ /* 0x0002e20008000800 */
[----:B------:R-:W-:Y:S11]  /*c030*/  @!P6 BRA `(.L_x_226) ;  /* 0x000000000008e947 */ /* 0x000ff60003800000 */
[----:B------:R0:W-:Y:S01]  /*c040*/  UTMACMDFLUSH ;  /* 0x00000000000079b7 */ /* 0x0001e20000000000 */
[----:B------:R-:W-:-:S04]  /*c050*/  DEPBAR.LE SB0, 0x0 ;  /* 0x000080000000791a */ /* 0x000fc80000000000 */
.L_x_226:
[----:B------:R-:W-:Y:S01]  /*c060*/  IMAD.X R9, RZ, RZ, UR13, P0 ;  /* 0x0000000dff097e24 */ /* 0x000fe200080e06ff */
[----:B------:R-:W-:Y:S05]  /*c070*/  WARPSYNC.ALL ;  /* 0x0000000000007948 */ /* 0x000fea0003800000 */
[----:B------:R-:W-:Y:S01]  /*c080*/  IMAD.X R5, RZ, RZ, UR15, P2 ;  /* 0x0000000fff057e24 */ /* 0x000fe200090e06ff */
[----:B--2---:R2:W5:Y:S04]  /*c090*/  ATOMG.E.EXCH.STRONG.GPU PT, RZ, [R8], R11 ;  /* 0x0000000b08ff73a8 */ /* 0x00456800041ee100 */
[----:B---3--:R2:W5:Y:S01]  /*c0a0*/  ATOMG.E.EXCH.STRONG.GPU PT, RZ, [R4], R13 ;  /* 0x0000000d04ff73a8 */ /* 0x00856200041ee100 */
[----:B------:R-:W-:-:S07]  /*c0b0*/  IMAD.MOV.U32 R18, RZ, RZ, R6 ;  /* 0x000000ffff127224 */ /* 0x000fce00078e0006 */
.L_x_221:
[----:B------:R-:W-:Y:S01]  /*c0c0*/  ISETP.NE.AND P2, PT, R7, RZ, PT ;  /* 0x000000ff0700720c */ /* 0x000fe20003f45270 */
[----:B------:R-:W-:Y:S01]  /*c0d0*/  VIADD R2, R2, 0x1 ;  /* 0x0000000102027836 */ /* 0x000fe20000000000 */
[----:B--2---:R-:W-:Y:S02]  /*c0e0*/  SEL R5, RZ, 0x1, !P1 ;  /* 0x00000001ff057807 */ /* 0x004fe40004800000 */
[----:B-1----:R-:W-:Y:S02]  /*c0f0*/  PRMT R4, RZ, 0x7610, R4 ;  /* 0x00007610ff047816 */ /* 0x002fe40000000004 */
[----:B------:R-:W-:-:S04]  /*c100*/  ISETP.NE.AND P0, PT, R2, 0x8, PT ;  /* 0x000000080200780c */ /* 0x000fc80003f05270 */
[----:B------:R-:W-:Y:S02]  /*c110*/  SEL R9, RZ, 0x1, P0 ;  /* 0x00000001ff097807 */ /* 0x000fe40000000000 */
[----:B------:R-:W-:Y:S02]  /*c120*/  SEL R2, R2, RZ, P0 ;  /* 0x000000ff02027207 */ /* 0x000fe40000000000 */
[----:B------:R-:W-:Y:S01]  /*c130*/  LOP3.LUT R20, R20, R9, RZ, 0x3c, !PT ;  /* 0x0000000914147212 */ /* 0x000fe200078e3cff */
[----:B------:R-:W-:Y:S06]  /*c140*/  @P2 BRA `(.L_x_227) ;  /* 0xfffffff000a02947 */ /* 0x000fec000383ffff */
[----:B------:R-:W-:Y:S05]  /*c150*/  BSYNC B0 ;  /* 0x0000000000007941 */ /* 0x000fea0003800000 */
.L_x_208:
[----:B------:R-:W-:-:S03]  /*c160*/  UMOV UR4, 0xffffffff ;  /* 0xffffffff00047882 */ /* 0x000fc60000000000 */
[----:B------:R-:W-:Y:S05]  /*c170*/  BRA.DIV UR4, `(.L_x_228) ;  /* 0x0000003604207947 */ /* 0x000fea000b800000 */
[----:B-----5:R-:W-:-:S13]  /*c180*/  ELECT P6, URZ, PT ;  /* 0x00000000003f782f */ /* 0x020fda00038c0000 */
.L_x_317:
[----:B------:R-:W-:Y:S04]  /*c190*/  BSSY B0, `(.L_x_229) ;  /* 0x000003c000007945 */ /* 0x000fe80003800000 */
[----:B------:R-:W-:Y:S05]  /*c1a0*/  @!P6 BRA `(.L_x_230) ;  /* 0x0000000000e8e947 */ /* 0x000fea0003800000 */
[----:B------:R-:W-:-:S04]  /*c1b0*/  ULOP3.LUT UR4, UR43, 0x2, URZ, 0xfc, !UPT ;  /* 0x000000022b047892 */ /* 0x000fc8000f8efc3f */
[----:B------:R-:W-:-:S06]  /*c1c0*/  UISETP.NE.AND UP0, UPT, UR4, 0x3, UPT ;  /* 0x000000030400788c */ /* 0x000fcc000bf05270 */
[----:B------:R-:W-:-:S13]  /*c1d0*/  PLOP3.LUT P0, PT, PT, PT, UP0, 0x80, 0x0 ;  /* 0x000000000000781c */ /* 0x000fda0003f0f008 */
[----:B------:R-:W-:Y:S05]  /*c1e0*/  @!P0 BRA `(.L_x_231) ;  /* 0x0000000000048947 */ /* 0x000fea0003800000 */
[----:B------:R-:W-:Y:S01]  /*c1f0*/  BPT.TRAP 0x1 ;  /* 0x000000040000795c */ /* 0x000fe20000300000 */
.L_x_231:
[----:B------:R-:W-:Y:S01]  /*c200*/  IMAD.U32 R5, RZ, RZ, UR17 ;  /* 0x00000011ff057e24 */ /* 0x000fe2000f8e00ff */
[----:B------:R-:W-:-:S03]  /*c210*/  SHF.L.U32 R4, R3, 0x1f, RZ ;  /* 0x0000001f03047819 */ /* 0x000fc600000006ff */
[----:B------:R-:W-:-:S04]  /*c220*/  VIADD R5, R5, 0x344b0 ;  /* 0x000344b005057836 */ /* 0x000fc80000000000 */
[C---:B------:R-:W-:Y:S02]  /*c230*/  IMAD R7, R0.reuse, 0x8, R5 ;  /* 0x0000000800077824 */ /* 0x040fe400078e0205 */
[----:B------:R-:W-:Y:S02]  /*c240*/  VIADD R0, R0, 0x1 ;  /* 0x0000000100007836 */ /* 0x000fe40000000000 */
[----:B------:R-:W1:Y:S03]  /*c250*/  SYNCS.PHASECHK.TRANS64.TRYWAIT P0, [R7+URZ], R4 ;  /* 0x00000004070075a7 */ /* 0x000e66000800017f */
[----:B------:R-:W-:-:S04]  /*c260*/  ISETP.NE.AND P1, PT, R0, 0x6, PT ;  /* 0x000000060000780c */ /* 0x000fc80003f25270 */
[----:B------:R-:W-:Y:S02]  /*c270*/  SEL R2, RZ, 0x1, P1 ;  /* 0x00000001ff027807 */ /* 0x000fe40000800000 */
[----:B------:R-:W-:Y:S02]  /*c280*/  SEL R0, R0, RZ, P1 ;  /* 0x000000ff00007207 */ /* 0x000fe40000800000 */
[----:B------:R-:W-:Y:S02]  /*c290*/  LOP3.LUT R9, R3, R2, RZ, 0x3c, !PT ;  /* 0x0000000203097212 */ /* 0x000fe400078e3cff */
[----:B------:R-:W-:Y:S02]  /*c2a0*/  LEA R6, R0, R5, 0x3 ;  /* 0x0000000500067211 */ /* 0x000fe400078e18ff */
[----:B------:R-:W-:Y:S01]  /*c2b0*/  SHF.L.U32 R3, R9, 0x1f, RZ ;  /* 0x0000001f09037819 */ /* 0x000fe200000006ff */
[----:B-1----:R-:W-:Y:S06]  /*c2c0*/  @!P0 BRA `(.L_x_232) ;  /* 0x0000003000ec8947 */ /* 0x002fec0003800000 */
.L_x_318:
[----:B------:R-:W2:Y:S01]  /*c2d0*/  SYNCS.PHASECHK.TRANS64.TRYWAIT P0, [R6+URZ], R3 ;  /* 0x00000003060075a7 */ /* 0x000ea2000800017f */
[----:B------:R-:W-:-:S05]  /*c2e0*/  VIADD R0, R0, 0x1 ;  /* 0x0000000100007836 */ /* 0x000fca0000000000 */
[----:B------:R-:W-:-:S04]  /*c2f0*/  ISETP.NE.AND P1, PT, R0, 0x6, PT ;  /* 0x000000060000780c */ /* 0x000fc80003f25270 */
[----:B------:R-:W-:Y:S02]  /*c300*/  SEL R2, RZ, 0x1, P1 ;  /* 0x00000001ff027807 */ /* 0x000fe40000800000 */
[----:B------:R-:W-:Y:S02]  /*c310*/  SEL R0, R0, RZ, P1 ;  /* 0x000000ff00007207 */ /* 0x000fe40000800000 */
[----:B------:R-:W-:-:S03]  /*c320*/  LOP3.LUT R9, R9, R2, RZ, 0x3c, !PT ;  /* 0x0000000209097212 */ /* 0x000fc600078e3cff */
[----:B-1----:R-:W-:Y:S01]  /*c330*/  IMAD R7, R0, 0x8, R5 ;  /* 0x0000000800077824 */ /* 0x002fe200078e0205 */
[----:B------:R-:W-:Y:S01]  /*c340*/  SHF.L.U32 R4, R9, 0x1f, RZ ;  /* 0x0000001f09047819 */ /* 0x000fe200000006ff */
[----:B--2---:R-:W-:Y:S06]  /*c350*/  @!P0 BRA `(.L_x_233) ;  /* 0x0000003000dc8947 */ /* 0x004fec0003800000 */
.L_x_319:
        /* <DEDUP_REMOVED lines=9> */
.L_x_320:
        /* <DEDUP_REMOVED lines=9> */
.L_x_321:
[----:B------:R-:W2:Y:S01]  /*c480*/  SYNCS.PHASECHK.TRANS64.TRYWAIT P0, [R7+URZ], R4 ;  /* 0x00000004070075a7 */ /* 0x000ea2000800017f */
[----:B------:R-:W-:-:S05]  /*c490*/  VIADD R0, R0, 0x1 ;  /* 0x0000000100007836 */ /* 0x000fca0000000000 */
[----:B------:R-:W-:-:S04]  /*c4a0*/  ISETP.NE.AND P1, PT, R0, 0x6, PT ;  /* 0x000000060000780c */ /* 0x000fc80003f25270 */
[----:B------:R-:W-:Y:S02]  /*c4b0*/  SEL R2, RZ, 0x1, P1 ;  /* 0x00000001ff027807 */ /* 0x000fe40000800000 */
[----:B------:R-:W-:Y:S02]  /*c4c0*/  SEL R0, R0, RZ, P1 ;  /* 0x000000ff00007207 */ /* 0x000fe40000800000 */
[----:B------:R-:W-:Y:S01]  /*c4d0*/  LOP3.LUT R2, R9, R2, RZ, 0x3c, !PT ;  /* 0x0000000209027212 */ /* 0x000fe200078e3cff */
[----:B--2---:R-:W-:Y:S06]  /*c4e0*/  @!P0 BRA `(.L_x_236) ;  /* 0x0000003000b48947 */ /* 0x004fec0003800000 */
.L_x_322:
[----:B------:R-:W-:Y:S01]  /*c4f0*/  IMAD R5, R0, 0x8, R5 ;  /* 0x0000000800057824 */ /* 0x000fe200078e0205 */
[----:B------:R-:W-:-:S07]  /*c500*/  SHF.L.U32 R0, R2, 0x1f, RZ ;  /* 0x0000001f02007819 */ /* 0x000fce00000006ff */
.L_x_237:
[----:B---3--:R3:W4:Y:S02]  /*c510*/  SYNCS.PHASECHK.TRANS64.TRYWAIT P0, [R5+URZ], R0 ;  /* 0x00000000050075a7 */ /* 0x008724000800017f */
[----:B----4-:R-:W-:Y:S05]  /*c520*/  @!P0 NANOSLEEP.SYNCS 0x989680 ;  /* 0x009896800000895d */ /* 0x010fea0003900000 */
[----:B------:R-:W4:Y:S02]  /*c530*/  @!P0 SYNCS.PHASECHK.TRANS64 P0, [R5+URZ], R0 ;  /* 0x00000000050085a7 */ /* 0x000f24000800007f */
[----:B----4-:R-:W-:Y:S05]  /*c540*/  @!P0 BRA `(.L_x_237) ;  /* 0xfffffffc00f08947 */ /* 0x010fea000383ffff */
.L_x_230:
[----:B------:R-:W-:Y:S05]  /*c550*/  BSYNC B0 ;  /* 0x0000000000007941 */ /* 0x000fea0003800000 */
.L_x_229:
[----:B------:R-:W-:Y:S05]  /*c560*/  EXIT ;  /* 0x000000000000794d */ /* 0x000fea0003800000 */
.L_x_121:
[----:B------:R-:W-:Y:S01]  /*c570*/  PLOP3.LUT P1, PT, PT, PT, UP3, 0x80, 0x0 ;  /* 0x000000000000781c */ /* 0x000fe20003f2f038 */
[----:B------:R-:W-:Y:S01]  /*c580*/  ULDC UR20, c[0x0][0x14] ;  /* 0x0000050000147ab9 */ /* 0x000fe20000000800 */
[----:B------:R-:W-:Y:S01]  /*c590*/  ULDC UR18, c[0x0][0x10] ;  /* 0x0000040000127ab9 */ /* 0x000fe20000000800 */
[----:B------:R-:W-:Y:S01]  /*c5a0*/  ULDC.64 UR12, c[0x0][0x8c8] ;  /* 0x00023200000c7ab9 */ /* 0x000fe20000000a00 */
[----:B------:R-:W-:Y:S01]  /*c5b0*/  P2R R0, PR, RZ, 0x2 ;  /* 0x00000002ff007803 */ /* 0x000fe20000000000 */
[----:B------:R-:W-:Y:S01]  /*c5c0*/  UIMAD.WIDE.U32 UR18, UR60, UR18, URZ ;  /* 0x000000123c1272a5 */ /* 0x000fe2000f8e003f */
[----:B------:R-:W-:Y:S01]  /*c5d0*/  MOV R16, RZ ;  /* 0x000000ff00107202 */ /* 0x000fe20000000f00 */
[----:B------:R-:W-:Y:S01]  /*c5e0*/  ULDC.64 UR14, c[0x0][0x8e0] ;  /* 0x00023800000e7ab9 */ /* 0x000fe20000000a00 */
[----:B------:R-:W-:Y:S01]  /*c5f0*/  UIADD3 UR11, UP1, UR12, -0x1, URZ ;  /* 0xffffffff0c0b7890 */ /* 0x000fe2000ff3e03f */
[----:B------:R-:W-:Y:S01]  /*c600*/  ULDC UR21, c[0x0][0x904] ;  /* 0x0002410000157ab9 */ /* 0x000fe20000000800 */
[----:B------:R-:W-:Y:S01]  /*c610*/  UMOV UR22, 0xffffffff ;  /* 0xffffffff00167882 */ /* 0x000fe20000000000 */
[----:B------:R-:W-:-:S02]  /*c620*/  UIADD3 UR12, UP2, UR14, -0x1, URZ ;  /* 0xffffffff0e0c7890 */ /* 0x000fc4000ff5e03f */
[----:B------:R-:W1:Y:S01]  /*c630*/  @P1 S2R R0, SR_CTAID.Y ;  /* 0x0000000000001919 */ /* 0x000e620000002600 */
[----:B------:R-:W-:Y:S02]  /*c640*/  UIMAD.WIDE.U32 UR26, UR18, UR20, URZ ;  /* 0x00000014121a72a5 */ /* 0x000fe4000f8e003f */
[----:B------:R-:W-:Y:S02]  /*c650*/  USHF.L.U32 UR22, UR22, UR21, URZ ;  /* 0x0000001516167299 */ /* 0x000fe4000800063f */
[----:B------:R-:W-:Y:S01]  /*c660*/  UIMAD UR20, UR19, UR20, URZ ;  /* 0x00000014131472a4 */ /* 0x000fe2000f8e023f */
[----:B------:R-:W-:Y:S01]  /*c670*/  ULDC UR35, c[0x0][0x8a8] ;  /* 0x00022a0000237ab9 */ /* 0x000fe20000000800 */
[----:B------:R-:W-:Y:S01]  /*c680*/  UMOV UR23, 0x1 ;  /* 0x0000000100177882 */ /* 0x000fe20000000000 */
[----:B------:R-:W-:Y:S02]  /*c690*/  UIADD3.X UR14, UR15, -0x1, URZ, UP2, !UPT ;  /* 0xffffffff0f0e7890 */ /* 0x000fe400097fe43f */
[----:B------:R-:W-:-:S02]  /*c6a0*/  UIADD3.X UR13, UR13, -0x1, URZ, UP1, !UPT ;  /* 0xffffffff0d0d7890 */ /* 0x000fc40008ffe43f */
[----:B------:R-:W-:Y:S02]  /*c6b0*/  ULOP3.LUT UR15, UR59, 0x2, URZ, 0xfc, !UPT ;  /* 0x000000023b0f7892 */ /* 0x000fe4000f8efc3f */
[----:B------:R-:W-:Y:S02]  /*c6c0*/  UIADD3 UR16, UR9, -0x1, URZ ;  /* 0xffffffff09107890 */ /* 0x000fe4000fffe03f */
[----:B------:R-:W-:Y:S02]  /*c6d0*/  UIADD3 UR17, UR10, -0x1, URZ ;  /* 0xffffffff0a117890 */ /* 0x000fe4000fffe03f */
[----:B------:R-:W-:Y:S02]  /*c6e0*/  UIADD3 UR35, UR35, -0x1, URZ ;  /* 0xffffffff23237890 */ /* 0x000fe4000fffe03f */
[----:B------:R-:W-:Y:S02]  /*c6f0*/  USHF.L.U32 UR18, UR23, UR21, URZ ;  /* 0x0000001517127299 */ /* 0x000fe4000800063f */
[----:B------:R-:W-:-:S02]  /*c700*/  ULOP3.LUT UR19, URZ, UR22, URZ, 0x33, !UPT ;  /* 0x000000163f137292 */ /* 0x000fc4000f8e333f */
[----:B------:R-:W-:Y:S01]  /*c710*/  UIADD3 UR20, UR27, UR20, URZ ;  /* 0x000000141b147290 */ /* 0x000fe2000fffe03f */
[----:B-1----:R-:W-:Y:S01]  /*c720*/  @P1 R2UR UR53, R0 ;  /* 0x00000000003512ca */ /* 0x002fe200000e0000 */
[----:B------:R-:W-:-:S14]  /*c730*/  IMAD.MOV.U32 R0, RZ, RZ, 0x1 ;  /* 0x00000001ff007424 */ /* 0x000fdc00078e00ff */
.L_x_258:
[----:B------:R-:W1:Y:S01]  /*c740*/  LDC.64 R2, c[0x0][0x8f8] ;  /* 0x00023e00ff027b82 */ /* 0x000e620000000a00 */
[----:B------:R-:W-:Y:S01]  /*c750*/  UIADD3 UR8, UP1, UR8, UR26, URZ ;  /* 0x0000001a08087290 */ /* 0x000fe2000ff3e03f */
[----:B------:R-:W-:Y:S01]  /*c760*/  ISETP.NE.AND P2, PT, R21, RZ, PT ;  /* 0x000000ff1500720c */ /* 0x000fe20003f45270 */
[----:B------:R-:W-:Y:S01]  /*c770*/  UMOV UR21, 0xffffffff ;  /* 0xffffffff00157882 */ /* 0x000fe20000000000 */
[----:B------:R-:W-:Y:S01]  /*c780*/  UMOV UR22, 0xffffffff ;  /* 0xffffffff00167882 */ /* 0x000fe20000000000 */
[----:B------:R-:W-:Y:S01]  /*c790*/  UIADD3.X UR7, UR7, UR20, URZ, UP1, !UPT ;  /* 0x0000001407077290 */ /* 0x000fe20008ffe43f */
[----:B------:R-:W-:Y:S01]  /*c7a0*/  IMAD.MOV.U32 R15, RZ, RZ, RZ ;  /* 0x000000ffff0f7224 */ /* 0x000fe200078e00ff */
[----:B------:R-:W-:Y:S01]  /*c7b0*/  UMOV UR23, 0xffffffff ;  /* 0xffffffff00177882 */ /* 0x000fe20000000000 */
[----:B-1----:R-:W-:-:S03]  /*c7c0*/  ISETP.LE.U32.AND P1, PT, R2, UR8, PT ;  /* 0x0000000802007c0c */ /* 0x002fc6000bf23070 */
[----:B------:R-:W-:-:S05]  /*c7d0*/  IMAD.U32 R2, RZ, RZ, UR7 ;  /* 0x00000007ff027e24 */ /* 0x000fca000f8e00ff */
[----:B------:R-:W-:-:S13]  /*c7e0*/  ISETP.GE.U32.AND.EX P1, PT, R2, R3, PT, P1 ;  /* 0x000000030200720c */ /* 0x000fda0003f26110 */
[----:B--2-45:R-:W-:Y:S05]  /*c7f0*/  @P2 BRA P1, `(.L_x_238) ;  /* 0x0000001800402947 */ /* 0x034fea0000800000 */
[----:B------:R-:W-:-:S04]  /*c800*/  IADD3 R2, P2, R6, UR5, RZ ;  /* 0x0000000506027c10 */ /* 0x000fc8000ff5e0ff */
[----:B------:R-:W-:Y:S02]  /*c810*/  ISETP.GT.U32.AND P1, PT, R2, UR8, PT ;  /* 0x0000000802007c0c */ /* 0x000fe4000bf24070 */
[----:B------:R-:W-:-:S04]  /*c820*/  IADD3.X R2, R7, UR6, RZ, P2, !PT ;  /* 0x0000000607027c10 */ /* 0x000fc800097fe4ff */
[----:B------:R-:W-:-:S13]  /*c830*/  ISETP.GT.U32.AND.EX P1, PT, R2, UR7, PT, P1 ;  /* 0x0000000702007c0c */ /* 0x000fda000bf24110 */
[----:B------:R-:W-:Y:S05]  /*c840*/  @P1 BRA `(.L_x_239) ;  /* 0x0000001400201947 */ /* 0x000fea0003800000 */
[----:B------:R-:W-:Y:S01]  /*c850*/  VIADD R12, R9, UR4 ;  /* 0x00000004090c7c36 */ /* 0x000fe20008000000 */
[----:B------:R-:W-:Y:S01]  /*c860*/  ULDC UR21, c[0x0][0x910] ;  /* 0x0002440000157ab9 */ /* 0x000fe20000000800 */
[----:B------:R-:W-:Y:S02]  /*c870*/  IMAD.MOV.U32 R23, RZ, RZ, R8 ;  /* 0x000000ffff177224 */ /* 0x000fe400078e0008 */
[----:B------:R-:W-:Y:S02]  /*c880*/  VIADD R13, R12, 0x20 ;  /* 0x000000200c0d7836 */ /* 0x000fe40000000000 */
[----:B------:R-:W-:-:S03]  /*c890*/  IMAD.MOV.U32 R14, RZ, RZ, R10 ;  /* 0x000000ffff0e7224 */ /* 0x000fc600078e000a */
[----:B------:R-:W-:-:S13]  /*c8a0*/  ISETP.GE.AND P1, PT, R13, UR21, PT ;  /* 0x000000150d007c0c */ /* 0x000fda000bf26270 */
[----:B------:R-:W1:Y:S01]  /*c8b0*/  @!P1 LDC.64 R2, c[0x0][0x918] ;  /* 0x00024600ff029b82 */ /* 0x000e620000000a00 */
[----:B------:R-:W-:Y:S01]  /*c8c0*/  @!P1 VIADD R7, R12, 0x20 ;  /* 0x000000200c079836 */ /* 0x000fe20000000000 */
[----:B------:R-:W-:Y:S01]  /*c8d0*/  BSSY B0, `(.L_x_240) ;  /* 0x0000064000007945 */ /* 0x000fe20003800000 */
[----:B------:R-:W-:Y:S02]  /*c8e0*/  IMAD.MOV.U32 R6, RZ, RZ, 0x7fffffff ;  /* 0x7fffffffff067424 */ /* 0x000fe400078e00ff */
[----:B-1----:R-:W-:-:S05]  /*c8f0*/  @!P1 IMAD.WIDE R2, R7, 0xc, R2 ;  /* 0x0000000c07029825 */ /* 0x002fca00078e0202 */
[----:B------:R1:W5:Y:S04]  /*c900*/  @!P1 LDG.E R8, desc[UR38][R2.64] ;  /* 0x0000002602089981 */ /* 0x000368000c1e1900 */
[----:B------:R1:W5:Y:S01]  /*c910*/  @!P1 LDG.E R10, desc[UR38][R2.64+0x4] ;  /* 0x00000426020a9981 */ /* 0x000362000c1e1900 */
[----:B------:R-:W-:Y:S02]  /*c920*/  ISETP.GE.AND P1, PT, R12, UR21, PT ;  /* 0x000000150c007c0c */ /* 0x000fe4000bf26270 */
[----:B------:R-:W-:-:S11]  /*c930*/  MOV R7, RZ ;  /* 0x000000ff00077202 */ /* 0x000fd60000000f00 */
[----:B-1----:R-:W-:Y:S05]  /*c940*/  @P1 BRA `(.L_x_241) ;  /* 0x0000000400701947 */ /* 0x002fea0003800000 */
[----:B------:R-:W-:Y:S01]  /*c950*/  IABS R7, R20 ;  /* 0x0000001400077213 */ /* 0x000fe20000000000 */
[----:B------:R-:W-:Y:S01]  /*c960*/  ULDC UR24, c[0x0][0x8f0] ;  /* 0x00023c0000187ab9 */ /* 0x000fe20000000800 */
[----:B------:R-:W-:Y:S02]  /*c970*/  IABS R6, R11 ;  /* 0x0000000b00067213 */ /* 0x000fe40000000000 */
[----:B------:R-:W1:Y:S01]  /*c980*/  I2F.RP R3, R7 ;  /* 0x0000000700037306 */ /* 0x000e620000209400 */
[----:B------:R-:W-:Y:S02]  /*c990*/  PLOP3.LUT P3, PT, PT, PT, UP0, 0x80, 0x0 ;  /* 0x000000000000781c */ /* 0x000fe40003f6f008 */
[C---:B------:R-:W-:Y:S02]  /*c9a0*/  IADD3 R22, P2, R14.reuse, UR12, RZ ;  /* 0x0000000c0e167c10 */ /* 0x040fe4000ff5e0ff */
[C---:B------:R-:W-:Y:S02]  /*c9b0*/  IADD3 R19, P1, R23.reuse, UR11, RZ ;  /* 0x0000000b17137c10 */ /* 0x040fe4000ff3e0ff */
[----:B------:R-:W-:Y:S01]  /*c9c0*/  LEA.HI.X.SX32 R25, R14, UR14, 0x1, P2 ;  /* 0x0000000e0e197c11 */ /* 0x000fe200090f0eff */
[----:B------:R-:W2:Y:S01]  /*c9d0*/  I2F.RP R2, R6 ;  /* 0x0000000600027306 */ /* 0x000ea20000209400 */
[----:B------:R-:W-:-:S07]  /*c9e0*/  LEA.HI.X.SX32 R24, R23, UR13, 0x1, P1 ;  /* 0x0000000d17187c11 */ /* 0x000fce00088f0eff */
[----:B-1----:R-:W1:Y:S08]  /*c9f0*/  MUFU.RCP R3, R3 ;  /* 0x0000000300037308 */ /* 0x002e700000001000 */
[----:B--2---:R-:W2:Y:S01]  /*ca00*/  MUFU.RCP R2, R2 ;  /* 0x0000000200027308 */ /* 0x004ea20000001000 */
[----:B-1----:R-:W-:-:S07]  /*ca10*/  VIADD R17, R3, 0xffffffe ;  /* 0x0ffffffe03117836 */ /* 0x002fce0000000000 */
[----:B------:R-:W1:Y:S01]  /*ca20*/  F2I.FTZ.U32.TRUNC.NTZ R17, R17 ;  /* 0x0000001100117305 */ /* 0x000e62000021f000 */
[----:B--2---:R-:W-:-:S07]  /*ca30*/  VIADD R15, R2, 0xffffffe ;  /* 0x0ffffffe020f7836 */ /* 0x004fce0000000000 */
[----:B------:R-:W2:Y:S01]  /*ca40*/  F2I.FTZ.U32.TRUNC.NTZ R15, R15 ;  /* 0x0000000f000f7305 */ /* 0x000ea2000021f000 */
[----:B-1----:R-:W-:Y:S02]  /*ca50*/  IMAD.MOV R18, RZ, RZ, -R17 ;  /* 0x000000ffff127224 */ /* 0x002fe400078e0a11 */
[----:B--2---:R-:W-:Y:S01]  /*ca60*/  IMAD.MOV R14, RZ, RZ, -R15 ;  /* 0x000000ffff0e7224 */ /* 0x004fe200078e0a0f */
[----:B------:R-:W-:Y:S06]  /*ca70*/  @!P3 BRA `(.L_x_242) ;  /* 0x000000000034b947 */ /* 0x000fec0003800000 */
[----:B------:R-:W-:Y:S01]  /*ca80*/  ULDC UR4, c[0x0][0x8dc] ;  /* 0x0002370000047ab9 */ /* 0x000fe20000000800 */
[----:B------:R-:W-:Y:S01]  /*ca90*/  ULDC.64 UR22, c[0x0][0x8d0] ;  /* 0x0002340000167ab9 */ /* 0x000fe20000000a00 */
[----:B------:R-:W-:-:S05]  /*caa0*/  IADD3 R3, P1, R19, UR4, RZ ;  /* 0x0000000413037c10 */ /* 0x000fca000ff3e0ff */
[----:B------:R-:W-:-:S04]  /*cab0*/  IMAD.X R19, RZ, RZ, R24, P1 ;  /* 0x000000ffff137224 */ /* 0x000fc800008e0618 */
[----:B------:R-:W-:-:S04]  /*cac0*/  IMAD.WIDE.U32 R4, R19, UR22, RZ ;  /* 0x0000001613047c25 */ /* 0x000fc8000f8e00ff */
[----:B------:R-:W-:-:S04]  /*cad0*/  IMAD.WIDE.U32 R4, P1, R3, UR23, R4 ;  /* 0x0000001703047c25 */ /* 0x000fc8000f820004 */
[----:B------:R-:W-:-:S04]  /*cae0*/  IMAD.WIDE.U32 R2, R3, UR22, RZ ;  /* 0x0000001603027c25 */ /* 0x000fc8000f8e00ff */
[----:B------:R-:W-:Y:S01]  /*caf0*/  IMAD.MOV.U32 R2, RZ, RZ, R5 ;  /* 0x000000ffff027224 */ /* 0x000fe200078e0005 */
[----:B------:R-:W-:Y:S01]  /*cb00*/  IADD3 RZ, P2, R3, R4, RZ ;  /* 0x0000000403ff7210 */ /* 0x000fe20007f5e0ff */
[----:B------:R-:W-:-:S04]  /*cb10*/  IMAD.X R3, RZ, RZ, RZ, P1 ;  /* 0x000000ffff037224 */ /* 0x000fc800008e06ff */
[----:B------:R-:W-:-:S04]  /*cb20*/  IMAD.WIDE.U32.X R2, R19, UR23, R2, P2 ;  /* 0x0000001713027c25 */ /* 0x000fc800090e0402 */
[----:B------:R-:W-:Y:S01]  /*cb30*/  IMAD.MOV.U32 R19, RZ, RZ, R2 ;  /* 0x000000ffff137224 */ /* 0x000fe200078e0002 */
[----:B------:R-:W-:-:S07]  /*cb40*/  MOV R24, R3 ;  /* 0x0000000300187202 */ /* 0x000fce0000000f00 */
.L_x_242:
[----:B------:R-:W-:Y:S05]  /*cb50*/  @!P0 BRA `(.L_x_243) ;  /* 0x0000000000348947 */ /* 0x000fea0003800000 */
        /* <DEDUP_REMOVED lines=11> */
[----:B------:R-:W-:Y:S02]  /*cc10*/  IMAD.MOV.U32 R22, RZ, RZ, R2 ;  /* 0x000000ffff167224 */ /* 0x000fe400078e0002 */
[----:B------:R-:W-:-:S07]  /*cc20*/  IMAD.MOV.U32 R25, RZ, RZ, R3 ;  /* 0x000000ffff197224 */ /* 0x000fce00078e0003 */
.L_x_243:
[----:B------:R-:W-:Y:S01]  /*cc30*/  IMAD R18, R18, R7, RZ ;  /* 0x0000000712127224 */ /* 0x000fe200078e02ff */
[----:B------:R-:W-:Y:S01]  /*cc40*/  ULDC UR4, c[0x0][0x8d8] ;  /* 0x0002360000047ab9 */ /* 0x000fe20000000800 */
[----:B------:R-:W-:Y:S01]  /*cc50*/  IMAD.MOV.U32 R2, RZ, RZ, RZ ;  /* 0x000000ffff027224 */ /* 0x000fe200078e00ff */
[----:B------:R-:W-:Y:S01]  /*cc60*/  SHF.R.U64 R19, R19, UR4, R24 ;  /* 0x0000000413137c19 */ /* 0x000fe20008001218 */
[----:B------:R-:W-:Y:S01]  /*cc70*/  IMAD.MOV.U32 R3, RZ, RZ, R17 ;  /* 0x000000ffff037224 */ /* 0x000fe200078e0011 */
[----:B------:R-:W-:Y:S01]  /*cc80*/  SHF.R.U64 R22, R22, UR24, R25 ;  /* 0x0000001816167c19 */ /* 0x000fe20008001219 */
[----:B------:R-:W-:Y:S01]  /*cc90*/  IMAD R4, R14, R6, RZ ;  /* 0x000000060e047224 */ /* 0x000fe200078e02ff */
[----:B------:R-:W-:Y:S01]  /*cca0*/  PLOP3.LUT P5, PT, PT, PT, UP3, 0x80, 0x0 ;  /* 0x000000000000781c */ /* 0x000fe20003faf038 */
[----:B------:R-:W-:Y:S01]  /*ccb0*/  IMAD.HI.U32 R23, R17, R18, R2 ;  /* 0x0000001211177227 */ /* 0x000fe200078e0002 */
[----:B------:R-:W-:-:S03]  /*ccc0*/  IABS R17, R20 ;  /* 0x0000001400117213 */ /* 0x000fc60000000000 */
[----:B------:R-:W-:Y:S02]  /*ccd0*/  IMAD.MOV.U32 R3, RZ, RZ, R15 ;  /* 0x000000ffff037224 */ /* 0x000fe400078e000f */
[----:B------:R-:W-:Y:S02]  /*cce0*/  VIADD R14, R19, UR16 ;  /* 0x00000010130e7c36 */ /* 0x000fe40008000000 */
[----:B------:R-:W-:Y:S01]  /*ccf0*/  IMAD.HI.U32 R2, R15, R4, R2 ;  /* 0x000000040f027227 */ /* 0x000fe200078e0002 */
[----:B------:R-:W-:Y:S02]  /*cd00*/  IADD3 R15, R22, UR17, RZ ;  /* 0x00000011160f7c10 */ /* 0x000fe4000fffe0ff */
[----:B------:R-:W-:Y:S01]  /*cd10*/  IABS R3, R11 ;  /* 0x0000000b00037213 */ /* 0x000fe20000000000 */
[----:B------:R-:W-:Y:S01]  /*cd20*/  IMAD.MOV R18, RZ, RZ, -R17 ;  /* 0x000000ffff127224 */ /* 0x000fe200078e0a11 */
[----:B------:R-:W-:Y:S02]  /*cd30*/  IABS R4, R15 ;  /* 0x0000000f00047213 */ /* 0x000fe40000000000 */
[----:B------:R-:W-:Y:S01]  /*cd40*/  IABS R5, R14 ;  /* 0x0000000e00057213 */ /* 0x000fe20000000000 */
[----:B------:R-:W-:-:S02]  /*cd50*/  IMAD.MOV R17, RZ, RZ, -R3 ;  /* 0x000000ffff117224 */ /* 0x000fc400078e0a03 */
[----:B------:R-:W-:-:S04]  /*cd60*/  IMAD.HI.U32 R3, R23, R4, RZ ;  /* 0x0000000417037227 */ /* 0x000fc800078e00ff */
[----:B------:R-:W-:-:S04]  /*cd70*/  IMAD.HI.U32 R2, R2, R5, RZ ;  /* 0x0000000502027227 */ /* 0x000fc800078e00ff */
[----:B------:R-:W-:Y:S02]  /*cd80*/  IMAD R4, R3, R18, R4 ;  /* 0x0000001203047224 */ /* 0x000fe400078e0204 */
[----:B------:R-:W-:-:S03]  /*cd90*/  IMAD R3, R2, R17, R5 ;  /* 0x0000001102037224 */ /* 0x000fc600078e0205 */
[----:B------:R-:W-:Y:S02]  /*cda0*/  ISETP.GT.U32.AND P2, PT, R7, R4, PT ;  /* 0x000000040700720c */ /* 0x000fe40003f44070 */
[----:B------:R-:W-:-:S11]  /*cdb0*/  ISETP.GT.U32.AND P1, PT, R6, R3, PT ;  /* 0x000000030600720c */ /* 0x000fd60003f24070 */
[----:B------:R-:W-:Y:S01]  /*cdc0*/  @!P2 IMAD.IADD R4, R4, 0x1, -R7 ;  /* 0x000000010404a824 */ /* 0x000fe200078e0a07 */
[----:B------:R-:W-:Y:S01]  /*cdd0*/  ISETP.GE.AND P2, PT, R15, RZ, PT ;  /* 0x000000ff0f00720c */ /* 0x000fe20003f46270 */
[----:B------:R-:W-:Y:S01]  /*cde0*/  @!P1 IMAD.IADD R3, R3, 0x1, -R6 ;  /* 0x0000000103039824 */ /* 0x000fe200078e0a06 */
[----:B------:R-:W-:Y:S02]  /*cdf0*/  ISETP.GE.AND P1, PT, R14, RZ, PT ;  /* 0x000000ff0e00720c */ /* 0x000fe40003f26270 */
[----:B------:R-:W-:Y:S02]  /*ce00*/  ISETP.GT.U32.AND P4, PT, R7, R4, PT ;  /* 0x000000040700720c */ /* 0x000fe40003f84070 */
[----:B------:R-:W-:-:S11]  /*ce10*/  ISETP.GT.U32.AND P3, PT, R6, R3, PT ;  /* 0x000000030600720c */ /* 0x000fd60003f64070 */
[----:B------:R-:W-:Y:S01]  /*ce20*/  @!P4 IMAD.IADD R4, R4, 0x1, -R7 ;  /* 0x000000010404c824 */ /* 0x000fe200078e0a07 */
[----:B------:R-:W-:Y:S01]  /*ce30*/  ISETP.NE.AND P4, PT, RZ, UR10, PT ;  /* 0x0000000aff007c0c */ /* 0x000fe2000bf85270 */
[----:B------:R-:W-:Y:S01]  /*ce40*/  @!P3 IMAD.IADD R3, R3, 0x1, -R6 ;  /* 0x000000010303b824 */ /* 0x000fe200078e0a06 */
[----:B------:R-:W-:Y:S01]  /*ce50*/  ISETP.NE.AND P3, PT, RZ, UR9, PT ;  /* 0x00000009ff007c0c */ /* 0x000fe2000bf65270 */
[----:B------:R-:W-:-:S03]  /*ce60*/  @!P2 IMAD.MOV R4, RZ, RZ, -R4 ;  /* 0x000000ffff04a224 */ /* 0x000fc600078e0a04 */
[----:B------:R-:W-:-:S07]  /*ce70*/  @!P1 IADD3 R3, -R3, RZ, RZ ;  /* 0x000000ff03039210 */ /* 0x000fce0007ffe1ff */
[----:B------:R-:W-:Y:S02]  /*ce80*/  @!P4 LOP3.LUT R4, RZ, UR10, RZ, 0x33, !PT ;  /* 0x0000000aff04cc12 */ /* 0x000fe4000f8e33ff */
[----:B------:R-:W-:-:S03]  /*ce90*/  @!P3 LOP3.LUT R3, RZ, UR9, RZ, 0x33, !PT ;  /* 0x00000009ff03bc12 */ /* 0x000fc6000f8e33ff */
[----:B------:R-:W-:Y:S02]  /*cea0*/  IMAD.IADD R4, R15, 0x1, -R4 ;  /* 0x000000010f047824 */ /* 0x000fe400078e0a04 */
[----:B------:R-:W-:-:S04]  /*ceb0*/  IMAD.IADD R3, R14, 0x1, -R3 ;  /* 0x000000010e037824 */ /* 0x000fc800078e0a03 */
[----:B------:R-:W-:Y:S01]  /*cec0*/  IMAD R6, R3, R4, RZ ;  /* 0x0000000403067224 */ /* 0x000fe200078e02ff */
[----:B------:R-:W-:-:S04]  /*ced0*/  SEL R2, R4, R3, !P5 ;  /* 0x0000000304027207 */ /* 0x000fc80006800000 */
[--C-:B------:R-:W-:Y:S01]  /*cee0*/  SHF.R.S32.HI R5, RZ, 0x1f, R2.reuse ;  /* 0x0000001fff057819 */ /* 0x100fe20000011402 */
[----:B------:R-:W-:Y:S01]  /*cef0*/  IMAD.MOV.U32 R4, RZ, RZ, R2 ;  /* 0x000000ffff047224 */ /* 0x000fe200078e0002 */
[----:B------:R-:W-:-:S07]  /*cf00*/  SHF.R.S32.HI R7, RZ, 0x1f, R6 ;  /* 0x0000001fff077819 */ /* 0x000fce0000011406 */
.L_x_241:
[----:B---3--:R-:W-:Y:S05]  /*cf10*/  BSYNC B0 ;  /* 0x0000000000007941 */ /* 0x008fea0003800000 */
.L_x_240:
[----:B------:R-:W1:Y:S01]  /*cf20*/  SHFL.UP PT, R3, R6, 0x1, RZ ;  /* 0x0420000006037989 */ /* 0x000e6200000e00ff */
[----:B------:R-:W-:-:S03]  /*cf30*/  ISETP.NE.AND P1, PT, R9, RZ, PT ;  /* 0x000000ff0900720c */ /* 0x000fc60003f25270 */
[----:B------:R-:W2:Y:S01]  /*cf40*/  SHFL.UP PT, R2, R7, 0x1, RZ ;  /* 0x0420000007027989 */ /* 0x000ea200000e00ff */
[----:B-1----:R-:W-:Y:S02]  /*cf50*/  SEL R3, R3, RZ, P1 ;  /* 0x000000ff03037207 */ /* 0x002fe40000800000 */
[----:B--2---:R-:W-:Y:S02]  /*cf60*/  SEL R2, R2, RZ, P1 ;  /* 0x000000ff02027207 */ /* 0x004fe40000800000 */
[----:B------:R-:W-:-:S05]  /*cf70*/  IADD3 R18, P2, R3, R6, RZ ;  /* 0x0000000603127210 */ /* 0x000fca0007f5e0ff */
[----:B------:R-:W-:Y:S01]  /*cf80*/  IMAD.X R15, R2, 0x1, R7, P2 ;  /* 0x00000001020f7824 */ /* 0x000fe200010e0607 */
[----:B------:R-:W1:Y:S01]  /*cf90*/  SHFL.UP PT, R3, R18, 0x2, RZ ;  /* 0x0440000012037989 */ /* 0x000e6200000e00ff */
[----:B------:R-:W-:-:S03]  /*cfa0*/  ISETP.GE.U32.AND P2, PT, R9, 0x2, PT ;  /* 0x000000020900780c */ /* 0x000fc60003f46070 */
[----:B------:R-:W2:Y:S01]  /*cfb0*/  SHFL.UP PT, R2, R15, 0x2, RZ ;  /* 0x044000000f027989 */ /* 0x000ea200000e00ff */
[----:B-1----:R-:W-:-:S04]  /*cfc0*/  SEL R3, R3, RZ, P2 ;  /* 0x000000ff03037207 */ /* 0x002fc80001000000 */
[----:B------:R-:W-:Y:S02]  /*cfd0*/  IADD3 R14, P3, R3, R18, RZ ;  /* 0x00000012030e7210 */ /* 0x000fe40007f7e0ff */
[----:B--2---:R-:W-:-:S03]  /*cfe0*/  SEL R2, R2, RZ, P2 ;  /* 0x000000ff02027207 */ /* 0x004fc60001000000 */
[----:B------:R-:W1:Y:S02]  /*cff0*/  SHFL.UP PT, R3, R14, 0x4, RZ ;  /* 0x048000000e037989 */ /* 0x000e6400000e00ff */
[----:B------:R-:W-:Y:S01]  /*d000*/  IMAD.X R17, R2, 0x1, R15, P3 ;  /* 0x0000000102117824 */ /* 0x000fe200018e060f */
[----:B------:R-:W-:-:S04]  /*d010*/  ISETP.GE.U32.AND P3, PT, R9, 0x4, PT ;  /* 0x000000040900780c */ /* 0x000fc80003f66070 */
        /* <DEDUP_REMOVED lines=17> */
[----:B--2---:R-:W-:-:S05]  /*d130*/  SEL R2, R2, RZ, P5 ;  /* 0x000000ff02027207 */ /* 0x004fca0002800000 */
[----:B------:R-:W-:Y:S01]  /*d140*/  IMAD.X R22, R2, 0x1, R17, P6 ;  /* 0x0000000102167824 */ /* 0x000fe200030e0611 */
[----:B------:R-:W-:-:S04]  /*d150*/  IADD3 R2, P6, R15, UR5, RZ ;  /* 0x000000050f027c10 */ /* 0x000fc8000ffde0ff */
[----:B------:R-:W-:Y:S02]  /*d160*/  IADD3.X R3, R22, UR6, RZ, P6, !PT ;  /* 0x0000000616037c10 */ /* 0x000fe4000b7fe4ff */
[----:B------:R-:W-:-:S04]  /*d170*/  ISETP.GT.U32.AND P6, PT, R2, UR8, PT ;  /* 0x0000000802007c0c */ /* 0x000fc8000bfc4070 */
[----:B------:R-:W-:-:S13]  /*d180*/  ISETP.GT.U32.AND.EX P6, PT, R3, UR7, PT, P6 ;  /* 0x0000000703007c0c */ /* 0x000fda000bfc4160 */
[----:B------:R-:W-:-:S04]  /*d190*/  VOTE.ANY R14, PT, P6 ;  /* 0x00000000000e7806 */ /* 0x000fc800030e0100 */
[----:B------:R-:W-:-:S13]  /*d1a0*/  ISETP.NE.AND P6, PT, R14, RZ, PT ;  /* 0x000000ff0e00720c */ /* 0x000fda0003fc5270 */
[----:B------:R-:W-:Y:S05]  /*d1b0*/  @P6 BRA `(.L_x_244) ;  /* 0x0000000800746947 */ /* 0x000fea0003800000 */
[----:B------:R-:W-:Y:S01]  /*d1c0*/  MOV R17, R2 ;  /* 0x0000000200117202 */ /* 0x000fe20000000f00 */
[----:B------:R-:W-:Y:S01]  /*d1d0*/  IMAD.MOV.U32 R19, RZ, RZ, R3 ;  /* 0x000000ffff137224 */ /* 0x000fe200078e0003 */
[----:B------:R-:W-:Y:S01]  /*d1e0*/  ULDC UR21, c[0x0][0x910] ;  /* 0x0002440000157ab9 */ /* 0x000fe20000000800 */
[----:B------:R-:W-:Y:S01]  /*d1f0*/  ULDC UR28, c[0x0][0x8f4] ;  /* 0x00023d00001c7ab9 */ /* 0x000fe20000000800 */
[----:B------:R-:W-:Y:S01]  /*d200*/  ULDC UR4, c[0x0][0x8dc] ;  /* 0x0002370000047ab9 */ /* 0x000fe20000000800 */
[----:B------:R-:W-:Y:S01]  /*d210*/  ULDC UR29, c[0x0][0x8d8] ;  /* 0x00023600001d7ab9 */ /* 0x000fe20000000800 */
[----:B------:R-:W-:Y:S01]  /*d220*/  ULDC UR30, c[0x0][0x8f0] ;  /* 0x00023c00001e7ab9 */ /* 0x000fe20000000800 */
[----:B------:R-:W-:Y:S01]  /*d230*/  ULDC.64 UR22, c[0x0][0x8d0] ;  /* 0x0002340000167ab9 */ /* 0x000fe20000000a00 */
[----:B------:R-:W-:-:S05]  /*d240*/  ULDC.64 UR24, c[0x0][0x8e8] ;  /* 0x00023a0000187ab9 */ /* 0x000fca0000000a00 */
.L_x_249:
[----:B------:R-:W-:Y:S02]  /*d250*/  IMAD.MOV.U32 R12, RZ, RZ, R13 ;  /* 0x000000ffff0c7224 */ /* 0x000fe400078e000d */
[----:B------:R-:W-:Y:S02]  /*d260*/  VIADD R13, R13, 0x20 ;  /* 0x000000200d0d7836 */ /* 0x000fe40000000000 */
[----:B-----5:R-:W-:Y:S02]  /*d270*/  IMAD.MOV.U32 R14, RZ, RZ, R8 ;  /* 0x000000ffff0e7224 */ /* 0x020fe400078e0008 */
[----:B------:R-:W-:Y:S01]  /*d280*/  IMAD.MOV.U32 R15, RZ, RZ, R10 ;  /* 0x000000ffff0f7224 */ /* 0x000fe200078e000a */
[----:B------:R-:W-:-:S13]  /*d290*/  ISETP.GE.AND P6, PT, R13, UR21, PT ;  /* 0x000000150d007c0c */ /* 0x000fda000bfc6270 */
[----:B------:R-:W1:Y:S01]  /*d2a0*/  @!P6 LDC.64 R2, c[0x0][0x918] ;  /* 0x00024600ff02eb82 */ /* 0x000e620000000a00 */
[----:B------:R-:W2:Y:S01]  /*d2b0*/  SHFL.IDX PT, R19, R19, 0x1f, 0x1f ;  /* 0x03e01f0013137f89 */ /* 0x000ea200000e0000 */
[----:B------:R-:W-:-:S03]  /*d2c0*/  @!P6 VIADD R7, R12, 0x20 ;  /* 0x000000200c07e836 */ /* 0x000fc60000000000 */
[----:B------:R-:W3:Y:S01]  /*d2d0*/  SHFL.IDX PT, R17, R17, 0x1f, 0x1f ;  /* 0x03e01f0011117f89 */ /* 0x000ee200000e0000 */
[----:B------:R-:W-:Y:S01]  /*d2e0*/  BSSY B0, `(.L_x_245) ;  /* 0x0000063000007945 */ /* 0x000fe20003800000 */
[----:B-1----:R-:W-:-:S05]  /*d2f0*/  @!P6 IMAD.WIDE R2, R7, 0xc, R2 ;  /* 0x0000000c0702e825 */ /* 0x002fca00078e0202 */
[----:B------:R1:W5:Y:S04]  /*d300*/  @!P6 LDG.E R8, desc[UR38][R2.64] ;  /* 0x000000260208e981 */ /* 0x000368000c1e1900 */
[----:B------:R1:W5:Y:S01]  /*d310*/  @!P6 LDG.E R10, desc[UR38][R2.64+0x4] ;  /* 0x00000426020ae981 */ /* 0x000362000c1e1900 */
[----:B------:R-:W-:Y:S01]  /*d320*/  ISETP.GE.AND P6, PT, R12, UR21, PT ;  /* 0x000000150c007c0c */ /* 0x000fe2000bfc6270 */
[----:B------:R-:W-:Y:S01]  /*d330*/  IMAD.MOV.U32 R6, RZ, RZ, 0x7fffffff ;  /* 0x7fffffffff067424 */ /* 0x000fe200078e00ff */
[----:B--2---:R-:W-:Y:S01]  /*d340*/  R2UR UR6, R19 ;  /* 0x00000000130672ca */ /* 0x004fe200000e0000 */
[----:B------:R-:W-:Y:S01]  /*d350*/  IMAD.MOV.U32 R7, RZ, RZ, RZ ;  /* 0x000000ffff077224 */ /* 0x000fe200078e00ff */
[----:B---3--:R-:W-:-:S09]  /*d360*/  R2UR UR5, R17 ;  /* 0x00000000110572ca */ /* 0x008fd200000e0000 */
[----:B-1----:R-:W-:Y:S06]  /*d370*/  @P6 BRA `(.L_x_246) ;  /* 0x0000000400646947 */ /* 0x002fec0003800000 */
[----:B------:R-:W-:-:S04]  /*d380*/  IADD3 R17, P6, R14, UR11, RZ ;  /* 0x0000000b0e117c10 */ /* 0x000fc8000ffde0ff */
[----:B------:R-:W-:Y:S02]  /*d390*/  LEA.HI.X.SX32 R22, R14, UR13, 0x1, P6 ;  /* 0x0000000d0e167c11 */ /* 0x000fe4000b0f0eff */
[----:B------:R-:W-:Y:S02]  /*d3a0*/  IABS R14, R20 ;  /* 0x00000014000e7213 */ /* 0x000fe40000000000 */
[C---:B------:R-:W-:Y:S02]  /*d3b0*/  IADD3 R19, P6, R15.reuse, UR12, RZ ;  /* 0x0000000c0f137c10 */ /* 0x040fe4000ffde0ff */
[----:B------:R-:W1:Y:S02]  /*d3c0*/  I2F.RP R2, R14 ;  /* 0x0000000e00027306 */ /* 0x000e640000209400 */
[----:B------:R-:W-:Y:S02]  /*d3d0*/  LEA.HI.X.SX32 R24, R15, UR14, 0x1, P6 ;  /* 0x0000000e0f187c11 */ /* 0x000fe4000b0f0eff */
[----:B------:R-:W-:-:S04]  /*d3e0*/  PLOP3.LUT P6, PT, PT, PT, UP0, 0x80, 0x0 ;  /* 0x000000000000781c */ /* 0x000fc80003fcf008 */
[----:B-1----:R-:W1:Y:S02]  /*d3f0*/  MUFU.RCP R2, R2 ;  /* 0x0000000200027308 */ /* 0x002e640000001000 */
[----:B-1----:R-:W-:-:S06]  /*d400*/  IADD3 R15, R2, 0xffffffe, RZ ;  /* 0x0ffffffe020f7810 */ /* 0x002fcc0007ffe0ff */
[----:B------:R-:W1:Y:S02]  /*d410*/  F2I.FTZ.U32.TRUNC.NTZ R15, R15 ;  /* 0x0000000f000f7305 */ /* 0x000e64000021f000 */
[----:B-1----:R-:W-:Y:S01]  /*d420*/  IMAD.MOV R18, RZ, RZ, -R15 ;  /* 0x000000ffff127224 */ /* 0x002fe200078e0a0f */
[----:B------:R-:W-:Y:S06]  /*d430*/  @!P6 BRA `(.L_x_247) ;  /* 0x00000000002ce947 */ /* 0x000fec0003800000 */
        /* <DEDUP_REMOVED lines=11> */
.L_x_247:
[----:B------:R-:W-:Y:S05]  /*d4f0*/  @!P0 BRA `(.L_x_248) ;  /* 0x00000000002c8947 */ /* 0x000fea0003800000 */
        /* <DEDUP_REMOVED lines=11> */
.L_x_248:
[----:B------:R-:W-:Y:S01]  /*d5b0*/  SHF.R.U64 R4, R19, UR30, R24 ;  /* 0x0000001e13047c19 */ /* 0x000fe20008001218 */
[----:B------:R-:W-:Y:S01]  /*d5c0*/  IMAD R5, R18, R14, RZ ;  /* 0x0000000e12057224 */ /* 0x000fe200078e02ff */
[----:B------:R-:W-:Y:S01]  /*d5d0*/  IABS R2, R20 ;  /* 0x0000001400027213 */ /* 0x000fe20000000000 */
[----:B------:R-:W-:Y:S01]  /*d5e0*/  IMAD.MOV.U32 R3, RZ, RZ, R15 ;  /* 0x000000ffff037224 */ /* 0x000fe200078e000f */
[----:B------:R-:W-:Y:S01]  /*d5f0*/  SHF.R.U64 R17, R17, UR29, R22 ;  /* 0x0000001d11117c19 */ /* 0x000fe20008001216 */
[----:B------:R-:W-:Y:S01]  /*d600*/  VIADD R4, R4, UR17 ;  /* 0x0000001104047c36 */ /* 0x000fe20008000000 */
[----:B------:R-:W-:Y:S01]  /*d610*/  IABS R19, R11 ;  /* 0x0000000b00137213 */ /* 0x000fe20000000000 */
[----:B------:R-:W-:Y:S02]  /*d620*/  IMAD.MOV R7, RZ, RZ, -R2 ;  /* 0x000000ffff077224 */ /* 0x000fe400078e0a02 */
[----:B------:R-:W-:Y:S01]  /*d630*/  IMAD.MOV.U32 R2, RZ, RZ, RZ ;  /* 0x000000ffff027224 */ /* 0x000fe200078e00ff */
[----:B------:R-:W-:Y:S01]  /*d640*/  IABS R6, R4 ;  /* 0x0000000400067213 */ /* 0x000fe20000000000 */
[----:B------:R-:W-:-:S02]  /*d650*/  VIADD R17, R17, UR16 ;  /* 0x0000001011117c36 */ /* 0x000fc40008000000 */
[----:B------:R-:W-:-:S04]  /*d660*/  IMAD.HI.U32 R2, R15, R5, R2 ;  /* 0x000000050f027227 */ /* 0x000fc800078e0002 */
[----:B------:R-:W-:Y:S01]  /*d670*/  IMAD.MOV.U32 R3, RZ, RZ, R7 ;  /* 0x000000ffff037224 */ /* 0x000fe200078e0007 */
[----:B------:R-:W-:Y:S01]  /*d680*/  IABS R7, R11 ;  /* 0x0000000b00077213 */ /* 0x000fe20000000000 */
[----:B------:R-:W-:-:S03]  /*d690*/  IMAD.MOV.U32 R5, RZ, RZ, R6 ;  /* 0x000000ffff057224 */ /* 0x000fc600078e0006 */
[----:B------:R-:W1:Y:S01]  /*d6a0*/  I2F.RP R6, R7 ;  /* 0x0000000700067306 */ /* 0x000e620000209400 */
[----:B------:R-:W-:-:S04]  /*d6b0*/  IMAD.HI.U32 R2, R2, R5, RZ ;  /* 0x0000000502027227 */ /* 0x000fc800078e00ff */
[----:B------:R-:W-:-:S05]  /*d6c0*/  IMAD R5, R2, R3, R5 ;  /* 0x0000000302057224 */ /* 0x000fca00078e0205 */
[----:B------:R-:W-:Y:S01]  /*d6d0*/  ISETP.GT.U32.AND P6, PT, R14, R5, PT ;  /* 0x000000050e00720c */ /* 0x000fe20003fc4070 */
[----:B-1----:R-:W1:-:S12]  /*d6e0*/  MUFU.RCP R6, R6 ;  /* 0x0000000600067308 */ /* 0x002e580000001000 */
[----:B------:R-:W-:Y:S01]  /*d6f0*/  @!P6 IADD3 R5, R5, -R14, RZ ;  /* 0x8000000e0505e210 */ /* 0x000fe20007ffe0ff */
[----:B-1----:R-:W-:-:S04]  /*d700*/  VIADD R2, R6, 0xffffffe ;  /* 0x0ffffffe06027836 */ /* 0x002fc80000000000 */
[----:B------:R1:W2:Y:S02]  /*d710*/  F2I.FTZ.U32.TRUNC.NTZ R3, R2 ;  /* 0x0000000200037305 */ /* 0x0002a4000021f000 */
[----:B-1----:R-:W-:Y:S02]  /*d720*/  IMAD.MOV.U32 R2, RZ, RZ, RZ ;  /* 0x000000ffff027224 */ /* 0x002fe400078e00ff */
[----:B--2---:R-:W-:-:S04]  /*d730*/  IMAD.MOV R18, RZ, RZ, -R3 ;  /* 0x000000ffff127224 */ /* 0x004fc800078e0a03 */
[----:B------:R-:W-:Y:S01]  /*d740*/  IMAD R15, R18, R7, RZ ;  /* 0x00000007120f7224 */ /* 0x000fe200078e02ff */
[----:B------:R-:W-:-:S03]  /*d750*/  IABS R18, R17 ;  /* 0x0000001100127213 */ /* 0x000fc60000000000 */
        /* <DEDUP_REMOVED lines=11> */
[----:B------:R-:W-:Y:S02]  /*d810*/  @!P6 IADD3 R2, R2, -R7, RZ ;  /* 0x800000070202e210 */ /* 0x000fe40007ffe0ff */
[----:B------:R-:W-:-:S13]  /*d820*/  ISETP.GE.AND P6, PT, R4, RZ, PT ;  /* 0x000000ff0400720c */ /* 0x000fda0003fc6270 */
[----:B------:R-:W-:Y:S01]  /*d830*/  @!P6 IMAD.MOV R3, RZ, RZ, -R3 ;  /* 0x000000ffff03e224 */ /* 0x000fe200078e0a03 */
        /* <DEDUP_REMOVED lines=11> */
[----:B------:R-:W-:Y:S02]  /*d8f0*/  SHF.R.S32.HI R5, RZ, 0x1f, R4 ;  /* 0x0000001fff057819 */ /* 0x000fe40000011404 */
[----:B------:R-:W-:-:S07]  /*d900*/  SHF.R.S32.HI R7, RZ, 0x1f, R6 ;  /* 0x0000001fff077819 */ /* 0x000fce0000011406 */
.L_x_246:
[----:B------:R-:W-:Y:S05]  /*d910*/  BSYNC B0 ;  /* 0x0000000000007941 */ /* 0x000fea0003800000 */
.L_x_245:
        /* <DEDUP_REMOVED lines=22> */
[----:B------:R-:W-:-:S04]  /*da80*/  IADD3 R18, P6, R3, R22, RZ ;  /* 0x0000001603127210 */ /* 0x000fc80007fde0ff */
[----:B------:R-:W-:Y:S01]  /*da90*/  IADD3.X R15, R2, R17, RZ, P6, !PT ;  /* 0x00000011020f7210 */ /* 0x000fe200037fe4ff */
[----:B------:R-:W1:Y:S04]  /*daa0*/  SHFL.UP PT, R3, R18, 0x10, RZ ;  /* 0x0600000012037989 */ /* 0x000e6800000e00ff */
[----:B------:R-:W2:Y:S01]  /*dab0*/  SHFL.UP PT, R2, R15, 0x10, RZ ;  /* 0x060000000f027989 */ /* 0x000ea200000e00ff */
[----:B-1----:R-:W-:Y:S02]  /*dac0*/  SEL R3, R3, RZ, P5 ;  /* 0x000000ff03037207 */ /* 0x002fe40002800000 */
[----:B--2---:R-:W-:Y:S02]  /*dad0*/  SEL R14, R2, RZ, P5 ;  /* 0x000000ff020e7207 */ /* 0x004fe40002800000 */
[----:B------:R-:W-:-:S05]  /*dae0*/  IADD3 R2, P6, R3, R18, RZ ;  /* 0x0000001203027210 */ /* 0x000fca0007fde0ff */
[----:B------:R-:W-:Y:S01]  /*daf0*/  IMAD.X R3, R14, 0x1, R15, P6 ;  /* 0x000000010e037824 */ /* 0x000fe200030e060f */
[----:B------:R-:W-:-:S04]  /*db00*/  IADD3 R17, P6, R2, UR5, RZ ;  /* 0x0000000502117c10 */ /* 0x000fc8000ffde0ff */
[----:B------:R-:W-:Y:S02]  /*db10*/  IADD3.X R19, R3, UR6, RZ, P6, !PT ;  /* 0x0000000603137c10 */ /* 0x000fe4000b7fe4ff */
[----:B------:R-:W-:-:S04]  /*db20*/  ISETP.GT.U32.AND P6, PT, R17, UR8, PT ;  /* 0x0000000811007c0c */ /* 0x000fc8000bfc4070 */
[----:B------:R-:W-:-:S13]  /*db30*/  ISETP.GT.U32.AND.EX P6, PT, R19, UR7, PT, P6 ;  /* 0x0000000713007c0c */ /* 0x000fda000bfc4160 */
[----:B------:R-:W-:-:S04]  /*db40*/  VOTE.ANY R14, PT, P6 ;  /* 0x00000000000e7806 */ /* 0x000fc800030e0100 */
[----:B------:R-:W-:-:S13]  /*db50*/  ISETP.NE.AND P6, PT, R14, RZ, PT ;  /* 0x000000ff0e00720c */ /* 0x000fda0003fc5270 */
[----:B------:R-:W-:Y:S05]  /*db60*/  @!P6 BRA `(.L_x_249) ;  /* 0xfffffff400b8e947 */ /* 0x000fea000383ffff */
[----:B------:R-:W-:Y:S02]  /*db70*/  IMAD.MOV.U32 R15, RZ, RZ, R2 ;  /* 0x000000ffff0f7224 */ /* 0x000fe400078e0002 */
[----:B------:R-:W-:-:S07]  /*db80*/  IMAD.MOV.U32 R22, RZ, RZ, R3 ;  /* 0x000000ffff167224 */ /* 0x000fce00078e0003 */
.L_x_244:
[----:B------:R-:W1:Y:S08]  /*db90*/  BREV R14, R14 ;  /* 0x0000000e000e7301 */ /* 0x000e700000000000 */
[----:B-1----:R-:W1:Y:S02]  /*dba0*/  FLO.U32.SH R13, R14 ;  /* 0x0000000e000d7300 */ /* 0x002e6400000e0400 */
[----:B-1----:R-:W1:Y:S02]  /*dbb0*/  SHFL.IDX PT, R12, R12, R13, 0x1f ;  /* 0x00001f0d0c0c7589 */ /* 0x002e6400000e0000 */
[----:B-1----:R-:W-:-:S13]  /*dbc0*/  R2UR UR4, R12 ;  /* 0x000000000c0472ca */ /* 0x002fda00000e0000 */
[----:B------:R-:W-:-:S05]  /*dbd0*/  VIADD R17, R9, UR4 ;  /* 0x0000000409117c36 */ /* 0x000fca0008000000 */
[----:B------:R-:W-:-:S13]  /*dbe0*/  ISETP.GE.AND P1, PT, R17, UR21, PT ;  /* 0x0000001511007c0c */ /* 0x000fda000bf26270 */
[----:B------:R-:W1:Y:S02]  /*dbf0*/  @!P1 LDC.64 R2, c[0x0][0x918] ;  /* 0x00024600ff029b82 */ /* 0x000e640000000a00 */
[----:B-1----:R-:W-:-:S05]  /*dc00*/  @!P1 IMAD.WIDE R2, R17, 0xc, R2 ;  /* 0x0000000c11029825 */ /* 0x002fca00078e0202 */
[----:B-----5:R1:W5:Y:S04]  /*dc10*/  @!P1 LDG.E R8, desc[UR38][R2.64] ;  /* 0x0000002602089981 */ /* 0x020368000c1e1900 */
[----:B------:R1:W5:Y:S01]  /*dc20*/  @!P1 LDG.E R10, desc[UR38][R2.64+0x4] ;  /* 0x00000426020a9981 */ /* 0x000362000c1e1900 */
[----:B------:R-:W-:-:S03]  /*dc30*/  IADD3 R18, P1, P2, R15, UR5, -R6 ;  /* 0x000000050f127c10 */ /* 0x000fc6000fa3e806 */
[----:B------:R-:W-:Y:S01]  /*dc40*/  SHFL.IDX PT, R6, R6, R13, 0x1f ;  /* 0x00001f0d06067589 */ /* 0x000fe200000e0000 */
[----:B------:R-:W-:-:S03]  /*dc50*/  IADD3.X R22, R22, UR6, ~R7, P1, P2 ;  /* 0x0000000616167c10 */ /* 0x000fc60008fe4c07 */
[----:B------:R-:W2:Y:S04]  /*dc60*/  SHFL.IDX PT, R18, R18, R13, 0x1f ;  /* 0x00001f0d12127589 */ /* 0x000ea800000e0000 */
[----:B------:R-:W3:Y:S04]  /*dc70*/  SHFL.IDX PT, R22, R22, R13, 0x1f ;  /* 0x00001f0d16167589 */ /* 0x000ee800000e0000 */
[----:B------:R1:W4:Y:S04]  /*dc80*/  SHFL.IDX PT, R7, R7, R13, 0x1f ;  /* 0x00001f0d07077589 */ /* 0x00032800000e0000 */
[----:B------:R1:W1:Y:S04]  /*dc90*/  SHFL.IDX PT, R5, R5, R13, 0x1f ;  /* 0x00001f0d05057589 */ /* 0x00026800000e0000 */
[----:B------:R1:W1:Y:S01]  /*dca0*/  SHFL.IDX PT, R4, R4, R13, 0x1f ;  /* 0x00001f0d04047589 */ /* 0x00026200000e0000 */
[----:B--2---:R-:W-:-:S02]  /*dcb0*/  R2UR UR5, R18 ;  /* 0x00000000120572ca */ /* 0x004fc400000e0000 */
[----:B---3--:R-:W-:-:S15]  /*dcc0*/  R2UR UR6, R22 ;  /* 0x00000000160672ca */ /* 0x008fde00000e0000 */
.L_x_239:
[----:B-1----:R-:W1:Y:S01]  /*dcd0*/  LDC R2, c[0x0][0x910] ;  /* 0x00024400ff027b82 */ /* 0x002e620000000800 */
[----:B------:R-:W-:Y:S01]  /*dce0*/  UMOV UR21, 0xffffffff ;  /* 0xffffffff00157882 */ /* 0x000fe20000000000 */
[----:B------:R-:W-:Y:S01]  /*dcf0*/  UMOV UR22, 0xffffffff ;  /* 0xffffffff00167882 */ /* 0x000fe20000000000 */
[----:B------:R-:W-:Y:S01]  /*dd00*/  UMOV UR23, 0xffffffff ;  /* 0xffffffff00177882 */ /* 0x000fe20000000000 */
[----:B------:R-:W-:Y:S01]  /*dd10*/  IMAD.MOV.U32 R15, RZ, RZ, RZ ;  /* 0x000000ffff0f7224 */ /* 0x000fe200078e00ff */
[----:B-1----:R-:W-:-:S13]  /*dd20*/  ISETP.LE.AND P1, PT, R2, UR4, PT ;  /* 0x0000000402007c0c */ /* 0x002fda000bf23270 */
[----:B------:R-:W-:Y:S05]  /*dd30*/  @P1 BRA `(.L_x_238) ;  /* 0x0000000000f01947 */ /* 0x000fea0003800000 */
[C---:B------:R-:W-:Y:S01]  /*dd40*/  R2UR UR22, R4.reuse ;  /* 0x00000000041672ca */ /* 0x040fe200000e0000 */
[----:B------:R-:W-:Y:S01]  /*dd50*/  UIADD3 UR21, UP1, -UR5, UR8, URZ ;  /* 0x0000000805157290 */ /* 0x000fe2000ff3e13f */
[----:B------:R-:W-:Y:S01]  /*dd60*/  R2UR UR23, R5 ;  /* 0x00000000051772ca */ /* 0x000fe200000e0000 */
[----:B------:R-:W-:Y:S01]  /*dd70*/  ULDC UR28, c[0x0][0x8c0] ;  /* 0x00023000001c7ab9 */ /* 0x000fe20000000800 */
[----:B------:R-:W-:Y:S01]  /*dd80*/  ULDC UR30, c[0x0][0x8b0] ;  /* 0x00022c00001e7ab9 */ /* 0x000fe20000000800 */
[----:B------:R-:W-:Y:S01]  /*dd90*/  ULDC UR31, c[0x0][0x904] ;  /* 0x00024100001f7ab9 */ /* 0x000fe20000000800 */
[----:B------:R-:W-:-:S03]  /*dda0*/  SHF.R.U64 R2, R4, UR30, R5 ;  /* 0x0000001e04027c19 */ /* 0x000fc60008001205 */
[----:B------:R-:W-:-:S04]  /*ddb0*/  UIADD3.X UR22, ~UR6, UR7, URZ, UP1, !UPT ;  /* 0x0000000706167290 */ /* 0x000fc80008ffe53f */
[----:B------:R-:W-:Y:S02]  /*ddc0*/  USHF.R.U32.HI UR29, URZ, UR28, UR22 ;  /* 0x0000001c3f1d7299 */ /* 0x000fe40008011616 */
[----:B------:R-:W-:Y:S01]  /*ddd0*/  USHF.R.U32.HI UR34, URZ, UR30, UR23 ;  /* 0x0000001e3f227299 */ /* 0x000fe20008011617 */
[----:B------:R-:W-:Y:S01]  /*dde0*/  R2UR UR23, R2 ;  /* 0x00000000021772ca */ /* 0x000fe200000e0000 */
[----:B------:R-:W-:Y:S02]  /*ddf0*/  USHF.R.U32.HI UR24, URZ, UR30, UR29 ;  /* 0x0000001e3f187299 */ /* 0x000fe4000801161d */
[----:B------:R-:W-:Y:S02]  /*de00*/  USHF.R.U64 UR21, UR21, UR28, UR22 ;  /* 0x0000001c15157299 */ /* 0x000fe40008001216 */
[----:B------:R-:W-:Y:S02]  /*de10*/  USHF.R.U32.HI UR25, URZ, UR31, UR24 ;  /* 0x0000001f3f197299 */ /* 0x000fe40008011618 */
[----:B------:R-:W-:-:S02]  /*de20*/  USHF.R.U64 UR22, UR21, UR30, UR29 ;  /* 0x0000001e15167299 */ /* 0x000fc4000800121d */
[----:B------:R-:W-:Y:S02]  /*de30*/  ULOP3.LUT UR28, UR25, UR34, URZ, 0xfc, !UPT ;  /* 0x00000022191c7292 */ /* 0x000fe4000f8efc3f */
[----:B------:R-:W-:-:S04]  /*de40*/  USHF.R.U64 UR24, UR22, UR31, UR24 ;  /* 0x0000001f16187299 */ /* 0x000fc80008001218 */
[----:B------:R-:W-:-:S13]  /*de50*/  ISETP.NE.U32.AND P1, PT, RZ, UR28, PT ;  /* 0x0000001cff007c0c */ /* 0x000fda000bf25070 */
[----:B------:R-:W-:Y:S05]  /*de60*/  @!P1 BRA `(.L_x_250) ;  /* 0x0000000000189947 */ /* 0x000fea0003800000 */
[----:B------:R-:W-:-:S07]  /*de70*/  MOV R12, 0xde90 ;  /* 0x0000de90000c7802 */ /* 0x000fce0000000f00 */
[----:B---345:R-:W-:Y:S05]  /*de80*/  CALL.REL.NOINC `(.L_x_251) ;  /* 0x0000001c00fc7944 */ /* 0x038fea0003c00000 */
[----:B------:R-:W-:-:S04]  /*de90*/  UIADD3 UR25, -UR28, URZ, URZ ;  /* 0x0000003f1c197290 */ /* 0x000fc8000fffe13f */
[----:B------:R-:W-:-:S03]  /*dea0*/  UIMAD UR24, UR23, UR25, UR24 ;  /* 0x00000019171872a4 */ /* 0x000fc6000f8e0218 */
[----:B------:R-:W-:Y:S01]  /*deb0*/  UMOV UR23, UR28 ;  /* 0x0000001c00177c82 */ /* 0x000fe20008000000 */
[----:B------:R-:W-:Y:S08]  /*dec0*/  BRA `(.L_x_252) ;  /* 0x0000000000587947 */ /* 0x000ff00003800000 */
.L_x_250:
[----:B------:R-:W1:Y:S01]  /*ded0*/  I2F.U32.RP R2, UR23 ;  /* 0x0000001700027d06 */ /* 0x000e620008209000 */
[----:B------:R-:W-:Y:S01]  /*dee0*/  UMOV UR28, URZ ;  /* 0x0000003f001c7c82 */ /* 0x000fe20008000000 */
[----:B------:R-:W-:-:S06]  /*def0*/  UISETP.NE.U32.AND UP4, UPT, UR23, URZ, UPT ;  /* 0x0000003f1700728c */ /* 0x000fcc000bf85070 */
[----:B-1----:R-:W1:Y:S02]  /*df00*/  MUFU.RCP R2, R2 ;  /* 0x0000000200027308 */ /* 0x002e640000001000 */
[----:B-1----:R-:W-:-:S06]  /*df10*/  VIADD R3, R2, 0xffffffe ;  /* 0x0ffffffe02037836 */ /* 0x002fcc0000000000 */
[----:B------:R-:W1:Y:S02]  /*df20*/  F2I.FTZ.U32.TRUNC.NTZ R3, R3 ;  /* 0x0000000300037305 */ /* 0x000e64000021f000 */
[----:B-1----:R-:W-:-:S13]  /*df30*/  R2UR UR29, R3 ;  /* 0x00000000031d72ca */ /* 0x002fda00000e0000 */
[----:B------:R-:W-:-:S04]  /*df40*/  UIADD3 UR25, URZ, -UR29, URZ ;  /* 0x8000001d3f197290 */ /* 0x000fc8000fffe03f */
[----:B------:R-:W-:-:S04]  /*df50*/  UIMAD UR25, UR25, UR23, URZ ;  /* 0x00000017191972a4 */ /* 0x000fc8000f8e023f */
[----:B------:R-:W-:-:S04]  /*df60*/  UIMAD.WIDE.U32 UR28, UR29, UR25, UR28 ;  /* 0x000000191d1c72a5 */ /* 0x000fc8000f8e001c */
[----:B------:R-:W-:-:S04]  /*df70*/  UIMAD.WIDE.U32 UR28, UR29, UR24, URZ ;  /* 0x000000181d1c72a5 */ /* 0x000fc8000f8e003f */
[----:B------:R-:W-:-:S04]  /*df80*/  UIADD3 UR25, -UR29, URZ, URZ ;  /* 0x0000003f1d197290 */ /* 0x000fc8000fffe13f */
[----:B------:R-:W-:-:S04]  /*df90*/  UIMAD UR25, UR23, UR25, UR24 ;  /* 0x00000019171972a4 */ /* 0x000fc8000f8e0218 */
[----:B------:R-:W-:-:S11]  /*dfa0*/  UISETP.GE.U32.AND UP1, UPT, UR25, UR23, UPT ;  /* 0x000000171900728c */ /* 0x000fd6000bf26070 */
[----:B------:R-:W-:Y:S02]  /*dfb0*/  @UP1 UIADD3 UR25, UR25, -UR23, URZ ;  /* 0x8000001719191290 */ /* 0x000fe4000fffe03f */
[----:B------:R-:W-:Y:S02]  /*dfc0*/  @UP1 UIADD3 UR29, UR29, 0x1, URZ ;  /* 0x000000011d1d1890 */ /* 0x000fe4000fffe03f */
[----:B------:R-:W-:-:S11]  /*dfd0*/  UISETP.GE.U32.AND UP2, UPT, UR25, UR23, UPT ;  /* 0x000000171900728c */ /* 0x000fd6000bf46070 */
[----:B------:R-:W-:Y:S02]  /*dfe0*/  @UP2 UIADD3 UR29, UR29, 0x1, URZ ;  /* 0x000000011d1d2890 */ /* 0x000fe4000fffe03f */
[----:B------:R-:W-:-:S04]  /*dff0*/  @!UP4 ULOP3.LUT UR29, URZ, UR23, URZ, 0x33, !UPT ;  /* 0x000000173f1dc292 */ /* 0x000fc8000f8e333f */
[----:B------:R-:W-:-:S04]  /*e000*/  UIADD3 UR25, -UR29, URZ, URZ ;  /* 0x0000003f1d197290 */ /* 0x000fc8000fffe13f */
[----:B------:R-:W-:-:S03]  /*e010*/  UIMAD UR24, UR23, UR25, UR24 ;  /* 0x00000019171872a4 */ /* 0x000fc6000f8e0218 */
[----:B------:R-:W-:-:S09]  /*e020*/  UMOV UR23, UR29 ;  /* 0x0000001d00177c82 */ /* 0x000fd20008000000 */
.L_x_252:
[----:B------:R-:W-:Y:S01]  /*e030*/  ULOP3.LUT UR22, UR22, UR19, URZ, 0xc0, !UPT ;  /* 0x0000001316167292 */ /* 0x000fe2000f8ec03f */
[----:B------:R-:W-:Y:S01]  /*e040*/  IMAD.MOV.U32 R15, RZ, RZ, 0x1 ;  /* 0x00000001ff0f7424 */ /* 0x000fe200078e00ff */
[----:B------:R-:W-:Y:S02]  /*e050*/  ULOP3.LUT UR21, UR21, UR35, URZ, 0xc0, !UPT ;  /* 0x0000002315157292 */ /* 0x000fe4000f8ec03f */
[----:B------:R-:W-:Y:S01]  /*e060*/  UIMAD UR22, UR18, UR23, UR22 ;  /* 0x00000017121672a4 */ /* 0x000fe2000f8e0216 */
[----:B------:R-:W-:Y:S01]  /*e070*/  ULDC UR28, c[0x0][0x8a8] ;  /* 0x00022a00001c7ab9 */ /* 0x000fe20000000800 */
[----:B------:R-:W-:Y:S01]  /*e080*/  ULDC UR25, c[0x0][0x8b8] ;  /* 0x00022e0000197ab9 */ /* 0x000fe20000000800 */
[----:B------:R-:W-:Y:S02]  /*e090*/  UIMAD UR24, UR24, UR28, UR21 ;  /* 0x0000001c181872a4 */ /* 0x000fe4000f8e0215 */
[----:B------:R-:W-:Y:S01]  /*e0a0*/  UIMAD UR22, UR22, UR25, UR53 ;  /* 0x00000019161672a4 */ /* 0x000fe2000f8e0235 */
[----:B------:R-:W-:Y:S01]  /*e0b0*/  @UP3 UMOV UR23, UR4 ;  /* 0x0000000400173c82 */ /* 0x000fe20008000000 */
[----:B------:R-:W-:-:S03]  /*e0c0*/  @!UP3 UMOV UR23, UR4 ;  /* 0x000000040017bc82 */ /* 0x000fc60008000000 */
[----:B------:R-:W-:Y:S02]  /*e0d0*/  @UP3 UMOV UR21, UR24 ;  /* 0x0000001800153c82 */ /* 0x000fe40008000000 */
[----:B------:R-:W-:Y:S01]  /*e0e0*/  @!UP3 UMOV UR21, UR22 ;  /* 0x000000160015bc82 */ /* 0x000fe20008000000 */
[----:B------:R-:W-:-:S05]  /*e0f0*/  @!UP3 UMOV UR22, UR24 ;  /* 0x000000180016bc82 */ /* 0x000fca0008000000 */
.L_x_238:
[----:B------:R-:W-:-:S06]  /*e100*/  UISETP.NE.AND UP1, UPT, UR15, 0x3, UPT ;  /* 0x000000030f00788c */ /* 0x000fcc000bf25270 */
[----:B------:R-:W-:-:S13]  /*e110*/  PLOP3.LUT P1, PT, PT, PT, UP1, 0x80, 0x0 ;  /* 0x000000000000781c */ /* 0x000fda0003f2f018 */
[----:B------:R-:W-:Y:S05]  /*e120*/  @!P1 BRA `(.L_x_253) ;  /* 0x0000000000049947 */ /* 0x000fea0003800000 */
[----:B---3--:R-:W-:Y:S01]  /*e130*/  BPT.TRAP 0x1 ;  /* 0x000000040000795c */ /* 0x008fe20000300000 */
.L_x_253:
[----:B------:R-:W1:Y:S01]  /*e140*/  S2R R2, SR_CgaCtaId ;  /* 0x0000000000027919 */ /* 0x000e620000008800 */
[----:B------:R-:W-:-:S04]  /*e150*/  MOV R3, 0x400 ;  /* 0x0000040000037802 */ /* 0x000fc80000000f00 */
[----:B-1----:R-:W-:Y:S02]  /*e160*/  LEA R3, R2, R3, 0x18 ;  /* 0x0000000302037211 */ /* 0x002fe400078ec0ff */
[----:B------:R-:W-:-:S03]  /*e170*/  SHF.L.U32 R2, R0, 0x1f, RZ ;  /* 0x0000001f00027819 */ /* 0x000fc600000006ff */
[----:B------:R-:W-:-:S04]  /*e180*/  IMAD R17, R16, 0x8, R3 ;  /* 0x0000000810117824 */ /* 0x000fc800078e0203 */
[----:B------:R-:W1:Y:S02]  /*e190*/  SYNCS.PHASECHK.TRANS64.TRYWAIT P2, [R17+URZ+0x34440], R2 ;  /* 0x03444002110075a7 */ /* 0x000e64000804017f */
[----:B-1----:R-:W-:Y:S05]  /*e1a0*/  @!P2 BRA `(.L_x_254) ;  /* 0x000000140098a947 */ /* 0x002fea0003800000 */
.L_x_323:
[----:B------:R-:W-:Y:S01]  /*e1b0*/  ELECT P2, URZ, PT ;  /* 0x00000000003f782f */ /* 0x000fe20003840000 */
[----:B------:R-:W-:-:S12]  /*e1c0*/  BSSY B0, `(.L_x_255) ;  /* 0x0000010000007945 */ /* 0x000fd80003800000 */
[----:B------:R-:W-:Y:S05]  /*e1d0*/  @!P2 BRA `(.L_x_256) ;  /* 0x000000000038a947 */ /* 0x000fea0003800000 */
[----:B-1----:R-:W-:Y:S01]  /*e1e0*/  LEA R2, R16, R3, 0x4 ;  /* 0x0000000310027211 */ /* 0x002fe200078e20ff */
[----:B------:R-:W-:Y:S02]  /*e1f0*/  IMAD.U32 R14, RZ, RZ, UR23 ;  /* 0x00000017ff0e7e24 */ /* 0x000fe4000f8e00ff */
[----:B------:R-:W-:Y:S02]  /*e200*/  IMAD.U32 R13, RZ, RZ, UR22 ;  /* 0x00000016ff0d7e24 */ /* 0x000fe4000f8e00ff */
[----:B------:R-:W-:-:S05]  /*e210*/  IMAD.U32 R12, RZ, RZ, UR21 ;  /* 0x00000015ff0c7e24 */ /* 0x000fca000f8e00ff */
[----:B------:R1:W-:Y:S01]  /*e220*/  STS.128 [R2+0x34550], R12 ;  /* 0x0345500c02007388 */ /* 0x0003e20000000c00 */
[----:B------:R-:W-:Y:S01]  /*e230*/  @!PT LDS RZ, [RZ] ;  /* 0x00000000fffff984 */ /* 0x000fe20000000800 */
[----:B------:R-:W-:Y:S01]  /*e240*/  @!PT LDS RZ, [RZ] ;  /* 0x00000000fffff984 */ /* 0x000fe20000000800 */
[----:B------:R-:W-:Y:S01]  /*e250*/  @!PT LDS RZ, [RZ] ;  /* 0x00000000fffff984 */ /* 0x000fe20000000800 */
[----:B------:R-:W-:Y:S01]  /*e260*/  @!PT LDS RZ, [RZ] ;  /* 0x00000000fffff984 */ /* 0x000fe20000000800 */
[----:B------:R2:W-:Y:S06]  /*e270*/  MEMBAR.ALL.CTA ;  /* 0x0000000000007992 */ /* 0x0005ec0000008000 */
[----:B--2---:R-:W2:Y:S01]  /*e280*/  FENCE.VIEW.ASYNC.S ;  /* 0x00000000000073c6 */ /* 0x004ea20000000000 */
[----:B------:R-:W-:Y:S05]  /*e290*/  @!P1 BRA `(.L_x_257) ;  /* 0x0000000000049947 */ /* 0x000fea0003800000 */
[----:B---3--:R-:W-:Y:S01]  /*e2a0*/  BPT.TRAP 0x1 ;  /* 0x000000040000795c */ /* 0x008fe20000300000 */
.L_x_257:
[----:B--2---:R2:W-:Y:S02]  /*e2b0*/  SYNCS.ARRIVE.TRANS64.A1T0 RZ, [R17+URZ+0x34400], RZ ;  /* 0x034400ff11ff79a7 */ /* 0x0045e4000810003f */
.L_x_256:
[----:B---3--:R-:W-:Y:S05]  /*e2c0*/  BSYNC B0 ;  /* 0x0000000000007941 */ /* 0x008fea0003800000 */
.L_x_255:
[----:B------:R-:W-:Y:S01]  /*e2d0*/  ISETP.NE.AND P3, PT, R15, RZ, PT ;  /* 0x000000ff0f00720c */ /* 0x000fe20003f65270 */
[----:B------:R-:W-:-:S05]  /*e2e0*/  VIADD R16, R16, 0x1 ;  /* 0x0000000110107836 */ /* 0x000fca0000000000 */
[----:B------:R-:W-:-:S04]  /*e2f0*/  ISETP.NE.AND P2, PT, R16, 0x8, PT ;  /* 0x000000081000780c */ /* 0x000fc80003f45270 */
[----:B-1----:R-:W-:Y:S02]  /*e300*/  SEL R13, RZ, 0x1, P2 ;  /* 0x00000001ff0d7807 */ /* 0x002fe40001000000 */
[----:B------:R-:W-:Y:S02]  /*e310*/  SEL R16, R16, RZ, P2 ;  /* 0x000000ff10107207 */ /* 0x000fe40001000000 */
[----:B------:R-:W-:Y:S01]  /*e320*/  LOP3.LUT R0, R0, R13, RZ, 0x3c, !PT ;  /* 0x0000000d00007212 */ /* 0x000fe200078e3cff */
[----:B------:R-:W-:Y:S06]  /*e330*/  @P3 BRA `(.L_x_258) ;  /* 0xffffffe400003947 */ /* 0x000fec000383ffff */
[----:B------:R-:W-:Y:S05]  /*e340*/  @!P1 BRA `(.L_x_259) ;  /* 0x0000000000049947 */ /* 0x000fea0003800000 */
[----:B------:R-:W-:Y:S01]  /*e350*/  BPT.TRAP 0x1 ;  /* 0x000000040000795c */ /* 0x000fe20000300000 */
.L_x_259:
[----:B------:R-:W-:Y:S01]  /*e360*/  IMAD R5, R16, 0x8, R3 ;  /* 0x0000000810057824 */ /* 0x000fe200078e0203 */
[----:B------:R-:W-:-:S04]  /*e370*/  SHF.L.U32 R2, R0, 0x1f, RZ ;  /* 0x0000001f00027819 */ /* 0x000fc800000006ff */
[----:B------:R-:W1:Y:S02]  /*e380*/  SYNCS.PHASECHK.TRANS64.TRYWAIT P0, [R5+URZ+0x34440], R2 ;  /* 0x03444002050075a7 */ /* 0x000e64000800017f */
[----:B-1----:R-:W-:Y:S05]  /*e390*/  @!P0 BRA `(.L_x_260) ;  /* 0x0000001400308947 */ /* 0x002fea0003800000 */
.L_x_324:
[----:B------:R-:W-:Y:S05]  /*e3a0*/  @!P1 BRA `(.L_x_261) ;  /* 0x0000000000049947 */ /* 0x000fea0003800000 */
[----:B------:R-:W-:Y:S01]  /*e3b0*/  BPT.TRAP 0x1 ;  /* 0x000000040000795c */ /* 0x000fe20000300000 */
.L_x_261:
[----:B------:R-:W-:-:S05]  /*e3c0*/  VIADD R16, R16, 0x1 ;  /* 0x0000000110107836 */ /* 0x000fca0000000000 */
[----:B------:R-:W-:-:S04]  /*e3d0*/  ISETP.NE.AND P0, PT, R16, 0x8, PT ;  /* 0x000000081000780c */ /* 0x000fc80003f05270 */
[----:B-1----:R-:W-:Y:S02]  /*e3e0*/  SEL R5, RZ, 0x1, P0 ;  /* 0x00000001ff057807 */ /* 0x002fe40000000000 */
[----:B------:R-:W-:Y:S02]  /*e3f0*/  SEL R16, R16, RZ, P0 ;  /* 0x000000ff10107207 */ /* 0x000fe40000000000 */
[----:B------:R-:W-:-:S03]  /*e400*/  LOP3.LUT R5, R0, R5, RZ, 0x3c, !PT ;  /* 0x0000000500057212 */ /* 0x000fc600078e3cff */
[----:B----4-:R-:W-:Y:S01]  /*e410*/  IMAD R7, R16, 0x8, R3 ;  /* 0x0000000810077824 */ /* 0x010fe200078e0203 */
[----:B------:R-:W-:-:S04]  /*e420*/  SHF.L.U32 R0, R5, 0x1f, RZ ;  /* 0x0000001f05007819 */ /* 0x000fc800000006ff */
[----:B------:R-:W1:Y:S02]  /*e430*/  SYNCS.PHASECHK.TRANS64.TRYWAIT P0, [R7+URZ+0x34440], R0 ;  /* 0x03444000070075a7 */ /* 0x000e64000800017f */
[----:B-1----:R-:W-:Y:S05]  /*e440*/  @!P0 BRA `(.L_x_262) ;  /* 0x0000001400188947 */ /* 0x002fea0003800000 */
.L_x_325:
[----:B------:R-:W-:Y:S05]  /*e450*/  @!P1 BRA `(.L_x_263) ;  /* 0x0000000000049947 */ /* 0x000fea0003800000 */
[----:B------:R-:W-:Y:S01]  /*e460*/  BPT.TRAP 0x1 ;  /* 0x000000040000795c */ /* 0x000fe20000300000 */
.L_x_263:
[----:B-1----:R-:W-:-:S05]  /*e470*/  VIADD R0, R16, 0x1 ;  /* 0x0000000110007836 */ /* 0x002fca0000000000 */
[----:B------:R-:W-:-:S04]  /*e480*/  ISETP.NE.AND P0, PT, R0, 0x8, PT ;  /* 0x000000080000780c */ /* 0x000fc80003f05270 */
[----:B------:R-:W-:Y:S02]  /*e490*/  SEL R2, RZ, 0x1, P0 ;  /* 0x00000001ff027807 */ /* 0x000fe40000000000 */
[----:B------:R-:W-:Y:S02]  /*e4a0*/  SEL R4, R0, RZ, P0 ;  /* 0x000000ff00047207 */ /* 0x000fe40000000000 */
[----:B------:R-:W-:Y:S02]  /*e4b0*/  LOP3.LUT R5, R5, R2, RZ, 0x3c, !PT ;  /* 0x0000000205057212 */ /* 0x000fe400078e3cff */
[----:B------:R-:W-:Y:S02]  /*e4c0*/  LEA R7, R4, R3, 0x3 ;  /* 0x0000000304077211 */ /* 0x000fe400078e18ff */
[----:B------:R-:W-:-:S04]  /*e4d0*/  SHF.L.U32 R0, R5, 0x1f, RZ ;  /* 0x0000001f05007819 */ /* 0x000fc800000006ff */
[----:B------:R-:W1:Y:S02]  /*e4e0*/  SYNCS.PHASECHK.TRANS64.TRYWAIT P0, [R7+URZ+0x34440], R0 ;  /* 0x03444000070075a7 */ /* 0x000e64000800017f */
[----:B-1----:R-:W-:Y:S05]  /*e4f0*/  @!P0 BRA `(.L_x_264) ;  /* 0x0000001400008947 */ /* 0x002fea0003800000 */
.L_x_326:
[----:B------:R-:W-:Y:S05]  /*e500*/  @!P1 BRA `(.L_x_265) ;  /* 0x0000000000049947 */ /* 0x000fea0003800000 */
[----:B------:R-:W-:Y:S01]  /*e510*/  BPT.TRAP 0x1 ;  /* 0x000000040000795c */ /* 0x000fe20000300000 */
.L_x_265:
[----:B-1----:R-:W-:-:S05]  /*e520*/  VIADD R0, R4, 0x1 ;  /* 0x0000000104007836 */ /* 0x002fca0000000000 */
[----:B------:R-:W-:-:S04]  /*e530*/  ISETP.NE.AND P0, PT, R0, 0x8, PT ;  /* 0x000000080000780c */ /* 0x000fc80003f05270 */
[----:B------:R-:W-:Y:S02]  /*e540*/  SEL R2, RZ, 0x1, P0 ;  /* 0x00000001ff027807 */ /* 0x000fe40000000000 */
[----:B------:R-:W-:Y:S02]  /*e550*/  SEL R4, R0, RZ, P0 ;  /* 0x000000ff00047207 */ /* 0x000fe40000000000 */
[----:B------:R-:W-:-:S03]  /*e560*/  LOP3.LUT R5, R5, R2, RZ, 0x3c, !PT ;  /* 0x0000000205057212 */ /* 0x000fc600078e3cff */
[----:B------:R-:W-:Y:S01]  /*e570*/  IMAD R7, R4, 0x8, R3 ;  /* 0x0000000804077824 */ /* 0x000fe200078e0203 */
[----:B------:R-:W-:-:S04]  /*e580*/  SHF.L.U32 R0, R5, 0x1f, RZ ;  /* 0x0000001f05007819 */ /* 0x000fc800000006ff */
[----:B------:R-:W1:Y:S02]  /*e590*/  SYNCS.PHASECHK.TRANS64.TRYWAIT P0, [R7+URZ+0x34440], R0 ;  /* 0x03444000070075a7 */ /* 0x000e64000800017f */
[----:B-1----:R-:W-:Y:S05]  /*e5a0*/  @!P0 BRA `(.L_x_266) ;  /* 0x0000001000e88947 */ /* 0x002fea0003800000 */
.L_x_327:
[----:B------:R-:W-:Y:S05]  /*e5b0*/  @!P1 BRA `(.L_x_267) ;  /* 0x0000000000049947 */ /* 0x000fea0003800000 */
[----:B------:R-:W-:Y:S01]  /*e5c0*/  BPT.TRAP 0x1 ;  /* 0x000000040000795c */ /* 0x000fe20000300000 */
.L_x_267:
        /* <DEDUP_REMOVED lines=9> */
.L_x_328:
[----:B------:R-:W-:Y:S05]  /*e660*/  @!P1 BRA `(.L_x_269) ;  /* 0x0000000000049947 */ /* 0x000fea0003800000 */
[----:B------:R-:W-:Y:S01]  /*e670*/  BPT.TRAP 0x1 ;  /* 0x000000040000795c */ /* 0x000fe20000300000 */
.L_x_269:
        /* <DEDUP_REMOVED lines=9> */
.L_x_329:
[----:B------:R-:W-:Y:S05]  /*e710*/  @!P1 BRA `(.L_x_271) ;  /* 0x0000000000049947 */ /* 0x000fea0003800000 */
[----:B------:R-:W-:Y:S01]  /*e720*/  BPT.TRAP 0x1 ;  /* 0x000000040000795c */ /* 0x000fe20000300000 */
.L_x_271:
        /* <DEDUP_REMOVED lines=9> */
.L_x_330:
[----:B------:R-:W-:Y:S05]  /*e7c0*/  @!P1 BRA `(.L_x_273) ;  /* 0x0000000000049947 */ /* 0x000fea0003800000 */
[----:B------:R-:W-:Y:S01]  /*e7d0*/  BPT.TRAP 0x1 ;  /* 0x000000040000795c */ /* 0x000fe20000300000 */
.L_x_273:
[----:B-1----:R-:W-:-:S04]  /*e7e0*/  IADD3 R0, R4, 0x1, RZ ;  /* 0x0000000104007810 */ /* 0x002fc80007ffe0ff */
[----:B------:R-:W-:-:S04]  /*e7f0*/  ISETP.NE.AND P0, PT, R0, 0x8, PT ;  /* 0x000000080000780c */ /* 0x000fc80003f05270 */
[----:B------:R-:W-:Y:S02]  /*e800*/  SEL R2, RZ, 0x1, P0 ;  /* 0x00000001ff027807 */ /* 0x000fe40000000000 */
[----:B------:R-:W-:Y:S02]  /*e810*/  SEL R0, R0, RZ, P0 ;  /* 0x000000ff00007207 */ /* 0x000fe40000000000 */
[----:B------:R-:W-:-:S03]  /*e820*/  LOP3.LUT R2, R5, R2, RZ, 0x3c, !PT ;  /* 0x0000000205027212 */ /* 0x000fc600078e3cff */
[----:B------:R-:W-:Y:S01]  /*e830*/  IMAD R3, R0, 0x8, R3 ;  /* 0x0000000800037824 */ /* 0x000fe200078e0203 */
[----:B------:R-:W-:-:S07]  /*e840*/  SHF.L.U32 R0, R2, 0x1f, RZ ;  /* 0x0000001f02007819 */ /* 0x000fce00000006ff */
.L_x_274:
[----:B-1----:R1:W3:Y:S02]  /*e850*/  SYNCS.PHASECHK.TRANS64.TRYWAIT P0, [R3+URZ+0x34440], R0 ;  /* 0x03444000030075a7 */ /* 0x0022e4000800017f */
[----:B---3--:R-:W-:Y:S05]  /*e860*/  @!P0 NANOSLEEP.SYNCS 0x989680 ;  /* 0x009896800000895d */ /* 0x008fea0003900000 */
[----:B------:R-:W3:Y:S02]  /*e870*/  @!P0 SYNCS.PHASECHK.TRANS64 P0, [R3+URZ+0x34440], R0 ;  /* 0x03444000030085a7 */ /* 0x000ee4000800007f */
[----:B---3--:R-:W-:Y:S05]  /*e880*/  @P0 EXIT ;  /* 0x000000000000094d */ /* 0x008fea0003800000 */
[----:B------:R-:W-:Y:S05]  /*e890*/  BRA `(.L_x_274) ;  /* 0xfffffffc00ec7947 */ /* 0x000fea000383ffff */
.L_x_25:
[----:B-1----:R-:W-:-:S04]  /*e8a0*/  IMAD.U32 R3, RZ, RZ, UR11 ;  /* 0x0000000bff037e24 */ /* 0x002fc8000f8e00ff */
[----:B------:R1:W2:Y:S03]  /*e8b0*/  SYNCS.PHASECHK.TRANS64.TRYWAIT P1, [R3+URZ+0x34400], R0 ;  /* 0x03440000030075a7 */ /* 0x0002a6000802017f */
[----:B--2---:R-:W-:Y:S05]  /*e8c0*/  @!P1 NANOSLEEP.SYNCS 0x989680 ;  /* 0x009896800000995d */ /* 0x004fea0003900000 */
[----:B------:R-:W2:Y:S02]  /*e8d0*/  @!P1 SYNCS.PHASECHK.TRANS64 P1, [R3+URZ+0x34400], R0 ;  /* 0x03440000030095a7 */ /* 0x000ea4000802007f */
[----:B--2---:R-:W-:Y:S05]  /*e8e0*/  @!P1 BRA `(.L_x_25) ;  /* 0xfffffffc00ec9947 */ /* 0x004fea000383ffff */
[----:B------:R-:W-:Y:S05]  /*e8f0*/  BRA `(.L_x_275) ;  /* 0xffffff4800387947 */ /* 0x000fea000383ffff */
.L_x_37:
[----:B------:R-:W-:-:S06]  /*e900*/  UIADD3 UR4, UR48, UR51, URZ ;  /* 0x0000003330047290 */ /* 0x000fcc000fffe03f */
[----:B-1----:R-:W-:-:S04]  /*e910*/  IMAD.U32 R4, RZ, RZ, UR4 ;  /* 0x00000004ff047e24 */ /* 0x002fc8000f8e00ff */
[----:B------:R1:W2:Y:S03]  /*e920*/  SYNCS.PHASECHK.TRANS64.TRYWAIT P0, [R4+URZ], R7 ;  /* 0x00000007040075a7 */ /* 0x0002a6000800017f */
[----:B--2---:R-:W-:Y:S05]  /*e930*/  @!P0 NANOSLEEP.SYNCS 0x989680 ;  /* 0x009896800000895d */ /* 0x004fea0003900000 */
[----:B------:R-:W2:Y:S02]  /*e940*/  @!P0 SYNCS.PHASECHK.TRANS64 P0, [R4+URZ], R7 ;  /* 0x00000007040085a7 */ /* 0x000ea4000800007f */
[----:B--2---:R-:W-:Y:S05]  /*e950*/  @!P0 BRA `(.L_x_37) ;  /* 0xfffffffc00e88947 */ /* 0x004fea000383ffff */
[----:B------:R-:W-:Y:S05]  /*e960*/  BRA `(.L_x_276) ;  /* 0xffffff5400747947 */ /* 0x000fea000383ffff */
.L_x_42:
[----:B--2---:R-:W-:-:S04]  /*e970*/  IMAD.U32 R4, RZ, RZ, UR4 ;  /* 0x00000004ff047e24 */ /* 0x004fc8000f8e00ff */
[----:B------:R2:W3:Y:S03]  /*e980*/  SYNCS.PHASECHK.TRANS64.TRYWAIT P0, [R4+URZ+0x34480], R3 ;  /* 0x03448003040075a7 */ /* 0x0004e6000800017f */
[----:B---3--:R-:W-:Y:S05]  /*e990*/  @!P0 NANOSLEEP.SYNCS 0x989680 ;  /* 0x009896800000895d */ /* 0x008fea0003900000 */
[----:B------:R-:W3:Y:S02]  /*e9a0*/  @!P0 SYNCS.PHASECHK.TRANS64 P0, [R4+URZ+0x34480], R3 ;  /* 0x03448003040085a7 */ /* 0x000ee4000800007f */
[----:B---3--:R-:W-:Y:S05]  /*e9b0*/  @!P0 BRA `(.L_x_42) ;  /* 0xfffffffc00ec8947 */ /* 0x008fea000383ffff */
[----:B------:R-:W-:Y:S05]  /*e9c0*/  BRA `(.L_x_41) ;  /* 0xffffff5800ac7947 */ /* 0x000fea000383ffff */
.L_x_47:
[----:B--2---:R-:W-:-:S04]  /*e9d0*/  IMAD.U32 R12, RZ, RZ, UR4 ;  /* 0x00000004ff0c7e24 */ /* 0x004fc8000f8e00ff */
[----:B------:R2:W3:Y:S03]  /*e9e0*/  SYNCS.PHASECHK.TRANS64.TRYWAIT P0, [R12+URZ+0x34480], R5 ;  /* 0x034480050c0075a7 */ /* 0x0004e6000800017f */
[----:B---3--:R-:W-:Y:S05]  /*e9f0*/  @!P0 NANOSLEEP.SYNCS 0x989680 ;  /* 0x009896800000895d */ /* 0x008fea0003900000 */
[----:B------:R-:W3:Y:S02]  /*ea00*/  @!P0 SYNCS.PHASECHK.TRANS64 P0, [R12+URZ+0x34480], R5 ;  /* 0x034480050c0085a7 */ /* 0x000ee4000800007f */
[----:B---3--:R-:W-:Y:S05]  /*ea10*/  @!P0 BRA `(.L_x_47) ;  /* 0xfffffffc00ec8947 */ /* 0x008fea000383ffff */
[----:B------:R-:W-:Y:S05]  /*ea20*/  BRA `(.L_x_46) ;  /* 0xffffff5c00dc7947 */ /* 0x000fea000383ffff */
.L_x_53:
[----:B------:R-:W-:-:S06]  /*ea30*/  UIADD3 UR4, UR48, UR51, URZ ;  /* 0x0000003330047290 */ /* 0x000fcc000fffe03f */
[----:B-1----:R-:W-:-:S04]  /*ea40*/  IMAD.U32 R4, RZ, RZ, UR4 ;  /* 0x00000004ff047e24 */ /* 0x002fc8000f8e00ff */
[----:B------:R1:W2:Y:S03]  /*ea50*/  SYNCS.PHASECHK.TRANS64.TRYWAIT P0, [R4+URZ+0x10], R3 ;  /* 0x00001003040075a7 */ /* 0x0002a6000800017f */
[----:B--2---:R-:W-:Y:S05]  /*ea60*/  @!P0 NANOSLEEP.SYNCS 0x989680 ;  /* 0x009896800000895d */ /* 0x004fea0003900000 */
[----:B------:R-:W2:Y:S02]  /*ea70*/  @!P0 SYNCS.PHASECHK.TRANS64 P0, [R4+URZ+0x10], R3 ;  /* 0x00001003040085a7 */ /* 0x000ea4000800007f */
[----:B--2---:R-:W-:Y:S05]  /*ea80*/  @!P0 BRA `(.L_x_53) ;  /* 0xfffffffc00e88947 */ /* 0x004fea000383ffff */
[----:B------:R-:W-:Y:S05]  /*ea90*/  BRA `(.L_x_277) ;  /* 0xffffff6400747947 */ /* 0x000fea000383ffff */
.L_x_65:
[----:B------:R-:W-:-:S07]  /*eaa0*/  IMAD.MOV.U32 R15, RZ, RZ, -0x1 ;  /* 0xffffffffff0f7424 */ /* 0x000fce00078e00ff */
[----:B-12--5:R-:W-:Y:S05]  /*eab0*/  WARPSYNC.COLLECTIVE R15, `(.L_x_278) ;  /* 0x000000000f0c7348 */ /* 0x026fea0003c00000 */
[----:B------:R-:W-:Y:S02]  /*eac0*/  ELECT P6, UR62, PT ;  /* 0x00000000003e782f */ /* 0x000fe400038c0000 */
[----:B------:R-:W-:Y:S01]  /*ead0*/  MOV R14, UR62 ;  /* 0x0000003e000e7c02 */ /* 0x000fe20008000f00 */
[----:B-12--5:R-:W-:Y:S10]  /*eae0*/  ENDCOLLECTIVE ;  /* 0x000000000000791b */ /* 0x026ff40003800000 */
.L_x_278:
[----:B------:R-:W-:Y:S05]  /*eaf0*/  BRA `(.L_x_279) ;  /* 0xffffff6800f87947 */ /* 0x000fea000383ffff */
.L_x_67:
[----:B-1----:R-:W-:-:S04]  /*eb00*/  IMAD.U32 R5, RZ, RZ, UR50 ;  /* 0x00000032ff057e24 */ /* 0x002fc8000f8e00ff */
[----:B------:R1:W2:Y:S03]  /*eb10*/  SYNCS.PHASECHK.TRANS64.TRYWAIT P2, [R5+URZ+0x344e0], R16 ;  /* 0x0344e010050075a7 */ /* 0x0002a6000804017f */
[----:B--2---:R-:W-:Y:S05]  /*eb20*/  @!P2 NANOSLEEP.SYNCS 0x989680 ;  /* 0x009896800000a95d */ /* 0x004fea0003900000 */
[----:B------:R-:W2:Y:S02]  /*eb30*/  @!P2 SYNCS.PHASECHK.TRANS64 P2, [R5+URZ+0x344e0], R16 ;  /* 0x0344e0100500a5a7 */ /* 0x000ea4000804007f */
[----:B--2---:R-:W-:Y:S05]  /*eb40*/  @!P2 BRA `(.L_x_67) ;  /* 0xfffffffc00eca947 */ /* 0x004fea000383ffff */
[----:B------:R-:W-:Y:S05]  /*eb50*/  BRA `(.L_x_280) ;  /* 0xffffff6c00107947 */ /* 0x000fea000383ffff */
.L_x_73:
[----:B-1----:R-:W-:-:S04]  /*eb60*/  MOV R13, UR50 ;  /* 0x00000032000d7c02 */ /* 0x002fc80008000f00 */
[----:B------:R1:W2:Y:S03]  /*eb70*/  SYNCS.PHASECHK.TRANS64.TRYWAIT P3, [R13+URZ+0x344e8], R16 ;  /* 0x0344e8100d0075a7 */ /* 0x0002a6000806017f */
[----:B--2---:R-:W-:Y:S05]  /*eb80*/  @!P3 NANOSLEEP.SYNCS 0x989680 ;  /* 0x009896800000b95d */ /* 0x004fea0003900000 */
[----:B------:R-:W2:Y:S02]  /*eb90*/  @!P3 SYNCS.PHASECHK.TRANS64 P3, [R13+URZ+0x344e8], R16 ;  /* 0x0344e8100d00b5a7 */ /* 0x000ea4000806007f */
[----:B--2---:R-:W-:Y:S05]  /*eba0*/  @!P3 BRA `(.L_x_73) ;  /* 0xfffffffc00ecb947 */ /* 0x004fea000383ffff */
[----:B------:R-:W-:Y:S05]  /*ebb0*/  BRA `(.L_x_281) ;  /* 0xffffff7000647947 */ /* 0x000fea000383ffff */
.L_x_78:
[----:B-1----:R-:W-:-:S04]  /*ebc0*/  IMAD.U32 R13, RZ, RZ, UR50 ;  /* 0x00000032ff0d7e24 */ /* 0x002fc8000f8e00ff */
[----:B------:R1:W2:Y:S03]  /*ebd0*/  SYNCS.PHASECHK.TRANS64.TRYWAIT P3, [R13+URZ+0x344f0], R16 ;  /* 0x0344f0100d0075a7 */ /* 0x0002a6000806017f */
[----:B--2---:R-:W-:Y:S05]  /*ebe0*/  @!P3 NANOSLEEP.SYNCS 0x989680 ;  /* 0x009896800000b95d */ /* 0x004fea0003900000 */
[----:B------:R-:W2:Y:S02]  /*ebf0*/  @!P3 SYNCS.PHASECHK.TRANS64 P3, [R13+URZ+0x344f0], R16 ;  /* 0x0344f0100d00b5a7 */ /* 0x000ea4000806007f */
[----:B--2---:R-:W-:Y:S05]  /*ec00*/  @!P3 BRA `(.L_x_78) ;  /* 0xfffffffc00ecb947 */ /* 0x004fea000383ffff */
[----:B------:R-:W-:Y:S05]  /*ec10*/  BRA `(.L_x_282) ;  /* 0xffffff7400ac7947 */ /* 0x000fea000383ffff */
.L_x_83:
[----:B-1----:R-:W-:-:S04]  /*ec20*/  IMAD.U32 R13, RZ, RZ, UR50 ;  /* 0x00000032ff0d7e24 */ /* 0x002fc8000f8e00ff */
[----:B------:R1:W2:Y:S03]  /*ec30*/  SYNCS.PHASECHK.TRANS64.TRYWAIT P3, [R13+URZ+0x344f8], R16 ;  /* 0x0344f8100d0075a7 */ /* 0x0002a6000806017f */
[----:B--2---:R-:W-:Y:S05]  /*ec40*/  @!P3 NANOSLEEP.SYNCS 0x989680 ;  /* 0x009896800000b95d */ /* 0x004fea0003900000 */
[----:B------:R-:W2:Y:S02]  /*ec50*/  @!P3 SYNCS.PHASECHK.TRANS64 P3, [R13+URZ+0x344f8], R16 ;  /* 0x0344f8100d00b5a7 */ /* 0x000ea4000806007f */
[----:B--2---:R-:W-:Y:S05]  /*ec60*/  @!P3 BRA `(.L_x_83) ;  /* 0xfffffffc00ecb947 */ /* 0x004fea000383ffff */
[----:B------:R-:W-:Y:S05]  /*ec70*/  BRA `(.L_x_283) ;  /* 0xffffff7800f47947 */ /* 0x000fea000383ffff */
.L_x_88:
[----:B-1----:R-:W-:-:S04]  /*ec80*/  IMAD.U32 R13, RZ, RZ, UR50 ;  /* 0x00000032ff0d7e24 */ /* 0x002fc8000f8e00ff */
[----:B------:R1:W2:Y:S03]  /*ec90*/  SYNCS.PHASECHK.TRANS64.TRYWAIT P3, [R13+URZ+0x344e0], R12 ;  /* 0x0344e00c0d0075a7 */ /* 0x0002a6000806017f */
[----:B--2---:R-:W-:Y:S05]  /*eca0*/  @!P3 NANOSLEEP.SYNCS 0x989680 ;  /* 0x009896800000b95d */ /* 0x004fea0003900000 */
[----:B------:R-:W2:Y:S02]  /*ecb0*/  @!P3 SYNCS.PHASECHK.TRANS64 P3, [R13+URZ+0x344e0], R12 ;  /* 0x0344e00c0d00b5a7 */ /* 0x000ea4000806007f */
[----:B--2---:R-:W-:Y:S05]  /*ecc0*/  @!P3 BRA `(.L_x_88) ;  /* 0xfffffffc00ecb947 */ /* 0x004fea000383ffff */
[----:B------:R-:W-:Y:S05]  /*ecd0*/  BRA `(.L_x_284) ;  /* 0xffffff8000447947 */ /* 0x000fea000383ffff */
.L_x_93:
[----:B--2---:R-:W-:-:S04]  /*ece0*/  IMAD.U32 R13, RZ, RZ, UR50 ;  /* 0x00000032ff0d7e24 */ /* 0x004fc8000f8e00ff */
[----:B------:R2:W3:Y:S03]  /*ecf0*/  SYNCS.PHASECHK.TRANS64.TRYWAIT P3, [R13+URZ+0x344e8], R12 ;  /* 0x0344e80c0d0075a7 */ /* 0x0004e6000806017f */
[----:B---3--:R-:W-:Y:S05]  /*ed00*/  @!P3 NANOSLEEP.SYNCS 0x989680 ;  /* 0x009896800000b95d */ /* 0x008fea0003900000 */
[----:B------:R-:W3:Y:S02]  /*ed10*/  @!P3 SYNCS.PHASECHK.TRANS64 P3, [R13+URZ+0x344e8], R12 ;  /* 0x0344e80c0d00b5a7 */ /* 0x000ee4000806007f */
[----:B---3--:R-:W-:Y:S05]  /*ed20*/  @!P3 BRA `(.L_x_93) ;  /* 0xfffffffc00ecb947 */ /* 0x008fea000383ffff */
[----:B------:R-:W-:Y:S05]  /*ed30*/  BRA `(.L_x_285) ;  /* 0xffffff84008c7947 */ /* 0x000fea000383ffff */
.L_x_98:
[----:B--2---:R-:W-:-:S04]  /*ed40*/  IMAD.U32 R13, RZ, RZ, UR50 ;  /* 0x00000032ff0d7e24 */ /* 0x004fc8000f8e00ff */
[----:B------:R2:W3:Y:S03]  /*ed50*/  SYNCS.PHASECHK.TRANS64.TRYWAIT P3, [R13+URZ+0x344f0], R12 ;  /* 0x0344f00c0d0075a7 */ /* 0x0004e6000806017f */
[----:B---3--:R-:W-:Y:S05]  /*ed60*/  @!P3 NANOSLEEP.SYNCS 0x989680 ;  /* 0x009896800000b95d */ /* 0x008fea0003900000 */
[----:B------:R-:W3:Y:S02]  /*ed70*/  @!P3 SYNCS.PHASECHK.TRANS64 P3, [R13+URZ+0x344f0], R12 ;  /* 0x0344f00c0d00b5a7 */ /* 0x000ee4000806007f */
[----:B---3--:R-:W-:Y:S05]  /*ed80*/  @!P3 BRA `(.L_x_98) ;  /* 0xfffffffc00ecb947 */ /* 0x008fea000383ffff */
[----:B------:R-:W-:Y:S05]  /*ed90*/  BRA `(.L_x_286) ;  /* 0xffffff8800cc7947 */ /* 0x000fea000383ffff */
.L_x_103:
[----:B--2---:R-:W-:-:S04]  /*eda0*/  IMAD.U32 R13, RZ, RZ, UR50 ;  /* 0x00000032ff0d7e24 */ /* 0x004fc8000f8e00ff */
[----:B------:R2:W3:Y:S03]  /*edb0*/  SYNCS.PHASECHK.TRANS64.TRYWAIT P3, [R13+URZ+0x344f8], R12 ;  /* 0x0344f80c0d0075a7 */ /* 0x0004e6000806017f */
[----:B---3--:R-:W-:Y:S05]  /*edc0*/  @!P3 NANOSLEEP.SYNCS 0x989680 ;  /* 0x009896800000b95d */ /* 0x008fea0003900000 */
[----:B------:R-:W3:Y:S02]  /*edd0*/  @!P3 SYNCS.PHASECHK.TRANS64 P3, [R13+URZ+0x344f8], R12 ;  /* 0x0344f80c0d00b5a7 */ /* 0x000ee4000806007f */
[----:B---3--:R-:W-:Y:S05]  /*ede0*/  @!P3 BRA `(.L_x_103) ;  /* 0xfffffffc00ecb947 */ /* 0x008fea000383ffff */
[----:B------:R-:W-:Y:S05]  /*edf0*/  BRA `(.L_x_287) ;  /* 0xffffff90000c7947 */ /* 0x000fea000383ffff */
.L_x_108:
[----:B--2---:R-:W-:-:S04]  /*ee00*/  IMAD.U32 R3, RZ, RZ, UR4 ;  /* 0x00000004ff037e24 */ /* 0x004fc8000f8e00ff */
[----:B------:R2:W3:Y:S03]  /*ee10*/  SYNCS.PHASECHK.TRANS64.TRYWAIT P2, [R3+URZ+0x34400], R0 ;  /* 0x03440000030075a7 */ /* 0x0004e6000804017f */
[----:B---3--:R-:W-:Y:S05]  /*ee20*/  @!P2 NANOSLEEP.SYNCS 0x989680 ;  /* 0x009896800000a95d */ /* 0x008fea0003900000 */
[----:B------:R-:W3:Y:S02]  /*ee30*/  @!P2 SYNCS.PHASECHK.TRANS64 P2, [R3+URZ+0x34400], R0 ;  /* 0x034400000300a5a7 */ /* 0x000ee4000804007f */
[----:B---3--:R-:W-:Y:S05]  /*ee40*/  @!P2 BRA `(.L_x_108) ;  /* 0xfffffffc00eca947 */ /* 0x008fea000383ffff */
[----:B------:R-:W-:Y:S05]  /*ee50*/  BRA `(.L_x_288) ;  /* 0xffffff9400647947 */ /* 0x000fea000383ffff */
.L_x_112:
[----:B-1----:R-:W-:-:S04]  /*ee60*/  IMAD.U32 R4, RZ, RZ, UR4 ;  /* 0x00000004ff047e24 */ /* 0x002fc8000f8e00ff */
[----:B------:R1:W2:Y:S03]  /*ee70*/  SYNCS.PHASECHK.TRANS64.TRYWAIT P2, [R4+URZ+0x34400], R3 ;  /* 0x03440003040075a7 */ /* 0x0002a6000804017f */
[----:B--2---:R-:W-:Y:S05]  /*ee80*/  @!P2 NANOSLEEP.SYNCS 0x989680 ;  /* 0x009896800000a95d */ /* 0x004fea0003900000 */
[----:B------:R-:W2:Y:S02]  /*ee90*/  @!P2 SYNCS.PHASECHK.TRANS64 P2, [R4+URZ+0x34400], R3 ;  /* 0x034400030400a5a7 */ /* 0x000ea4000804007f */
[----:B--2---:R-:W-:Y:S05]  /*eea0*/  @!P2 BRA `(.L_x_112) ;  /* 0xfffffffc00eca947 */ /* 0x004fea000383ffff */
[----:B------:R-:W-:Y:S05]  /*eeb0*/  BRA `(.L_x_289) ;  /* 0xffffff9800007947 */ /* 0x000fea000383ffff */
.L_x_130:
[----:B-1----:R-:W-:-:S04]  /*eec0*/  MOV R3, UR6 ;  /* 0x0000000600037c02 */ /* 0x002fc80008000f00 */
[----:B------:R1:W2:Y:S03]  /*eed0*/  SYNCS.PHASECHK.TRANS64.TRYWAIT P0, [R3+URZ+0x34528], R0 ;  /* 0x03452800030075a7 */ /* 0x0002a6000800017f */
[----:B--2---:R-:W-:Y:S05]  /*eee0*/  @!P0 NANOSLEEP.SYNCS 0x989680 ;  /* 0x009896800000895d */ /* 0x004fea0003900000 */
[----:B------:R-:W2:Y:S02]  /*eef0*/  @!P0 SYNCS.PHASECHK.TRANS64 P0, [R3+URZ+0x34528], R0 ;  /* 0x03452800030085a7 */ /* 0x000ea4000800007f */
[----:B--2---:R-:W-:Y:S05]  /*ef00*/  @!P0 BRA `(.L_x_130) ;  /* 0xfffffffc00ec8947 */ /* 0x004fea000383ffff */
[----:B------:R-:W-:Y:S05]  /*ef10*/  BRA `(.L_x_290) ;  /* 0xffffffa400507947 */ /* 0x000fea000383ffff */
.L_x_132:
[----:B-1----:R-:W-:-:S04]  /*ef20*/  IMAD.U32 R6, RZ, RZ, UR7 ;  /* 0x00000007ff067e24 */ /* 0x002fc8000f8e00ff */
[----:B------:R1:W2:Y:S03]  /*ef30*/  SYNCS.PHASECHK.TRANS64.TRYWAIT P0, [R6+URZ+0x34400], R3 ;  /* 0x03440003060075a7 */ /* 0x0002a6000800017f */
[----:B--2---:R-:W-:Y:S05]  /*ef40*/  @!P0 NANOSLEEP.SYNCS 0x989680 ;  /* 0x009896800000895d */ /* 0x004fea0003900000 */
[----:B------:R-:W2:Y:S02]  /*ef50*/  @!P0 SYNCS.PHASECHK.TRANS64 P0, [R6+URZ+0x34400], R3 ;  /* 0x03440003060085a7 */ /* 0x000ea4000800007f */
[----:B--2---:R-:W-:Y:S05]  /*ef60*/  @!P0 BRA `(.L_x_132) ;  /* 0xfffffffc00ec8947 */ /* 0x004fea000383ffff */
[----:B------:R-:W-:Y:S05]  /*ef70*/  BRA `(.L_x_291) ;  /* 0xffffffa400787947 */ /* 0x000fea000383ffff */
.L_x_138:
[----:B-1----:R-:W-:-:S04]  /*ef80*/  IMAD.U32 R4, RZ, RZ, UR6 ;  /* 0x00000006ff047e24 */ /* 0x002fc8000f8e00ff */
[----:B------:R1:W3:Y:S03]  /*ef90*/  SYNCS.PHASECHK.TRANS64.TRYWAIT P1, [R4+URZ+0x34500], R3 ;  /* 0x03450003040075a7 */ /* 0x0002e6000802017f */
[----:B---3--:R-:W-:Y:S05]  /*efa0*/  @!P1 NANOSLEEP.SYNCS 0x989680 ;  /* 0x009896800000995d */ /* 0x008fea0003900000 */
[----:B------:R-:W3:Y:S02]  /*efb0*/  @!P1 SYNCS.PHASECHK.TRANS64 P1, [R4+URZ+0x34500], R3 ;  /* 0x03450003040095a7 */ /* 0x000ee4000802007f */
[----:B---3--:R-:W-:Y:S05]  /*efc0*/  @!P1 BRA `(.L_x_138) ;  /* 0xfffffffc00ec9947 */ /* 0x008fea000383ffff */
[----:B------:R-:W-:Y:S05]  /*efd0*/  BRA `(.L_x_292) ;  /* 0xffffffa800247947 */ /* 0x000fea000383ffff */
.L_x_144:
[----:B-1-3--:R-:W-:-:S04]  /*efe0*/  IMAD.U32 R4, RZ, RZ, UR6 ;  /* 0x00000006ff047e24 */ /* 0x00afc8000f8e00ff */
[----:B------:R1:W3:Y:S03]  /*eff0*/  SYNCS.PHASECHK.TRANS64.TRYWAIT P1, [R4+URZ+0x34508], R3 ;  /* 0x03450803040075a7 */ /* 0x0002e6000802017f */
[----:B---3--:R-:W-:Y:S05]  /*f000*/  @!P1 NANOSLEEP.SYNCS 0x989680 ;  /* 0x009896800000995d */ /* 0x008fea0003900000 */
[----:B------:R-:W3:Y:S02]  /*f010*/  @!P1 SYNCS.PHASECHK.TRANS64 P1, [R4+URZ+0x34508], R3 ;  /* 0x03450803040095a7 */ /* 0x000ee4000802007f */
[----:B---3--:R-:W-:Y:S05]  /*f020*/  @!P1 BRA `(.L_x_144) ;  /* 0xfffffffc00ec9947 */ /* 0x008fea000383ffff */
[----:B------:R-:W-:Y:S05]  /*f030*/  BRA `(.L_x_293) ;  /* 0xffffffa800607947 */ /* 0x000fea000383ffff */
.L_x_150:
[----:B-1-34-:R-:W-:-:S04]  /*f040*/  IMAD.U32 R4, RZ, RZ, UR6 ;  /* 0x00000006ff047e24 */ /* 0x01afc8000f8e00ff */
[----:B------:R1:W3:Y:S03]  /*f050*/  SYNCS.PHASECHK.TRANS64.TRYWAIT P1, [R4+URZ+0x34510], R3 ;  /* 0x03451003040075a7 */ /* 0x0002e6000802017f */
[----:B---3--:R-:W-:Y:S05]  /*f060*/  @!P1 NANOSLEEP.SYNCS 0x989680 ;  /* 0x009896800000995d */ /* 0x008fea0003900000 */
[----:B------:R-:W3:Y:S02]  /*f070*/  @!P1 SYNCS.PHASECHK.TRANS64 P1, [R4+URZ+0x34510], R3 ;  /* 0x03451003040095a7 */ /* 0x000ee4000802007f */
[----:B---3--:R-:W-:Y:S05]  /*f080*/  @!P1 BRA `(.L_x_150) ;  /* 0xfffffffc00ec9947 */ /* 0x008fea000383ffff */
[----:B------:R-:W-:Y:S05]  /*f090*/  BRA `(.L_x_294) ;  /* 0xffffffa800a87947 */ /* 0x000fea000383ffff */
.L_x_156:
[----:B-1-34-:R-:W-:-:S04]  /*f0a0*/  IMAD.U32 R4, RZ, RZ, UR6 ;  /* 0x00000006ff047e24 */ /* 0x01afc8000f8e00ff */
[----:B------:R1:W3:Y:S03]  /*f0b0*/  SYNCS.PHASECHK.TRANS64.TRYWAIT P1, [R4+URZ+0x34518], R3 ;  /* 0x03451803040075a7 */ /* 0x0002e6000802017f */
[----:B---3--:R-:W-:Y:S05]  /*f0c0*/  @!P1 NANOSLEEP.SYNCS 0x989680 ;  /* 0x009896800000995d */ /* 0x008fea0003900000 */
[----:B------:R-:W3:Y:S02]  /*f0d0*/  @!P1 SYNCS.PHASECHK.TRANS64 P1, [R4+URZ+0x34518], R3 ;  /* 0x03451803040095a7 */ /* 0x000ee4000802007f */
[----:B---3--:R-:W-:Y:S05]  /*f0e0*/  @!P1 BRA `(.L_x_156) ;  /* 0xfffffffc00ec9947 */ /* 0x008fea000383ffff */
[----:B------:R-:W-:Y:S05]  /*f0f0*/  BRA `(.L_x_295) ;  /* 0xffffffa800e87947 */ /* 0x000fea000383ffff */
.L_x_162:
[----:B-1----:R-:W-:-:S04]  /*f100*/  IMAD.U32 R5, RZ, RZ, UR6 ;  /* 0x00000006ff057e24 */ /* 0x002fc8000f8e00ff */
[----:B------:R1:W3:Y:S03]  /*f110*/  SYNCS.PHASECHK.TRANS64.TRYWAIT P1, [R5+URZ+0x34500], R4 ;  /* 0x03450004050075a7 */ /* 0x0002e6000802017f */
[----:B---3--:R-:W-:Y:S05]  /*f120*/  @!P1 NANOSLEEP.SYNCS 0x989680 ;  /* 0x009896800000995d */ /* 0x008fea0003900000 */
[----:B------:R-:W3:Y:S02]  /*f130*/  @!P1 SYNCS.PHASECHK.TRANS64 P1, [R5+URZ+0x34500], R4 ;  /* 0x03450004050095a7 */ /* 0x000ee4000802007f */
[----:B---3--:R-:W-:Y:S05]  /*f140*/  @!P1 BRA `(.L_x_162) ;  /* 0xfffffffc00ec9947 */ /* 0x008fea000383ffff */
[----:B------:R-:W-:Y:S05]  /*f150*/  BRA `(.L_x_296) ;  /* 0xffffffac00307947 */ /* 0x000fea000383ffff */
.L_x_168:
[----:B-1-3--:R-:W-:-:S04]  /*f160*/  IMAD.U32 R5, RZ, RZ, UR6 ;  /* 0x00000006ff057e24 */ /* 0x00afc8000f8e00ff */
[----:B------:R1:W3:Y:S03]  /*f170*/  SYNCS.PHASECHK.TRANS64.TRYWAIT P1, [R5+URZ+0x34508], R4 ;  /* 0x03450804050075a7 */ /* 0x0002e6000802017f */
[----:B---3--:R-:W-:Y:S05]  /*f180*/  @!P1 NANOSLEEP.SYNCS 0x989680 ;  /* 0x009896800000995d */ /* 0x008fea0003900000 */
[----:B------:R-:W3:Y:S02]  /*f190*/  @!P1 SYNCS.PHASECHK.TRANS64 P1, [R5+URZ+0x34508], R4 ;  /* 0x03450804050095a7 */ /* 0x000ee4000802007f */
[----:B---3--:R-:W-:Y:S05]  /*f1a0*/  @!P1 BRA `(.L_x_168) ;  /* 0xfffffffc00ec9947 */ /* 0x008fea000383ffff */
[----:B------:R-:W-:Y:S05]  /*f1b0*/  BRA `(.L_x_297) ;  /* 0xffffffac00647947 */ /* 0x000fea000383ffff */
.L_x_174:
[----:B-1-34-:R-:W-:-:S04]  /*f1c0*/  IMAD.U32 R5, RZ, RZ, UR6 ;  /* 0x00000006ff057e24 */ /* 0x01afc8000f8e00ff */
[----:B------:R1:W3:Y:S03]  /*f1d0*/  SYNCS.PHASECHK.TRANS64.TRYWAIT P1, [R5+URZ+0x34510], R4 ;  /* 0x03451004050075a7 */ /* 0x0002e6000802017f */
[----:B---3--:R-:W-:Y:S05]  /*f1e0*/  @!P1 NANOSLEEP.SYNCS 0x989680 ;  /* 0x009896800000995d */ /* 0x008fea0003900000 */
[----:B------:R-:W3:Y:S02]  /*f1f0*/  @!P1 SYNCS.PHASECHK.TRANS64 P1, [R5+URZ+0x34510], R4 ;  /* 0x03451004050095a7 */ /* 0x000ee4000802007f */
[----:B---3--:R-:W-:Y:S05]  /*f200*/  @!P1 BRA `(.L_x_174) ;  /* 0xfffffffc00ec9947 */ /* 0x008fea000383ffff */
[----:B------:R-:W-:Y:S05]  /*f210*/  BRA `(.L_x_298) ;  /* 0xffffffac00a07947 */ /* 0x000fea000383ffff */
.L_x_180:
[----:B-1-34-:R-:W-:-:S04]  /*f220*/  MOV R5, UR6 ;  /* 0x0000000600057c02 */ /* 0x01afc80008000f00 */
[----:B------:R1:W3:Y:S03]  /*f230*/  SYNCS.PHASECHK.TRANS64.TRYWAIT P1, [R5+URZ+0x34518], R4 ;  /* 0x03451804050075a7 */ /* 0x0002e6000802017f */
[----:B---3--:R-:W-:Y:S05]  /*f240*/  @!P1 NANOSLEEP.SYNCS 0x989680 ;  /* 0x009896800000995d */ /* 0x008fea0003900000 */
[----:B------:R-:W3:Y:S02]  /*f250*/  @!P1 SYNCS.PHASECHK.TRANS64 P1, [R5+URZ+0x34518], R4 ;  /* 0x03451804050095a7 */ /* 0x000ee4000802007f */
[----:B---3--:R-:W-:Y:S05]  /*f260*/  @!P1 BRA `(.L_x_180) ;  /* 0xfffffffc00ec9947 */ /* 0x008fea000383ffff */
[----:B------:R-:W-:Y:S05]  /*f270*/  BRA `(.L_x_299) ;  /* 0xffffffac00d07947 */ /* 0x000fea000383ffff */
.L_x_195:
[----:B-1----:R-:W-:-:S04]  /*f280*/  IMAD.U32 R0, RZ, RZ, UR6 ;  /* 0x00000006ff007e24 */ /* 0x002fc8000f8e00ff */
[----:B------:R1:W2:Y:S03]  /*f290*/  SYNCS.PHASECHK.TRANS64.TRYWAIT P0, [R0+URZ+0x34500], R3 ;  /* 0x03450003000075a7 */ /* 0x0002a6000800017f */
[----:B--2---:R-:W-:Y:S05]  /*f2a0*/  @!P0 NANOSLEEP.SYNCS 0x989680 ;  /* 0x009896800000895d */ /* 0x004fea0003900000 */
[----:B------:R-:W2:Y:S02]  /*f2b0*/  @!P0 SYNCS.PHASECHK.TRANS64 P0, [R0+URZ+0x34500], R3 ;  /* 0x03450003000085a7 */ /* 0x000ea4000800007f */
[----:B--2---:R-:W-:Y:S05]  /*f2c0*/  @!P0 BRA `(.L_x_195) ;  /* 0xfffffffc00ec8947 */ /* 0x004fea000383ffff */
[----:B------:R-:W-:Y:S05]  /*f2d0*/  BRA `(.L_x_300) ;  /* 0xffffffb400547947 */ /* 0x000fea000383ffff */
.L_x_197:
[----:B-1----:R-:W-:-:S04]  /*f2e0*/  IMAD.U32 R0, RZ, RZ, UR6 ;  /* 0x00000006ff007e24 */ /* 0x002fc8000f8e00ff */
[----:B------:R1:W2:Y:S03]  /*f2f0*/  SYNCS.PHASECHK.TRANS64.TRYWAIT P0, [R0+URZ+0x34508], R3 ;  /* 0x03450803000075a7 */ /* 0x0002a6000800017f */
[----:B--2---:R-:W-:Y:S05]  /*f300*/  @!P0 NANOSLEEP.SYNCS 0x989680 ;  /* 0x009896800000895d */ /* 0x004fea0003900000 */
[----:B------:R-:W2:Y:S02]  /*f310*/  @!P0 SYNCS.PHASECHK.TRANS64 P0, [R0+URZ+0x34508], R3 ;  /* 0x03450803000085a7 */ /* 0x000ea4000800007f */
[----:B--2---:R-:W-:Y:S05]  /*f320*/  @!P0 BRA `(.L_x_197) ;  /* 0xfffffffc00ec8947 */ /* 0x004fea000383ffff */
[----:B------:R-:W-:Y:S05]  /*f330*/  BRA `(.L_x_301) ;  /* 0xffffffb4004c7947 */ /* 0x000fea000383ffff */
.L_x_199:
[----:B-1----:R-:W-:-:S04]  /*f340*/  IMAD.U32 R0, RZ, RZ, UR6 ;  /* 0x00000006ff007e24 */ /* 0x002fc8000f8e00ff */
[----:B------:R1:W2:Y:S03]  /*f350*/  SYNCS.PHASECHK.TRANS64.TRYWAIT P0, [R0+URZ+0x34510], R3 ;  /* 0x03451003000075a7 */ /* 0x0002a6000800017f */
[----:B--2---:R-:W-:Y:S05]  /*f360*/  @!P0 NANOSLEEP.SYNCS 0x989680 ;  /* 0x009896800000895d */ /* 0x004fea0003900000 */
[----:B------:R-:W2:Y:S02]  /*f370*/  @!P0 SYNCS.PHASECHK.TRANS64 P0, [R0+URZ+0x34510], R3 ;  /* 0x03451003000085a7 */ /* 0x000ea4000800007f */
[----:B--2---:R-:W-:Y:S05]  /*f380*/  @!P0 BRA `(.L_x_199) ;  /* 0xfffffffc00ec8947 */ /* 0x004fea000383ffff */
[----:B------:R-:W-:Y:S05]  /*f390*/  BRA `(.L_x_302) ;  /* 0xffffffb400447947 */ /* 0x000fea000383ffff */
.L_x_211:
[----:B------:R-:W-:Y:S01]  /*f3a0*/  BSSY B1, `(.L_x_303) ;  /* 0x0000006000017945 */ /* 0x000fe20003800000 */
[----:B------:R-:W-:-:S07]  /*f3b0*/  IMAD.MOV.U32 R15, RZ, RZ, -0x1 ;  /* 0xffffffffff0f7424 */ /* 0x000fce00078e00ff */
[----:B-----5:R-:W-:Y:S05]  /*f3c0*/  WARPSYNC.COLLECTIVE R15, `(.L_x_304) ;  /* 0x000000000f0c7348 */ /* 0x020fea0003c00000 */
[----:B-----5:R-:W-:Y:S02]  /*f3d0*/  ELECT P6, UR62, PT ;  /* 0x00000000003e782f */ /* 0x020fe400038c0000 */
[----:B------:R-:W-:Y:S01]  /*f3e0*/  MOV R14, UR62 ;  /* 0x0000003e000e7c02 */ /* 0x000fe20008000f00 */
[----:B------:R-:W-:Y:S10]  /*f3f0*/  ENDCOLLECTIVE ;  /* 0x000000000000791b */ /* 0x000ff40003800000 */
.L_x_304:
[----:B------:R-:W-:Y:S05]  /*f400*/  BSYNC B1 ;  /* 0x0000000000017941 */ /* 0x000fea0003800000 */
.L_x_303:
[----:B------:R-:W-:Y:S05]  /*f410*/  BRA `(.L_x_305) ;  /* 0xffffffc000307947 */ /* 0x000fea000383ffff */
.L_x_214:
[----:B-1----:R1:W3:Y:S02]  /*f420*/  SYNCS.PHASECHK.TRANS64.TRYWAIT P0, [R10+URZ+0x344b0], R7 ;  /* 0x0344b0070a0075a7 */ /* 0x0022e4000800017f */
[----:B---3--:R-:W-:Y:S05]  /*f430*/  @!P0 NANOSLEEP.SYNCS 0x989680 ;  /* 0x009896800000895d */ /* 0x008fea0003900000 */
[----:B------:R-:W3:Y:S02]  /*f440*/  @!P0 SYNCS.PHASECHK.TRANS64 P0, [R10+URZ+0x344b0], R7 ;  /* 0x0344b0070a0085a7 */ /* 0x000ee4000800007f */
[----:B---3--:R-:W-:Y:S05]  /*f450*/  @!P0 BRA `(.L_x_214) ;  /* 0xfffffffc00f08947 */ /* 0x008fea000383ffff */
[----:B------:R-:W-:Y:S05]  /*f460*/  BRA `(.L_x_306) ;  /* 0xffffffc0005c7947 */ /* 0x000fea000383ffff */
.L_x_219:
[----:B-1----:R1:W2:Y:S02]  /*f470*/  SYNCS.PHASECHK.TRANS64.TRYWAIT P0, [R8+URZ+0x34400], R5 ;  /* 0x03440005080075a7 */ /* 0x0022a4000800017f */
[----:B--2---:R-:W-:Y:S05]  /*f480*/  @!P0 NANOSLEEP.SYNCS 0x989680 ;  /* 0x009896800000895d */ /* 0x004fea0003900000 */
[----:B------:R-:W2:Y:S02]  /*f490*/  @!P0 SYNCS.PHASECHK.TRANS64 P0, [R8+URZ+0x34400], R5 ;  /* 0x03440005080085a7 */ /* 0x000ea4000800007f */
[----:B--2---:R-:W-:Y:S05]  /*f4a0*/  @!P0 BRA `(.L_x_219) ;  /* 0xfffffffc00f08947 */ /* 0x004fea000383ffff */
[----:B------:R-:W-:Y:S05]  /*f4b0*/  BRA `(.L_x_307) ;  /* 0xffffffc400247947 */ /* 0x000fea000383ffff */
.L_x_222:
[----:B------:R-:W-:Y:S01]  /*f4c0*/  BSSY B1, `(.L_x_308) ;  /* 0x0000006000017945 */ /* 0x000fe20003800000 */
[----:B------:R-:W-:-:S07]  /*f4d0*/  IMAD.MOV.U32 R15, RZ, RZ, -0x1 ;  /* 0xffffffffff0f7424 */ /* 0x000fce00078e00ff */
[----:B-1---5:R-:W-:Y:S05]  /*f4e0*/  WARPSYNC.COLLECTIVE R15, `(.L_x_309) ;  /* 0x000000000f0c7348 */ /* 0x022fea0003c00000 */
[----:B------:R-:W-:Y:S02]  /*f4f0*/  ELECT P6, UR62, PT ;  /* 0x00000000003e782f */ /* 0x000fe400038c0000 */
[----:B------:R-:W-:Y:S01]  /*f500*/  MOV R14, UR62 ;  /* 0x0000003e000e7c02 */ /* 0x000fe20008000f00 */
[----:B-1---5:R-:W-:Y:S10]  /*f510*/  ENDCOLLECTIVE ;  /* 0x000000000000791b */ /* 0x022ff40003800000 */
.L_x_309:
[----:B------:R-:W-:Y:S05]  /*f520*/  BSYNC B1 ;  /* 0x0000000000017941 */ /* 0x000fea0003800000 */
.L_x_308:
[----:B------:R-:W-:Y:S05]  /*f530*/  BRA `(.L_x_310) ;  /* 0xffffffc4006c7947 */ /* 0x000fea000383ffff */
.L_x_225:
[----:B------:R-:W-:Y:S01]  /*f540*/  BSSY B1, `(.L_x_311) ;  /* 0x0000005000017945 */ /* 0x000fe20003800000 */
[----:B--2---:R-:W-:-:S07]  /*f550*/  IMAD.MOV.U32 R15, RZ, RZ, -0x1 ;  /* 0xffffffffff0f7424 */ /* 0x004fce00078e00ff */
[----:B-1---5:R-:W-:Y:S05]  /*f560*/  WARPSYNC.COLLECTIVE R15, `(.L_x_312) ;  /* 0x000000000f087348 */ /* 0x022fea0003c00000 */
[----:B------:R-:W-:Y:S01]  /*f570*/  NOP ;  /* 0x0000000000007918 */ /* 0x000fe20000000000 */
[----:B-1---5:R-:W-:Y:S01]  /*f580*/  ENDCOLLECTIVE ;  /* 0x000000000000791b */ /* 0x022fe20003800000 */
.L_x_312:
[----:B------:R-:W-:Y:S05]  /*f590*/  BSYNC B1 ;  /* 0x0000000000017941 */ /* 0x000fea0003800000 */
.L_x_311:
[----:B------:R-:W-:-:S07]  /*f5a0*/  IMAD.MOV.U32 R15, RZ, RZ, -0x1 ;  /* 0xffffffffff0f7424 */ /* 0x000fce00078e00ff */
[----:B------:R-:W-:Y:S05]  /*f5b0*/  WARPSYNC.COLLECTIVE R15, `(.L_x_313) ;  /* 0x000000000f0c7348 */ /* 0x000fea0003c00000 */
[----:B------:R-:W-:Y:S02]  /*f5c0*/  ELECT P6, UR62, PT ;  /* 0x00000000003e782f */ /* 0x000fe400038c0000 */
[----:B------:R-:W-:Y:S01]  /*f5d0*/  MOV R14, UR62 ;  /* 0x0000003e000e7c02 */ /* 0x000fe20008000f00 */
[----:B------:R-:W-:Y:S10]  /*f5e0*/  ENDCOLLECTIVE ;  /* 0x000000000000791b */ /* 0x000ff40003800000 */
.L_x_313:
[----:B------:R-:W-:Y:S05]  /*f5f0*/  BRA `(.L_x_314) ;  /* 0xffffffc800747947 */ /* 0x000fea000383ffff */
.L_x_228:
[----:B------:R-:W-:Y:S01]  /*f600*/  BSSY B0, `(.L_x_315) ;  /* 0x0000006000007945 */ /* 0x000fe20003800000 */
[----:B------:R-:W-:-:S07]  /*f610*/  IMAD.MOV.U32 R15, RZ, RZ, -0x1 ;  /* 0xffffffffff0f7424 */ /* 0x000fce00078e00ff */
[----:B-----5:R-:W-:Y:S05]  /*f620*/  WARPSYNC.COLLECTIVE R15, `(.L_x_316) ;  /* 0x000000000f0c7348 */ /* 0x020fea0003c00000 */
[----:B-----5:R-:W-:Y:S02]  /*f630*/  ELECT P6, UR62, PT ;  /* 0x00000000003e782f */ /* 0x020fe400038c0000 */
[----:B------:R-:W-:Y:S01]  /*f640*/  MOV R14, UR62 ;  /* 0x0000003e000e7c02 */ /* 0x000fe20008000f00 */
[----:B------:R-:W-:Y:S10]  /*f650*/  ENDCOLLECTIVE ;  /* 0x000000000000791b */ /* 0x000ff40003800000 */
.L_x_316:
[----:B------:R-:W-:Y:S05]  /*f660*/  BSYNC B0 ;  /* 0x0000000000007941 */ /* 0x000fea0003800000 */
.L_x_315:
[----:B------:R-:W-:Y:S05]  /*f670*/  BRA `(.L_x_317) ;  /* 0xffffffc800c47947 */ /* 0x000fea000383ffff */
.L_x_232:
[----:B-1----:R1:W2:Y:S02]  /*f680*/  SYNCS.PHASECHK.TRANS64.TRYWAIT P0, [R7+URZ], R4 ;  /* 0x00000004070075a7 */ /* 0x0022a4000800017f */
[----:B--2---:R-:W-:Y:S05]  /*f690*/  @!P0 NANOSLEEP.SYNCS 0x989680 ;  /* 0x009896800000895d */ /* 0x004fea0003900000 */
[----:B------:R-:W2:Y:S02]  /*f6a0*/  @!P0 SYNCS.PHASECHK.TRANS64 P0, [R7+URZ], R4 ;  /* 0x00000004070085a7 */ /* 0x000ea4000800007f */
[----:B--2---:R-:W-:Y:S05]  /*f6b0*/  @!P0 BRA `(.L_x_232) ;  /* 0xfffffffc00f08947 */ /* 0x004fea000383ffff */
[----:B------:R-:W-:Y:S05]  /*f6c0*/  BRA `(.L_x_318) ;  /* 0xffffffcc00007947 */ /* 0x000fea000383ffff */
.L_x_233:
[----:B-1----:R1:W2:Y:S02]  /*f6d0*/  SYNCS.PHASECHK.TRANS64.TRYWAIT P0, [R6+URZ], R3 ;  /* 0x00000003060075a7 */ /* 0x0022a4000800017f */
[----:B--2---:R-:W-:Y:S05]  /*f6e0*/  @!P0 NANOSLEEP.SYNCS 0x989680 ;  /* 0x009896800000895d */ /* 0x004fea0003900000 */
[----:B------:R-:W2:Y:S02]  /*f6f0*/  @!P0 SYNCS.PHASECHK.TRANS64 P0, [R6+URZ], R3 ;  /* 0x00000003060085a7 */ /* 0x000ea4000800007f */
[----:B--2---:R-:W-:Y:S05]  /*f700*/  @!P0 BRA `(.L_x_233) ;  /* 0xfffffffc00f08947 */ /* 0x004fea000383ffff */
[----:B------:R-:W-:Y:S05]  /*f710*/  BRA `(.L_x_319) ;  /* 0xffffffcc00107947 */ /* 0x000fea000383ffff */
.L_x_234:
[----:B-1----:R1:W2:Y:S02]  /*f720*/  SYNCS.PHASECHK.TRANS64.TRYWAIT P0, [R7+URZ], R4 ;  /* 0x00000004070075a7 */ /* 0x0022a4000800017f */
[----:B--2---:R-:W-:Y:S05]  /*f730*/  @!P0 NANOSLEEP.SYNCS 0x989680 ;  /* 0x009896800000895d */ /* 0x004fea0003900000 */
[----:B------:R-:W2:Y:S02]  /*f740*/  @!P0 SYNCS.PHASECHK.TRANS64 P0, [R7+URZ], R4 ;  /* 0x00000004070085a7 */ /* 0x000ea4000800007f */
[----:B--2---:R-:W-:Y:S05]  /*f750*/  @!P0 BRA `(.L_x_234) ;  /* 0xfffffffc00f08947 */ /* 0x004fea000383ffff */
[----:B------:R-:W-:Y:S05]  /*f760*/  BRA `(.L_x_320) ;  /* 0xffffffcc00207947 */ /* 0x000fea000383ffff */
.L_x_235:
[----:B-1----:R1:W2:Y:S02]  /*f770*/  SYNCS.PHASECHK.TRANS64.TRYWAIT P0, [R6+URZ], R3 ;  /* 0x00000003060075a7 */ /* 0x0022a4000800017f */
[----:B--2---:R-:W-:Y:S05]  /*f780*/  @!P0 NANOSLEEP.SYNCS 0x989680 ;  /* 0x009896800000895d */ /* 0x004fea0003900000 */
[----:B------:R-:W2:Y:S02]  /*f790*/  @!P0 SYNCS.PHASECHK.TRANS64 P0, [R6+URZ], R3 ;  /* 0x00000003060085a7 */ /* 0x000ea4000800007f */
[----:B--2---:R-:W-:Y:S05]  /*f7a0*/  @!P0 BRA `(.L_x_235) ;  /* 0xfffffffc00f08947 */ /* 0x004fea000383ffff */
[----:B------:R-:W-:Y:S05]  /*f7b0*/  BRA `(.L_x_321) ;  /* 0xffffffcc00307947 */ /* 0x000fea000383ffff */
.L_x_236:
[----:B--2---:R2:W3:Y:S02]  /*f7c0*/  SYNCS.PHASECHK.TRANS64.TRYWAIT P0, [R7+URZ], R4 ;  /* 0x00000004070075a7 */ /* 0x0044e4000800017f */
[----:B---3--:R-:W-:Y:S05]  /*f7d0*/  @!P0 NANOSLEEP.SYNCS 0x989680 ;  /* 0x009896800000895d */ /* 0x008fea0003900000 */
[----:B------:R-:W3:Y:S02]  /*f7e0*/  @!P0 SYNCS.PHASECHK.TRANS64 P0, [R7+URZ], R4 ;  /* 0x00000004070085a7 */ /* 0x000ee4000800007f */
[----:B---3--:R-:W-:Y:S05]  /*f7f0*/  @!P0 BRA `(.L_x_236) ;  /* 0xfffffffc00f08947 */ /* 0x008fea000383ffff */
[----:B------:R-:W-:Y:S05]  /*f800*/  BRA `(.L_x_322) ;  /* 0xffffffcc00387947 */ /* 0x000fea000383ffff */
.L_x_254:
[----:B-1----:R1:W2:Y:S02]  /*f810*/  SYNCS.PHASECHK.TRANS64.TRYWAIT P2, [R17+URZ+0x34440], R2 ;  /* 0x03444002110075a7 */ /* 0x0022a4000804017f */
[----:B--2---:R-:W-:Y:S05]  /*f820*/  @!P2 NANOSLEEP.SYNCS 0x989680 ;  /* 0x009896800000a95d */ /* 0x004fea0003900000 */
[----:B------:R-:W2:Y:S02]  /*f830*/  @!P2 SYNCS.PHASECHK.TRANS64 P2, [R17+URZ+0x34440], R2 ;  /* 0x034440021100a5a7 */ /* 0x000ea4000804007f */
[----:B--2---:R-:W-:Y:S05]  /*f840*/  @!P2 BRA `(.L_x_254) ;  /* 0xfffffffc00f0a947 */ /* 0x004fea000383ffff */
[----:B------:R-:W-:Y:S05]  /*f850*/  BRA `(.L_x_323) ;  /* 0xffffffe800547947 */ /* 0x000fea000383ffff */
.L_x_260:
[----:B-1----:R1:W3:Y:S02]  /*f860*/  SYNCS.PHASECHK.TRANS64.TRYWAIT P0, [R5+URZ+0x34440], R2 ;  /* 0x03444002050075a7 */ /* 0x0022e4000800017f */
[----:B---3--:R-:W-:Y:S05]  /*f870*/  @!P0 NANOSLEEP.SYNCS 0x989680 ;  /* 0x009896800000895d */ /* 0x008fea0003900000 */
[----:B------:R-:W3:Y:S02]  /*f880*/  @!P0 SYNCS.PHASECHK.TRANS64 P0, [R5+URZ+0x34440], R2 ;  /* 0x03444002050085a7 */ /* 0x000ee4000800007f */
[----:B---3--:R-:W-:Y:S05]  /*f890*/  @!P0 BRA `(.L_x_260) ;  /* 0xfffffffc00f08947 */ /* 0x008fea000383ffff */
[----:B------:R-:W-:Y:S05]  /*f8a0*/  BRA `(.L_x_324) ;  /* 0xffffffe800bc7947 */ /* 0x000fea000383ffff */
.L_x_262:
[----:B-1----:R1:W3:Y:S02]  /*f8b0*/  SYNCS.PHASECHK.TRANS64.TRYWAIT P0, [R7+URZ+0x34440], R0 ;  /* 0x03444000070075a7 */ /* 0x0022e4000800017f */
[----:B---3--:R-:W-:Y:S05]  /*f8c0*/  @!P0 NANOSLEEP.SYNCS 0x989680 ;  /* 0x009896800000895d */ /* 0x008fea0003900000 */
[----:B------:R-:W3:Y:S02]  /*f8d0*/  @!P0 SYNCS.PHASECHK.TRANS64 P0, [R7+URZ+0x34440], R0 ;  /* 0x03444000070085a7 */ /* 0x000ee4000800007f */
[----:B---3--:R-:W-:Y:S05]  /*f8e0*/  @!P0 BRA `(.L_x_262) ;  /* 0xfffffffc00f08947 */ /* 0x008fea000383ffff */
[----:B------:R-:W-:Y:S05]  /*f8f0*/  BRA `(.L_x_325) ;  /* 0xffffffe800d47947 */ /* 0x000fea000383ffff */
.L_x_264:
[----:B-1----:R1:W3:Y:S02]  /*f900*/  SYNCS.PHASECHK.TRANS64.TRYWAIT P0, [R7+URZ+0x34440], R0 ;  /* 0x03444000070075a7 */ /* 0x0022e4000800017f */
[----:B---3--:R-:W-:Y:S05]  /*f910*/  @!P0 NANOSLEEP.SYNCS 0x989680 ;  /* 0x009896800000895d */ /* 0x008fea0003900000 */
[----:B------:R-:W3:Y:S02]  /*f920*/  @!P0 SYNCS.PHASECHK.TRANS64 P0, [R7+URZ+0x34440], R0 ;  /* 0x03444000070085a7 */ /* 0x000ee4000800007f */
[----:B---3--:R-:W-:Y:S05]  /*f930*/  @!P0 BRA `(.L_x_264) ;  /* 0xfffffffc00f08947 */ /* 0x008fea000383ffff */
[----:B------:R-:W-:Y:S05]  /*f940*/  BRA `(.L_x_326) ;  /* 0xffffffe800ec7947 */ /* 0x000fea000383ffff */
.L_x_266:
[----:B-1----:R1:W3:Y:S02]  /*f950*/  SYNCS.PHASECHK.TRANS64.TRYWAIT P0, [R7+URZ+0x34440], R0 ;  /* 0x03444000070075a7 */ /* 0x0022e4000800017f */
[----:B---3--:R-:W-:Y:S05]  /*f960*/  @!P0 NANOSLEEP.SYNCS 0x989680 ;  /* 0x009896800000895d */ /* 0x008fea0003900000 */
[----:B------:R-:W3:Y:S02]  /*f970*/  @!P0 SYNCS.PHASECHK.TRANS64 P0, [R7+URZ+0x34440], R0 ;  /* 0x03444000070085a7 */ /* 0x000ee4000800007f */
[----:B---3--:R-:W-:Y:S05]  /*f980*/  @!P0 BRA `(.L_x_266) ;  /* 0xfffffffc00f08947 */ /* 0x008fea000383ffff */
[----:B------:R-:W-:Y:S05]  /*f990*/  BRA `(.L_x_327) ;  /* 0xffffffec00047947 */ /* 0x000fea000383ffff */
.L_x_268:
[----:B-1----:R1:W3:Y:S02]  /*f9a0*/  SYNCS.PHASECHK.TRANS64.TRYWAIT P0, [R7+URZ+0x34440], R0 ;  /* 0x03444000070075a7 */ /* 0x0022e4000800017f */
[----:B---3--:R-:W-:Y:S05]  /*f9b0*/  @!P0 NANOSLEEP.SYNCS 0x989680 ;  /* 0x009896800000895d */ /* 0x008fea0003900000 */
[----:B------:R-:W3:Y:S02]  /*f9c0*/  @!P0 SYNCS.PHASECHK.TRANS64 P0, [R7+URZ+0x34440], R0 ;  /* 0x03444000070085a7 */ /* 0x000ee4000800007f */
[----:B---3--:R-:W-:Y:S05]  /*f9d0*/  @!P0 BRA `(.L_x_268) ;  /* 0xfffffffc00f08947 */ /* 0x008fea000383ffff */
[----:B------:R-:W-:Y:S05]  /*f9e0*/  BRA `(.L_x_328) ;  /* 0xffffffec001c7947 */ /* 0x000fea000383ffff */
.L_x_270:
[----:B-1----:R1:W3:Y:S02]  /*f9f0*/  SYNCS.PHASECHK.TRANS64.TRYWAIT P0, [R7+URZ+0x34440], R0 ;  /* 0x03444000070075a7 */ /* 0x0022e4000800017f */
[----:B---3--:R-:W-:Y:S05]  /*fa00*/  @!P0 NANOSLEEP.SYNCS 0x989680 ;  /* 0x009896800000895d */ /* 0x008fea0003900000 */
[----:B------:R-:W3:Y:S02]  /*fa10*/  @!P0 SYNCS.PHASECHK.TRANS64 P0, [R7+URZ+0x34440], R0 ;  /* 0x03444000070085a7 */ /* 0x000ee4000800007f */
[----:B---3--:R-:W-:Y:S05]  /*fa20*/  @!P0 BRA `(.L_x_270) ;  /* 0xfffffffc00f08947 */ /* 0x008fea000383ffff */
[----:B------:R-:W-:Y:S05]  /*fa30*/  BRA `(.L_x_329) ;  /* 0xffffffec00347947 */ /* 0x000fea000383ffff */
.L_x_272:
[----:B-1----:R1:W3:Y:S02]  /*fa40*/  SYNCS.PHASECHK.TRANS64.TRYWAIT P0, [R7+URZ+0x34440], R0 ;  /* 0x03444000070075a7 */ /* 0x0022e4000800017f */
[----:B---3--:R-:W-:Y:S05]  /*fa50*/  @!P0 NANOSLEEP.SYNCS 0x989680 ;  /* 0x009896800000895d */ /* 0x008fea0003900000 */
[----:B------:R-:W3:Y:S02]  /*fa60*/  @!P0 SYNCS.PHASECHK.TRANS64 P0, [R7+URZ+0x34440], R0 ;  /* 0x03444000070085a7 */ /* 0x000ee4000800007f */
[----:B---3--:R-:W-:Y:S05]  /*fa70*/  @!P0 BRA `(.L_x_272) ;  /* 0xfffffffc00f08947 */ /* 0x008fea000383ffff */
[----:B------:R-:W-:Y:S05]  /*fa80*/  BRA `(.L_x_330) ;  /* 0xffffffec004c7947 */ /* 0x000fea000383ffff */
        .weak           $__internal_0_$__cuda_sm20_div_u64
        .type           $__internal_0_$__cuda_sm20_div_u64,@function
        .size           $__internal_0_$__cuda_sm20_div_u64,(.L_x_251 - $__internal_0_$__cuda_sm20_div_u64)
$__internal_0_$__cuda_sm20_div_u64:
[----:B------:R-:W1:Y:S08]  /*fa90*/  I2F.U64.RP R0, R26 ;  /* 0x0000001a00007312 */ /* 0x000e700000309000 */
[----:B-1----:R-:W1:Y:S02]  /*faa0*/  MUFU.RCP R0, R0 ;  /* 0x0000000000007308 */ /* 0x002e640000001000 */
[----:B-1----:R-:W-:-:S06]  /*fab0*/  IADD3 R2, R0, 0x1ffffffe, RZ ;  /* 0x1ffffffe00027810 */ /* 0x002fcc0007ffe0ff */
[----:B------:R-:W1:Y:S02]  /*fac0*/  F2I.U64.TRUNC R2, R2 ;  /* 0x0000000200027311 */ /* 0x000e64000020d800 */
[----:B-1----:R-:W-:-:S04]  /*fad0*/  IMAD.WIDE.U32 R16, R2, R26, RZ ;  /* 0x0000001a02107225 */ /* 0x002fc800078e00ff */
[----:B------:R-:W-:Y:S01]  /*fae0*/  IMAD R17, R2, R27, R17 ;  /* 0x0000001b02117224 */ /* 0x000fe200078e0211 */
[----:B------:R-:W-:-:S03]  /*faf0*/  IADD3 R25, P1, RZ, -R16, RZ ;  /* 0x80000010ff197210 */ /* 0x000fc60007f3e0ff */
[----:B------:R-:W-:Y:S02]  /*fb00*/  IMAD R17, R3, R26, R17 ;  /* 0x0000001a03117224 */ /* 0x000fe400078e0211 */
[----:B------:R-:W-:-:S04]  /*fb10*/  IMAD.HI.U32 R16, R2, R25, RZ ;  /* 0x0000001902107227 */ /* 0x000fc800078e00ff */
[----:B------:R-:W-:Y:S02]  /*fb20*/  IMAD.X R29, RZ, RZ, ~R17, P1 ;  /* 0x000000ffff1d7224 */ /* 0x000fe400008e0e11 */
[----:B------:R-:W-:Y:S02]  /*fb30*/  IMAD.MOV.U32 R17, RZ, RZ, R2 ;  /* 0x000000ffff117224 */ /* 0x000fe400078e0002 */
[-C--:B------:R-:W-:Y:S02]  /*fb40*/  IMAD R31, R3, R29.reuse, RZ ;  /* 0x0000001d031f7224 */ /* 0x080fe400078e02ff */
[----:B------:R-:W-:-:S04]  /*fb50*/  IMAD.WIDE.U32 R16, P1, R2, R29, R16 ;  /* 0x0000001d02107225 */ /* 0x000fc80007820010 */
[----:B------:R-:W-:-:S04]  /*fb60*/  IMAD.HI.U32 R29, R3, R29, RZ ;  /* 0x0000001d031d7227 */ /* 0x000fc800078e00ff */
[----:B------:R-:W-:-:S04]  /*fb70*/  IMAD.HI.U32 R16, P2, R3, R25, R16 ;  /* 0x0000001903107227 */ /* 0x000fc80007840010 */
[----:B------:R-:W-:Y:S01]  /*fb80*/  IMAD.X R0, R29, 0x1, R3, P1 ;  /* 0x000000011d007824 */ /* 0x000fe200008e0603 */
[----:B------:R-:W-:-:S04]  /*fb90*/  IADD3 R17, P3, R31, R16, RZ ;  /* 0x000000101f117210 */ /* 0x000fc80007f7e0ff */
[----:B------:R-:W-:Y:S01]  /*fba0*/  IADD3.X R25, RZ, RZ, R0, P3, P2 ;  /* 0x000000ffff197210 */ /* 0x000fe20001fe4400 */
[----:B------:R-:W-:-:S04]  /*fbb0*/  IMAD.WIDE.U32 R2, R17, R26, RZ ;  /* 0x0000001a11027225 */ /* 0x000fc800078e00ff */
[----:B------:R-:W-:Y:S01]  /*fbc0*/  IMAD R0, R17, R27, R3 ;  /* 0x0000001b11007224 */ /* 0x000fe200078e0203 */
[----:B------:R-:W-:-:S03]  /*fbd0*/  IADD3 R3, P1, RZ, -R2, RZ ;  /* 0x80000002ff037210 */ /* 0x000fc60007f3e0ff */
[----:B------:R-:W-:Y:S02]  /*fbe0*/  IMAD R0, R25, R26, R0 ;  /* 0x0000001a19007224 */ /* 0x000fe400078e0200 */
[----:B------:R-:W-:-:S04]  /*fbf0*/  IMAD.HI.U32 R16, R17, R3, RZ ;  /* 0x0000000311107227 */ /* 0x000fc800078e00ff */
[----:B------:R-:W-:-:S04]  /*fc00*/  IMAD.X R0, RZ, RZ, ~R0, P1 ;  /* 0x000000ffff007224 */ /* 0x000fc800008e0e00 */
[----:B------:R-:W-:-:S04]  /*fc10*/  IMAD.WIDE.U32 R16, P1, R17, R0, R16 ;  /* 0x0000000011107225 */ /* 0x000fc80007820010 */
[C---:B------:R-:W-:Y:S02]  /*fc20*/  IMAD R2, R25.reuse, R0, RZ ;  /* 0x0000000019027224 */ /* 0x040fe400078e02ff */
[----:B------:R-:W-:-:S04]  /*fc30*/  IMAD.HI.U32 R17, P2, R25, R3, R16 ;  /* 0x0000000319117227 */ /* 0x000fc80007840010 */
[----:B------:R-:W-:Y:S01]  /*fc40*/  IMAD.HI.U32 R0, R25, R0, RZ ;  /* 0x0000000019007227 */ /* 0x000fe200078e00ff */
[----:B------:R-:W-:-:S03]  /*fc50*/  IADD3 R17, P3, R2, R17, RZ ;  /* 0x0000001102117210 */ /* 0x000fc60007f7e0ff */
[----:B------:R-:W-:Y:S02]  /*fc60*/  IMAD.X R25, R0, 0x1, R25, P1 ;  /* 0x0000000100197824 */ /* 0x000fe400008e0619 */
[----:B------:R-:W-:-:S03]  /*fc70*/  IMAD.HI.U32 R2, R17, UR13, RZ ;  /* 0x0000000d11027c27 */ /* 0x000fc6000f8e00ff */
[----:B------:R-:W-:Y:S01]  /*fc80*/  IADD3.X R25, RZ, RZ, R25, P3, P2 ;  /* 0x000000ffff197210 */ /* 0x000fe20001fe4419 */
[----:B------:R-:W-:Y:S02]  /*fc90*/  IMAD.MOV.U32 R3, RZ, RZ, RZ ;  /* 0x000000ffff037224 */ /* 0x000fe400078e00ff */
[----:B------:R-:W-:-:S04]  /*fca0*/  IMAD.WIDE.U32 R2, R17, UR21, R2 ;  /* 0x0000001511027c25 */ /* 0x000fc8000f8e0002 */
[C---:B------:R-:W-:Y:S02]  /*fcb0*/  IMAD R17, R25.reuse, UR21, RZ ;  /* 0x0000001519117c24 */ /* 0x040fe4000f8e02ff */
[----:B------:R-:W-:-:S04]  /*fcc0*/  IMAD.HI.U32 R2, P1, R25, UR13, R2 ;  /* 0x0000000d19027c27 */ /* 0x000fc8000f820002 */
[----:B------:R-:W-:Y:S01]  /*fcd0*/  IMAD.HI.U32 R0, R25, UR21, RZ ;  /* 0x0000001519007c27 */ /* 0x000fe2000f8e00ff */
[----:B------:R-:W-:-:S03]  /*fce0*/  IADD3 R17, P2, R17, R2, RZ ;  /* 0x0000000211117210 */ /* 0x000fc60007f5e0ff */
[----:B------:R-:W-:Y:S02]  /*fcf0*/  IMAD.X R0, RZ, RZ, R0, P1 ;  /* 0x000000ffff007224 */ /* 0x000fe400008e0600 */
[----:B------:R-:W-:-:S04]  /*fd00*/  IMAD.WIDE.U32 R2, R17, R26, RZ ;  /* 0x0000001a11027225 */ /* 0x000fc800078e00ff */
[----:B------:R-:W-:Y:S01]  /*fd10*/  IMAD.X R0, RZ, RZ, R0, P2 ;  /* 0x000000ffff007224 */ /* 0x000fe200010e0600 */
[----:B------:R-:W-:Y:S01]  /*fd20*/  IADD3 R25, P2, -R2, UR13, RZ ;  /* 0x0000000d02197c10 */ /* 0x000fe2000ff5e1ff */
[----:B------:R-:W-:-:S03]  /*fd30*/  IMAD R3, R17, R27, R3 ;  /* 0x0000001b11037224 */ /* 0x000fc600078e0203 */
[-C--:B------:R-:W-:Y:S01]  /*fd40*/  ISETP.GE.U32.AND P1, PT, R25, R26.reuse, PT ;  /* 0x0000001a1900720c */ /* 0x080fe20003f26070 */
[----:B------:R-:W-:-:S05]  /*fd50*/  IMAD R0, R0, R26, R3 ;  /* 0x0000001a00007224 */ /* 0x000fca00078e0203 */
[----:B------:R-:W-:Y:S01]  /*fd60*/  IADD3.X R16, ~R0, UR21, RZ, P2, !PT ;  /* 0x0000001500107c10 */ /* 0x000fe200097fe5ff */
[----:B------:R-:W-:Y:S01]  /*fd70*/  VIADD R0, R17, 0x1 ;  /* 0x0000000111007836 */ /* 0x000fe20000000000 */
[----:B------:R-:W-:Y:S02]  /*fd80*/  IADD3 R2, P2, -R26, R25, RZ ;  /* 0x000000191a027210 */ /* 0x000fe40007f5e1ff */
[----:B------:R-:W-:Y:S02]  /*fd90*/  ISETP.GE.U32.AND.EX P1, PT, R16, R27, PT, P1 ;  /* 0x0000001b1000720c */ /* 0x000fe40003f26110 */
[----:B------:R-:W-:Y:S02]  /*fda0*/  IADD3.X R3, ~R27, R16, RZ, P2, !PT ;  /* 0x000000101b037210 */ /* 0x000fe400017fe5ff */
[----:B------:R-:W-:Y:S02]  /*fdb0*/  SEL R2, R2, R25, P1 ;  /* 0x0000001902027207 */ /* 0x000fe40000800000 */
[----:B------:R-:W-:-:S02]  /*fdc0*/  SEL R17, R0, R17, P1 ;  /* 0x0000001100117207 */ /* 0x000fc40000800000 */
[----:B------:R-:W-:Y:S02]  /*fdd0*/  SEL R3, R3, R16, P1 ;  /* 0x0000001003037207 */ /* 0x000fe40000800000 */
[----:B------:R-:W-:Y:S01]  /*fde0*/  ISETP.GE.U32.AND P1, PT, R2, R26, PT ;  /* 0x0000001a0200720c */ /* 0x000fe20003f26070 */
[----:B------:R-:W-:Y:S01]  /*fdf0*/  VIADD R0, R17, 0x1 ;  /* 0x0000000111007836 */ /* 0x000fe20000000000 */
[----:B------:R-:W-:Y:S01]  /*fe00*/  ISETP.NE.U32.AND P2, PT, R26, RZ, PT ;  /* 0x000000ff1a00720c */ /* 0x000fe20003f45070 */
[----:B------:R-:W-:Y:S01]  /*fe10*/  IMAD.MOV.U32 R2, RZ, RZ, R12 ;  /* 0x000000ffff027224 */ /* 0x000fe200078e000c */
[----:B------:R-:W-:Y:S01]  /*fe20*/  ISETP.GE.U32.AND.EX P1, PT, R3, R27, PT, P1 ;  /* 0x0000001b0300720c */ /* 0x000fe20003f26110 */
[----:B------:R-:W-:Y:S01]  /*fe30*/  IMAD.MOV.U32 R3, RZ, RZ, 0x0 ;  /* 0x00000000ff037424 */ /* 0x000fe200078e00ff */
[----:B------:R-:W-:Y:S02]  /*fe40*/  ISETP.NE.AND.EX P2, PT, R27, RZ, PT, P2 ;  /* 0x000000ff1b00720c */ /* 0x000fe40003f45320 */
[----:B------:R-:W-:-:S04]  /*fe50*/  SEL R0, R0, R17, P1 ;  /* 0x0000001100007207 */ /* 0x000fc80000800000 */
[----:B------:R-:W-:Y:S01]  /*fe60*/  SEL R0, R0, 0xffffffff, P2 ;  /* 0xffffffff00007807 */ /* 0x000fe20001000000 */
[----:B------:R-:W-:Y:S06]  /*fe70*/  RET.REL.NODEC R2 `(_ZN7cutlass13device_kernelINS_4gemm6kernel13GemmUniversalINS1_17GroupProblemShapeIN4cute5tupleIJiiiEEEEENS1_10collective13CollectiveMmaINS1_39MainloopSm90ArrayTmaGmmaWarpSpecializedILi6ENS6_IJNS5_1CILi2EEENSC_ILi1EEESE_EEENS1_52KernelPtrArrayTmaWarpSpecializedPingpongFP8FastAccumEEENS6_IJNSC_ILi128EEESI_SI_EEENS_12float_e4m3_tEPNS6_IJlSE_NSC_ILi0EEEEEESK_SN_NS5_8TiledMMAINS5_8MMA_AtomIJNS5_4SM904GMMA31MMA_64x128x32_F32E4M3E4M3_SS_TNILNSR_7ScaleInE1ELST_1EEEEEENS5_6LayoutINS6_IJSE_SE_SE_EEENS6_IJSL_SL_SL_EEEEENS6_IJNS5_10UnderscoreES10_S10_EEEEENS5_13SM90_TMA_LOADENS5_14ComposedLayoutINS5_7SwizzleILi3ELi4ELi3EEENS5_18smem_ptr_flag_bitsILi8EEENSW_INS6_IJNSC_ILi8EEESI_EEENS6_IJSI_SE_EEEEEEEvNS5_8identityENS5_23SM90_TMA_LOAD_MULTICASTES1D_vS1E_EENS_8epilogue10collective18CollectiveEpilogueINS1H_30Sm90PtrArrayTmaWarpSpecializedILi4ELi2ELi16ELb1ELb0ELi2EEEJSJ_NS6_IJNSC_ILi64EEENSC_ILi32EEEEEENS_6half_tEPNS6_IJSE_lSL_EEES1P_S1R_NS1H_6fusion15FusionCallbacksIS1L_NS1S_17LinearCombinationIS1P_fS1P_fLNS_15FloatRoundStyleE2EEESJ_S1O_JEEES13_NS14_IS16_NS17_ILi16EEENSW_INS6_IJS1M_S19_EEENS6_IJSE_S1M_EEEEEEENS5_17SM75_U16x8_LDSM_TENS5_14SM90_TMA_STOREES22_NS5_17SM90_U16x8_STSM_TENS5_9Copy_AtomIJNS5_17SM90_U32x4_STSM_NES1P_EEEvEEEvvEEEEvNT_6ParamsE) ;  /* 0xffffff0002607950 */ /* 0x000fec0003c3ffff */
.L_x_251:
[----:B------:R-:W-:Y:S01]  /*fe80*/  UMOV UR28, UR23 ;  /* 0x00000017001c7c82 */ /* 0x000fe20008000000 */
[----:B------:R-:W-:Y:S02]  /*fe90*/  UMOV UR29, UR34 ;  /* 0x00000022001d7c82 */ /* 0x000fe40008000000 */
[----:B------:R-:W1:Y:S08]  /*fea0*/  I2F.U64.RP R13, UR28 ;  /* 0x0000001c000d7d12 */ /* 0x000e700008309000 */
[----:B-1----:R-:W1:Y:S02]  /*feb0*/  MUFU.RCP R13, R13 ;  /* 0x0000000d000d7308 */ /* 0x002e640000001000 */
[----:B-1----:R-:W-:-:S06]  /*fec0*/  VIADD R2, R13, 0x1ffffffe ;  /* 0x1ffffffe0d027836 */ /* 0x002fcc0000000000 */
[----:B------:R-:W1:Y:S02]  /*fed0*/  F2I.U64.TRUNC R2, R2 ;  /* 0x0000000200027311 */ /* 0x000e64000020d800 */
[----:B-1----:R-:W-:Y:S01]  /*fee0*/  R2UR UR28, R2 ;  /* 0x00000000021c72ca */ /* 0x002fe200000e0000 */
[----:B------:R-:W-:Y:S01]  /*fef0*/  IMAD.MOV.U32 R2, RZ, RZ, R12 ;  /* 0x000000ffff027224 */ /* 0x000fe200078e000c */
[----:B------:R-:W-:Y:S01]  /*ff00*/  R2UR UR29, R3 ;  /* 0x00000000031d72ca */ /* 0x000fe200000e0000 */
[----:B------:R-:W-:-:S10]  /*ff10*/  IMAD.MOV.U32 R3, RZ, RZ, 0x0 ;  /* 0x00000000ff037424 */ /* 0x000fd400078e00ff */
[----:B------:R-:W-:-:S04]  /*ff20*/  UIMAD.WIDE.U32 UR30, UR28, UR23, URZ ;  /* 0x000000171c1e72a5 */ /* 0x000fc8000f8e003f */
[----:B------:R-:W-:Y:S02]  /*ff30*/  UIMAD UR31, UR28, UR34, UR31 ;  /* 0x000000221c1f72a4 */ /* 0x000fe4000f8e021f */
[----:B------:R-:W-:Y:S02]  /*ff40*/  UIADD3 UR36, UP1, URZ, -UR30, URZ ;  /* 0x8000001e3f247290 */ /* 0x000fe4000ff3e03f */
[----:B------:R-:W-:Y:S02]  /*ff50*/  UIMAD UR32, UR29, UR23, UR31 ;  /* 0x000000171d2072a4 */ /* 0x000fe4000f8e021f */
[----:B------:R-:W-:Y:S02]  /*ff60*/  UIMAD.WIDE.U32 UR30, UR28, UR36, URZ ;  /* 0x000000241c1e72a5 */ /* 0x000fe4000f8e003f */
[----:B------:R-:W-:-:S05]  /*ff70*/  UIADD3.X UR37, URZ, ~UR32, URZ, UP1, !UPT ;  /* 0x800000203f257290 */ /* 0x000fca0008ffe43f */
[----:B------:R-:W-:Y:S01]  /*ff80*/  UMOV UR30, UR31 ;  /* 0x0000001f001e7c82 */ /* 0x000fe20008000000 */
[----:B------:R-:W-:Y:S02]  /*ff90*/  UMOV UR31, UR28 ;  /* 0x0000001c001f7c82 */ /* 0x000fe40008000000 */
[----:B------:R-:W-:Y:S02]  /*ffa0*/  UIMAD.WIDE.U32 UR32, UP1, UR28, UR37, UR30 ;  /* 0x000000251c2072a5 */ /* 0x000fe4000f82001e */
[----:B------:R-:W-:Y:S02]  /*ffb0*/  UIMAD.WIDE.U32 UR30, UR29, UR37, URZ ;  /* 0x000000251d1e72a5 */ /* 0x000fe4000f8e003f */
[----:B------:R-:W-:Y:S02]  /*ffc0*/  UIMAD.WIDE.U32 UR32, UP2, UR29, UR36, UR32 ;  /* 0x000000241d2072a5 */ /* 0x000fe4000f840020 */
[----:B------:R-:W-:Y:S02]  /*ffd0*/  UIMAD UR37, UR29, UR37, URZ ;  /* 0x000000251d2572a4 */ /* 0x000fe4000f8e023f */
[----:B------:R-:W-:-:S02]  /*ffe0*/  UIADD3.X UR30, UR31, UR29, URZ, UP1, !UPT ;  /* 0x0000001d1f1e7290 */ /* 0x000fc40008ffe43f */
[----:B------:R-:W-:-:S04]  /*fff0*/  UIADD3 UR33, UP4, UR37, UR33, URZ ;  /* 0x0000002125217290 */ /* 0x000fc8000ff9e03f */
[----:B------:R-:W-:Y:S02]  /*10000*/  UIMAD.WIDE.U32 UR28, UR33, UR23, URZ ;  /* 0x00000017211c72a5 */ /* 0x000fe4000f8e003f */
[----:B------:R-:W-:Y:S02]  /*10010*/  UIADD3.X UR36, URZ, URZ, UR30, UP4, UP2 ;  /* 0x0000003f3f247290 */ /* 0x000fe4000a7e441e */
[----:B------:R-:W-:Y:S02]  /*10020*/  UIMAD UR29, UR33, UR34, UR29 ;  /* 0x00000022211d72a4 */ /* 0x000fe4000f8e021d */
[----:B------:R-:W-:Y:S02]  /*10030*/  UIADD3 UR37, UP1, URZ, -UR28, URZ ;  /* 0x8000001c3f257290 */ /* 0x000fe4000ff3e03f */
[----:B------:R-:W-:Y:S02]  /*10040*/  UIMAD UR30, UR36, UR23, UR29 ;  /* 0x00000017241e72a4 */ /* 0x000fe4000f8e021d */
[----:B------:R-:W-:-:S02]  /*10050*/  UIMAD.WIDE.U32 UR28, UR33, UR37, URZ ;  /* 0x00000025211c72a5 */ /* 0x000fc4000f8e003f */
[----:B------:R-:W-:-:S05]  /*10060*/  UIADD3.X UR40, URZ, ~UR30, URZ, UP1, !UPT ;  /* 0x8000001e3f287290 */ /* 0x000fca0008ffe43f */
[----:B------:R-:W-:Y:S01]  /*10070*/  UMOV UR32, UR29 ;  /* 0x0000001d00207c82 */ /* 0x000fe20008000000 */
[----:B------:R-:W-:Y:S02]  /*10080*/  UIMAD.WIDE.U32 UR28, UR36, UR40, URZ ;  /* 0x00000028241c72a5 */ /* 0x000fe4000f8e003f */
[----:B------:R-:W-:Y:S02]  /*10090*/  UIMAD.WIDE.U32 UR30, UP1, UR33, UR40, UR32 ;  /* 0x00000028211e72a5 */ /* 0x000fe4000f820020 */
[----:B------:R-:W-:Y:S02]  /*100a0*/  UIMAD UR32, UR36, UR40, URZ ;  /* 0x00000028242072a4 */ /* 0x000fe4000f8e023f */
[----:B------:R-:W-:Y:S02]  /*100b0*/  UIMAD.WIDE.U32 UR30, UP2, UR36, UR37, UR30 ;  /* 0x00000025241e72a5 */ /* 0x000fe4000f84001e */
[----:B------:R-:W-:Y:S02]  /*100c0*/  UIADD3.X UR36, UR29, UR36, URZ, UP1, !UPT ;  /* 0x000000241d247290 */ /* 0x000fe40008ffe43f */
[----:B------:R-:W-:-:S04]  /*100d0*/  UIADD3 UR32, UP4, UR32, UR31, URZ ;  /* 0x0000001f20207290 */ /* 0x000fc8000ff9e03f */
[----:B------:R-:W-:Y:S02]  /*100e0*/  UIMAD.WIDE.U32 UR30, UR32, UR24, URZ ;  /* 0x00000018201e72a5 */ /* 0x000fe4000f8e003f */
[----:B------:R-:W-:-:S05]  /*100f0*/  UIADD3.X UR36, URZ, URZ, UR36, UP4, UP2 ;  /* 0x0000003f3f247290 */ /* 0x000fca000a7e4424 */
[----:B------:R-:W-:Y:S01]  /*10100*/  UMOV UR30, UR31 ;  /* 0x0000001f001e7c82 */ /* 0x000fe20008000000 */
[----:B------:R-:W-:Y:S02]  /*10110*/  UMOV UR31, URZ ;  /* 0x0000003f001f7c82 */ /* 0x000fe40008000000 */
[----:B------:R-:W-:Y:S02]  /*10120*/  UIMAD.WIDE.U32 UR28, UR32, UR25, UR30 ;  /* 0x00000019201c72a5 */ /* 0x000fe4000f8e001e */
[----:B------:R-:W-:Y:S02]  /*10130*/  UIMAD UR32, UR36, UR25, URZ ;  /* 0x00000019242072a4 */ /* 0x000fe4000f8e023f */
[----:B------:R-:W-:Y:S02]  /*10140*/  UIMAD.WIDE.U32 UR28, UP1, UR36, UR24, UR28 ;  /* 0x00000018241c72a5 */ /* 0x000fe4000f82001c */
[----:B------:R-:W-:Y:S02]  /*10150*/  UIMAD.WIDE.U32 UR30, UR36, UR25, URZ ;  /* 0x00000019241e72a5 */ /* 0x000fe4000f8e003f */
[----:B------:R-:W-:-:S02]  /*10160*/  UIADD3 UR32, UP2, UR32, UR29, URZ ;  /* 0x0000001d20207290 */ /* 0x000fc4000ff5e03f */
[----:B------:R-:W-:Y:S02]  /*10170*/  UIADD3.X UR30, UR31, URZ, URZ, UP1, !UPT ;  /* 0x0000003f1f1e7290 */ /* 0x000fe40008ffe43f */
[----:B------:R-:W-:Y:S02]  /*10180*/  UIMAD.WIDE.U32 UR28, UR32, UR23, URZ ;  /* 0x00000017201c72a5 */ /* 0x000fe4000f8e003f */
[----:B------:R-:W-:Y:S02]  /*10190*/  UIADD3.X UR30, URZ, UR30, URZ, UP2, !UPT ;  /* 0x0000001e3f1e7290 */ /* 0x000fe400097fe43f */
[----:B------:R-:W-:Y:S02]  /*101a0*/  UIMAD UR29, UR32, UR34, UR29 ;  /* 0x00000022201d72a4 */ /* 0x000fe4000f8e021d */
[----:B------:R-:W-:Y:S02]  /*101b0*/  UIADD3 UR31, UP2, -UR28, UR24, URZ ;  /* 0x000000181c1f7290 */ /* 0x000fe4000ff5e13f */
[----:B------:R-:W-:-:S02]  /*101c0*/  UIMAD UR29, UR30, UR23, UR29 ;  /* 0x000000171e1d72a4 */ /* 0x000fc4000f8e021d */
[----:B------:R-:W-:Y:S02]  /*101d0*/  UISETP.GE.U32.AND UP1, UPT, UR31, UR23, UPT ;  /* 0x000000171f00728c */ /* 0x000fe4000bf26070 */
[----:B------:R-:W-:Y:S02]  /*101e0*/  UIADD3.X UR30, ~UR29, UR25, URZ, UP2, !UPT ;  /* 0x000000191d1e7290 */ /* 0x000fe400097fe53f */
[----:B------:R-:W-:Y:S02]  /*101f0*/  UIADD3 UR25, UP2, -UR23, UR31, URZ ;  /* 0x0000001f17197290 */ /* 0x000fe4000ff5e13f */
[----:B------:R-:W-:Y:S02]  /*10200*/  UISETP.GE.U32.AND.EX UP1, UPT, UR30, UR34, UPT, UP1 ;  /* 0x000000221e00728c */ /* 0x000fe4000bf26110 */
[----:B------:R-:W-:Y:S02]  /*10210*/  UIADD3 UR28, UR32, 0x1, URZ ;  /* 0x00000001201c7890 */ /* 0x000fe4000fffe03f */
[----:B------:R-:W-:-:S02]  /*10220*/  UIADD3.X UR29, ~UR34, UR30, URZ, UP2, !UPT ;  /* 0x0000001e221d7290 */ /* 0x000fc400097fe53f */
[----:B------:R-:W-:Y:S02]  /*10230*/  USEL UR25, UR25, UR31, UP1 ;  /* 0x0000001f19197287 */ /* 0x000fe40008800000 */
[----:B------:R-:W-:Y:S02]  /*10240*/  USEL UR29, UR29, UR30, UP1 ;  /* 0x0000001e1d1d7287 */ /* 0x000fe40008800000 */
[----:B------:R-:W-:Y:S02]  /*10250*/  USEL UR32, UR28, UR32, UP1 ;  /* 0x000000201c207287 */ /* 0x000fe40008800000 */
[----:B------:R-:W-:Y:S02]  /*10260*/  UISETP.GE.U32.AND UP1, UPT, UR25, UR23, UPT ;  /* 0x000000171900728c */ /* 0x000fe4000bf26070 */
[----:B------:R-:W-:Y:S02]  /*10270*/  UISETP.NE.U32.AND UP2, UPT, UR23, URZ, UPT ;  /* 0x0000003f1700728c */ /* 0x000fe4000bf45070 */
[----:B------:R-:W-:-:S02]  /*10280*/  UIADD3 UR25, UR32, 0x1, URZ ;  /* 0x0000000120197890 */ /* 0x000fc4000fffe03f */
[----:B------:R-:W-:Y:S02]  /*10290*/  UISETP.GE.U32.AND.EX UP1, UPT, UR29, UR34, UPT, UP1 ;  /* 0x000000221d00728c */ /* 0x000fe4000bf26110 */
[----:B------:R-:W-:Y:S02]  /*102a0*/  UISETP.NE.AND.EX UP2, UPT, UR34, URZ, UPT, UP2 ;  /* 0x0000003f2200728c */ /* 0x000fe4000bf45320 */
[----:B------:R-:W-:-:S04]  /*102b0*/  USEL UR25, UR25, UR32, UP1 ;  /* 0x0000002019197287 */ /* 0x000fc80008800000 */
[----:B------:R-:W-:Y:S01]  /*102c0*/  USEL UR28, UR25, 0xffffffff, UP2 ;  /* 0xffffffff191c7887 */ /* 0x000fe20009000000 */
[----:B------:R-:W-:Y:S11]  /*102d0*/  RET.REL.NODEC R2 `(_ZN7cutlass13device_kernelINS_4gemm6kernel13GemmUniversalINS1_17GroupProblemShapeIN4cute5tupleIJiiiEEEEENS1_10collective13CollectiveMmaINS1_39MainloopSm90ArrayTmaGmmaWarpSpecializedILi6ENS6_IJNS5_1CILi2EEENSC_ILi1EEESE_EEENS1_52KernelPtrArrayTmaWarpSpecializedPingpongFP8FastAccumEEENS6_IJNSC_ILi128EEESI_SI_EEENS_12float_e4m3_tEPNS6_IJlSE_NSC_ILi0EEEEEESK_SN_NS5_8TiledMMAINS5_8MMA_AtomIJNS5_4SM904GMMA31MMA_64x128x32_F32E4M3E4M3_SS_TNILNSR_7ScaleInE1ELST_1EEEEEENS5_6LayoutINS6_IJSE_SE_SE_EEENS6_IJSL_SL_SL_EEEEENS6_IJNS5_10UnderscoreES10_S10_EEEEENS5_13SM90_TMA_LOADENS5_14ComposedLayoutINS5_7SwizzleILi3ELi4ELi3EEENS5_18smem_ptr_flag_bitsILi8EEENSW_INS6_IJNSC_ILi8EEESI_EEENS6_IJSI_SE_EEEEEEEvNS5_8identityENS5_23SM90_TMA_LOAD_MULTICASTES1D_vS1E_EENS_8epilogue10collective18CollectiveEpilogueINS1H_30Sm90PtrArrayTmaWarpSpecializedILi4ELi2ELi16ELb1ELb0ELi2EEEJSJ_NS6_IJNSC_ILi64EEENSC_ILi32EEEEEENS_6half_tEPNS6_IJSE_lSL_EEES1P_S1R_NS1H_6fusion15FusionCallbacksIS1L_NS1S_17LinearCombinationIS1P_fS1P_fLNS_15FloatRoundStyleE2EEESJ_S1O_JEEES13_NS14_IS16_NS17_ILi16EEENSW_INS6_IJS1M_S19_EEENS6_IJSE_S1M_EEEEEEENS5_17SM75_U16x8_LDSM_TENS5_14SM90_TMA_STOREES22_NS5_17SM90_U16x8_STSM_TENS5_9Copy_AtomIJNS5_17SM90_U32x4_STSM_NES1P_EEEvEEEvvEEEEvNT_6ParamsE) ;  /* 0xfffffefc02487950 */ /* 0x000ff60003c3ffff */
.L_x_331:
[----:B------:R-:W-:-:S00]  /*102e0*/  BRA `(.L_x_331) ;  /* 0xfffffffc00fc7947 */ /* 0x000fc0000383ffff */
[----:B------:R-:W-:-:S00]  /*102f0*/  NOP ;  /* 0x0000000000007918 */ /* 0x000fc00000000000 */
        /* <DEDUP_REMOVED lines=8> */
.L_x_332:


//--------------------- .nv.global.init           --------------------------
	.section	.nv.global.init,"aw",@progbits
.nv.global.init:
	.type		$str$24,@object
	.size		$str$24,($str$25 - $str$24)
$str$24:
        /*0000*/ 	.byte	0x28, 0x61, 0x64, 0x64, 0x72, 0x65, 0x73, 0x73, 0x20, 0x26, 0x20, 0x6d, 0x61, 0x73, 0x6b, 0x29
        /*0010*/ 	.byte	0x20, 0x3d, 0x3d, 0x20, 0x30, 0x00
	.type		$str$25,@object
	.size		$str$25,(__unnamed_1 - $str$25)
$str$25:
        /*0016*/ 	.byte	0x2f, 0x74, 0x6d, 0x70, 0x2f, 0x63, 0x75, 0x74, 0x6c, 0x61, 0x73, 0x73, 0x5f, 0x73, 0x77, 0x65
        /*0026*/ 	.byte	0x65, 0x70, 0x5f, 0x73, 0x72, 0x63, 0x2f, 0x69, 0x6e, 0x63, 0x6c, 0x75, 0x64, 0x65, 0x2f, 0x63
        /*0036*/ 	.byte	0x75, 0x74, 0x65, 0x2f, 0x70, 0x6f, 0x69, 0x6e, 0x74, 0x65, 0x72, 0x5f, 0x66, 0x6c, 0x61, 0x67
        /*0046*/ 	.byte	0x67, 0x65, 0x64, 0x2e, 0x68, 0x70, 0x70, 0x00
	.type		__unnamed_1,@object
	.size		__unnamed_1,(.L_0 - __unnamed_1)
__unnamed_1:
        /*004e*/ 	.byte	0x61, 0x75, 0x74, 0x6f, 0x20, 0x63, 0x75, 0x74, 0x65, 0x3a, 0x3a, 0x61, 0x73, 0x5f, 0x70, 0x6f
        /* <DEDUP_REMOVED lines=27> */
        /*020e*/ 	.byte	0x3e, 0x3e, 0x3e, 0x3e, 0x3e, 0x5d, 0x00
.L_0:


//--------------------- .nv.shared._ZN7cutlass13device_kernelINS_4gemm6kernel13GemmUniversalINS1_17GroupProblemShapeIN4cute5tupleIJiiiEEEEENS1_10collective13CollectiveMmaINS1_39MainloopSm90ArrayTmaGmmaWarpSpecializedILi6ENS6_IJNS5_1CILi2EEENSC_ILi1EEESE_EEENS1_52KernelPtrArrayTmaWarpSpecializedPingpongFP8FastAccumEEENS6_IJNSC_ILi128EEESI_SI_EEENS_12float_e4m3_tEPNS6_IJlSE_NSC_ILi0EEEEEESK_SN_NS5_8TiledMMAINS5_8MMA_AtomIJNS5_4SM904GMMA31MMA_64x128x32_F32E4M3E4M3_SS_TNILNSR_7ScaleInE1ELST_1EEEEEENS5_6LayoutINS6_IJSE_SE_SE_EEENS6_IJSL_SL_SL_EEEEENS6_IJNS5_10UnderscoreES10_S10_EEEEENS5_13SM90_TMA_LOADENS5_14ComposedLayoutINS5_7SwizzleILi3ELi4ELi3EEENS5_18smem_ptr_flag_bitsILi8EEENSW_INS6_IJNSC_ILi8EEESI_EEENS6_IJSI_SE_EEEEEEEvNS5_8identityENS5_23SM90_TMA_LOAD_MULTICASTES1D_vS1E_EENS_8epilogue10collective18CollectiveEpilogueINS1H_30Sm90PtrArrayTmaWarpSpecializedILi4ELi2ELi16ELb1ELb0ELi2EEEJSJ_NS6_IJNSC_ILi64EEENSC_ILi32EEEEEENS_6half_tEPNS6_IJSE_lSL_EEES1P_S1R_NS1H_6fusion15FusionCallbacksIS1L_NS1S_17LinearCombinationIS1P_fS1P_fLNS_15FloatRoundStyleE2EEESJ_S1O_JEEES13_NS14_IS16_NS17_ILi16EEENSW_INS6_IJS1M_S19_EEENS6_IJSE_S1M_EEEEEEENS5_17SM75_U16x8_LDSM_TENS5_14SM90_TMA_STOREES22_NS5_17SM90_U16x8_STSM_TENS5_9Copy_AtomIJNS5_17SM90_U32x4_STSM_NES1P_EEEvEEEvvEEEEvNT_6ParamsE --------------------------
	.section	.nv.shared._ZN7cutlass13device_kernelINS_4gemm6kernel13GemmUniversalINS1_17GroupProblemShapeIN4cute5tupleIJiiiEEEEENS1_10collective13CollectiveMmaINS1_39MainloopSm90ArrayTmaGmmaWarpSpecializedILi6ENS6_IJNS5_1CILi2EEENSC_ILi1EEESE_EEENS1_52KernelPtrArrayTmaWarpSpecializedPingpongFP8FastAccumEEENS6_IJNSC_ILi128EEESI_SI_EEENS_12float_e4m3_tEPNS6_IJlSE_NSC_ILi0EEEEEESK_SN_NS5_8TiledMMAINS5_8MMA_AtomIJNS5_4SM904GMMA31MMA_64x128x32_F32E4M3E4M3_SS_TNILNSR_7ScaleInE1ELST_1EEEEEENS5_6LayoutINS6_IJSE_SE_SE_EEENS6_IJSL_SL_SL_EEEEENS6_IJNS5_10UnderscoreES10_S10_EEEEENS5_13SM90_TMA_LOADENS5_14ComposedLayoutINS5_7SwizzleILi3ELi4ELi3EEENS5_18smem_ptr_flag_bitsILi8EEENSW_INS6_IJNSC_ILi8EEESI_EEENS6_IJSI_SE_EEEEEEEvNS5_8identityENS5_23SM90_TMA_LOAD_MULTICASTES1D_vS1E_EENS_8epilogue10collective18CollectiveEpilogueINS1H_30Sm90PtrArrayTmaWarpSpecializedILi4ELi2ELi16ELb1ELb0ELi2EEEJSJ_NS6_IJNSC_ILi64EEENSC_ILi32EEEEEENS_6half_tEPNS6_IJSE_lSL_EEES1P_S1R_NS1H_6fusion15FusionCallbacksIS1L_NS1S_17LinearCombinationIS1P_fS1P_fLNS_15FloatRoundStyleE2EEESJ_S1O_JEEES13_NS14_IS16_NS17_ILi16EEENSW_INS6_IJS1M_S19_EEENS6_IJSE_S1M_EEEEEEENS5_17SM75_U16x8_LDSM_TENS5_14SM90_TMA_STOREES22_NS5_17SM90_U16x8_STSM_TENS5_9Copy_AtomIJNS5_17SM90_U32x4_STSM_NES1P_EEEvEEEvvEEEEvNT_6ParamsE,"aw",@nobits
	.sectionflags	@""
	.align	16
	.zero		1024


//--------------------- .nv.shared.reserved.0     --------------------------
	.section	.nv.shared.reserved.0,"aw",@nobits
	.weak		__nv_reservedSMEM_offset_0_alias
	.size		__nv_reservedSMEM_offset_0_alias, 0, 0
	.other		__nv_reservedSMEM_offset_0_alias,@"STO_CUDA_RESERVED_SHARED STV_DEFAULT"
__nv_reservedSMEM_offset_0_alias:
	.zero		0


//--------------------- .nv.global                --------------------------
	.section	.nv.global,"aw",@nobits
.nv.global:
	.type		_ZN39_INTERNAL_181d453b_4_k_cu_1966bdb1_27584cute1_E,@object
	.size		_ZN39_INTERNAL_181d453b_4_k_cu_1966bdb1_27584cute1_E,(_ZN39_INTERNAL_181d453b_4_k_cu_1966bdb1_27584cuda3std3__45__cpo6cbeginE - _ZN39_INTERNAL_181d453b_4_k_cu_1966bdb1_27584cute1_E)
_ZN39_INTERNAL_181d453b_4_k_cu_1966bdb1_27584cute1_E:
	.zero		1
	.type		_ZN39_INTERNAL_181d453b_4_k_cu_1966bdb1_27584cuda3std3__45__cpo6cbeginE,@object
	.size		_ZN39_INTERNAL_181d453b_4_k_cu_1966bdb1_27584cuda3std3__45__cpo6cbeginE,(_ZN39_INTERNAL_181d453b_4_k_cu_1966bdb1_27584cuda3std3__48in_placeE - _ZN39_INTERNAL_181d453b_4_k_cu_1966bdb1_27584cuda3std3__45__cpo6cbeginE)
_ZN39_INTERNAL_181d453b_4_k_cu_1966bdb1_27584cuda3std3__45__cpo6cbeginE:
	.zero		1
	.type		_ZN39_INTERNAL_181d453b_4_k_cu_1966bdb1_27584cuda3std3__48in_placeE,@object
	.size		_ZN39_INTERNAL_181d453b_4_k_cu_1966bdb1_27584cuda3std3__48in_placeE,(_ZN39_INTERNAL_181d453b_4_k_cu_1966bdb1_27584cuda3std6ranges3__45__cpo9iter_moveE - _ZN39_INTERNAL_181d453b_4_k_cu_1966bdb1_27584cuda3std3__48in_placeE)
_ZN39_INTERNAL_181d453b_4_k_cu_1966bdb1_27584cuda3std3__48in_placeE:
	.zero		1
	.type		_ZN39_INTERNAL_181d453b_4_k_cu_1966bdb1_27584cuda3std6ranges3__45__cpo9iter_moveE,@object
	.size		_ZN39_INTERNAL_181d453b_4_k_cu_1966bdb1_27584cuda3std6ranges3__45__cpo9iter_moveE,(_ZN39_INTERNAL_181d453b_4_k_cu_1966bdb1_27584cuda3std3__45__cpo5beginE - _ZN39_INTERNAL_181d453b_4_k_cu_1966bdb1_27584cuda3std6ranges3__45__cpo9iter_moveE)
_ZN39_INTERNAL_181d453b_4_k_cu_1966bdb1_27584cuda3std6ranges3__45__cpo9iter_moveE:
	.zero		1
	.type		_ZN39_INTERNAL_181d453b_4_k_cu_1966bdb1_27584cuda3std3__45__cpo5beginE,@object
	.size		_ZN39_INTERNAL_181d453b_4_k_cu_1966bdb1_27584cuda3std3__45__cpo5beginE,(_ZN39_INTERNAL_181d453b_4_k_cu_1966bdb1_27584cuda3std3__441_GLOBAL__N__181d453b_4_k_cu_1966bdb1_27586ignoreE - _ZN39_INTERNAL_181d453b_4_k_cu_1966bdb1_27584cuda3std3__45__cpo5beginE)
_ZN39_INTERNAL_181d453b_4_k_cu_1966bdb1_27584cuda3std3__45__cpo5beginE:
	.zero		1
	.type		_ZN39_INTERNAL_181d453b_4_k_cu_1966bdb1_27584cuda3std3__441_GLOBAL__N__181d453b_4_k_cu_1966bdb1_27586ignoreE,@object
	.size		_ZN39_INTERNAL_181d453b_4_k_cu_1966bdb1_27584cuda3std3__441_GLOBAL__N__181d453b_4_k_cu_1966bdb1_27586ignoreE,(_ZN39_INTERNAL_181d453b_4_k_cu_1966bdb1_27584cute7productE - _ZN39_INTERNAL_181d453b_4_k_cu_1966bdb1_27584cuda3std3__441_GLOBAL__N__181d453b_4_k_cu_1966bdb1_27586ignoreE)
_ZN39_INTERNAL_181d453b_4_k_cu_1966bdb1_27584cuda3std3__441_GLOBAL__N__181d453b_4_k_cu_1966bdb1_27586ignoreE:
	.zero		1
	.type		_ZN39_INTERNAL_181d453b_4_k_cu_1966bdb1_27584cute7productE,@object
	.size		_ZN39_INTERNAL_181d453b_4_k_cu_1966bdb1_27584cute7productE,(_ZN39_INTERNAL_181d453b_4_k_cu_1966bdb1_27584cuda3std3__45__cpo3endE - _ZN39_INTERNAL_181d453b_4_k_cu_1966bdb1_27584cute7productE)
_ZN39_INTERNAL_181d453b_4_k_cu_1966bdb1_27584cute7productE:
	.zero		1
	.type		_ZN39_INTERNAL_181d453b_4_k_cu_1966bdb1_27584cuda3std3__45__cpo3endE,@object
	.size		_ZN39_INTERNAL_181d453b_4_k_cu_1966bdb1_27584cuda3std3__45__cpo3endE,(_ZN39_INTERNAL_181d453b_4_k_cu_1966bdb1_27584cuda3std3__419piecewise_constructE - _ZN39_INTERNAL_181d453b_4_k_cu_1966bdb1_27584cuda3std3__45__cpo3endE)
_ZN39_INTERNAL_181d453b_4_k_cu_1966bdb1_27584cuda3std3__45__cpo3endE:
	.zero		1
	.type		_ZN39_INTERNAL_181d453b_4_k_cu_1966bdb1_27584cuda3std3__419piecewise_constructE,@object
	.size		_ZN39_INTERNAL_181d453b_4_k_cu_1966bdb1_27584cuda3std3__419piecewise_constructE,(_ZN39_INTERNAL_181d453b_4_k_cu_1966bdb1_27584cuda3std3__45__cpo4cendE - _ZN39_INTERNAL_181d453b_4_k_cu_1966bdb1_27584cuda3std3__419piecewise_constructE)
_ZN39_INTERNAL_181d453b_4_k_cu_1966bdb1_27584cuda3std3__419piecewise_constructE:
	.zero		1
	.type		_ZN39_INTERNAL_181d453b_4_k_cu_1966bdb1_27584cuda3std3__45__cpo4cendE,@object
	.size		_ZN39_INTERNAL_181d453b_4_k_cu_1966bdb1_27584cuda3std3__45__cpo4cendE,(_ZN39_INTERNAL_181d453b_4_k_cu_1966bdb1_27584cuda3std6ranges3__45__cpo4swapE - _ZN39_INTERNAL_181d453b_4_k_cu_1966bdb1_27584cuda3std3__45__cpo4cendE)
_ZN39_INTERNAL_181d453b_4_k_cu_1966bdb1_27584cuda3std3__45__cpo4cendE:
	.zero		1
	.type		_ZN39_INTERNAL_181d453b_4_k_cu_1966bdb1_27584cuda3std6ranges3__45__cpo4swapE,@object
	.size		_ZN39_INTERNAL_181d453b_4_k_cu_1966bdb1_27584cuda3std6ranges3__45__cpo4swapE,(.L_8 - _ZN39_INTERNAL_181d453b_4_k_cu_1966bdb1_27584cuda3std6ranges3__45__cpo4swapE)
_ZN39_INTERNAL_181d453b_4_k_cu_1966bdb1_27584cuda3std6ranges3__45__cpo4swapE:
	.zero		1
.L_8:


//--------------------- .nv.constant0._ZN7cutlass13device_kernelINS_4gemm6kernel13GemmUniversalINS1_17GroupProblemShapeIN4cute5tupleIJiiiEEEEENS1_10collective13CollectiveMmaINS1_39MainloopSm90ArrayTmaGmmaWarpSpecializedILi6ENS6_IJNS5_1CILi2EEENSC_ILi1EEESE_EEENS1_52KernelPtrArrayTmaWarpSpecializedPingpongFP8FastAccumEEENS6_IJNSC_ILi128EEESI_SI_EEENS_12float_e4m3_tEPNS6_IJlSE_NSC_ILi0EEEEEESK_SN_NS5_8TiledMMAINS5_8MMA_AtomIJNS5_4SM904GMMA31MMA_64x128x32_F32E4M3E4M3_SS_TNILNSR_7ScaleInE1ELST_1EEEEEENS5_6LayoutINS6_IJSE_SE_SE_EEENS6_IJSL_SL_SL_EEEEENS6_IJNS5_10UnderscoreES10_S10_EEEEENS5_13SM90_TMA_LOADENS5_14ComposedLayoutINS5_7SwizzleILi3ELi4ELi3EEENS5_18smem_ptr_flag_bitsILi8EEENSW_INS6_IJNSC_ILi8EEESI_EEENS6_IJSI_SE_EEEEEEEvNS5_8identityENS5_23SM90_TMA_LOAD_MULTICASTES1D_vS1E_EENS_8epilogue10collective18CollectiveEpilogueINS1H_30Sm90PtrArrayTmaWarpSpecializedILi4ELi2ELi16ELb1ELb0ELi2EEEJSJ_NS6_IJNSC_ILi64EEENSC_ILi32EEEEEENS_6half_tEPNS6_IJSE_lSL_EEES1P_S1R_NS1H_6fusion15FusionCallbacksIS1L_NS1S_17LinearCombinationIS1P_fS1P_fLNS_15FloatRoundStyleE2EEESJ_S1O_JEEES13_NS14_IS16_NS17_ILi16EEENSW_INS6_IJS1M_S19_EEENS6_IJSE_S1M_EEEEEEENS5_17SM75_U16x8_LDSM_TENS5_14SM90_TMA_STOREES22_NS5_17SM90_U16x8_STSM_TENS5_9Copy_AtomIJNS5_17SM90_U32x4_STSM_NES1P_EEEvEEEvvEEEEvNT_6ParamsE --------------------------
	.section	.nv.constant0._ZN7cutlass13device_kernelINS_4gemm6kernel13GemmUniversalINS1_17GroupProblemShapeIN4cute5tupleIJiiiEEEEENS1_10collective13CollectiveMmaINS1_39MainloopSm90ArrayTmaGmmaWarpSpecializedILi6ENS6_IJNS5_1CILi2EEENSC_ILi1EEESE_EEENS1_52KernelPtrArrayTmaWarpSpecializedPingpongFP8FastAccumEEENS6_IJNSC_ILi128EEESI_SI_EEENS_12float_e4m3_tEPNS6_IJlSE_NSC_ILi0EEEEEESK_SN_NS5_8TiledMMAINS5_8MMA_AtomIJNS5_4SM904GMMA31MMA_64x128x32_F32E4M3E4M3_SS_TNILNSR_7ScaleInE1ELST_1EEEEEENS5_6LayoutINS6_IJSE_SE_SE_EEENS6_IJSL_SL_SL_EEEEENS6_IJNS5_10UnderscoreES10_S10_EEEEENS5_13SM90_TMA_LOADENS5_14ComposedLayoutINS5_7SwizzleILi3ELi4ELi3EEENS5_18smem_ptr_flag_bitsILi8EEENSW_INS6_IJNSC_ILi8EEESI_EEENS6_IJSI_SE_EEEEEEEvNS5_8identityENS5_23SM90_TMA_LOAD_MULTICASTES1D_vS1E_EENS_8epilogue10collective18CollectiveEpilogueINS1H_30Sm90PtrArrayTmaWarpSpecializedILi4ELi2ELi16ELb1ELb0ELi2EEEJSJ_NS6_IJNSC_ILi64EEENSC_ILi32EEEEEENS_6half_tEPNS6_IJSE_lSL_EEES1P_S1R_NS1H_6fusion15FusionCallbacksIS1L_NS1S_17LinearCombinationIS1P_fS1P_fLNS_15FloatRoundStyleE2EEESJ_S1O_JEEES13_NS14_IS16_NS17_ILi16EEENSW_INS6_IJS1M_S19_EEENS6_IJSE_S1M_EEEEEEENS5_17SM75_U16x8_LDSM_TENS5_14SM90_TMA_STOREES22_NS5_17SM90_U16x8_STSM_TENS5_9Copy_AtomIJNS5_17SM90_U32x4_STSM_NES1P_EEEvEEEvvEEEEvNT_6ParamsE,"a",@progbits
	.sectionflags	@""
	.align	4
.nv.constant0._ZN7cutlass13device_kernelINS_4gemm6kernel13GemmUniversalINS1_17GroupProblemShapeIN4cute5tupleIJiiiEEEEENS1_10collective13CollectiveMmaINS1_39MainloopSm90ArrayTmaGmmaWarpSpecializedILi6ENS6_IJNS5_1CILi2EEENSC_ILi1EEESE_EEENS1_52KernelPtrArrayTmaWarpSpecializedPingpongFP8FastAccumEEENS6_IJNSC_ILi128EEESI_SI_EEENS_12float_e4m3_tEPNS6_IJlSE_NSC_ILi0EEEEEESK_SN_NS5_8TiledMMAINS5_8MMA_AtomIJNS5_4SM904GMMA31MMA_64x128x32_F32E4M3E4M3_SS_TNILNSR_7ScaleInE1ELST_1EEEEEENS5_6LayoutINS6_IJSE_SE_SE_EEENS6_IJSL_SL_SL_EEEEENS6_IJNS5_10UnderscoreES10_S10_EEEEENS5_13SM90_TMA_LOADENS5_14ComposedLayoutINS5_7SwizzleILi3ELi4ELi3EEENS5_18smem_ptr_flag_bitsILi8EEENSW_INS6_IJNSC_ILi8EEESI_EEENS6_IJSI_SE_EEEEEEEvNS5_8identityENS5_23SM90_TMA_LOAD_MULTICASTES1D_vS1E_EENS_8epilogue10collective18CollectiveEpilogueINS1H_30Sm90PtrArrayTmaWarpSpecializedILi4ELi2ELi16ELb1ELb0ELi2EEEJSJ_NS6_IJNSC_ILi64EEENSC_ILi32EEEEEENS_6half_tEPNS6_IJSE_lSL_EEES1P_S1R_NS1H_6fusion15FusionCallbacksIS1L_NS1S_17LinearCombinationIS1P_fS1P_fLNS_15FloatRoundStyleE2EEESJ_S1O_JEEES13_NS14_IS16_NS17_ILi16EEENSW_INS6_IJS1M_S19_EEENS6_IJSE_S1M_EEEEEEENS5_17SM75_U16x8_LDSM_TENS5_14SM90_TMA_STOREES22_NS5_17SM90_U16x8_STSM_TENS5_9Copy_AtomIJNS5_17SM90_U32x4_STSM_NES1P_EEEvEEEvvEEEEvNT_6ParamsE:
	.zero		2432


//--------------------- SYMBOLS --------------------------

	.type		.nv.reservedSmem.offset0,@object
	.size		.nv.reservedSmem.offset0,0x4
	.type		__assertfail,@function
